def matmul_kernel(
    a_ptr,
    b_ptr,
    c_ptr,
    M,
    N,
    K,
    stride_am,
    stride_ak,
    stride_bk,
    stride_bn,
    stride_cm,
    stride_cn,
    BLOCK_M: tl.constexpr,
    BLOCK_N: tl.constexpr,
    BLOCK_K: tl.constexpr,
    GROUP_M: tl.constexpr,
):
    pid = tl.program_id(axis=0)
    num_pid_m = tl.cdiv(M, BLOCK_M)
    num_pid_n = tl.cdiv(N, BLOCK_N)
    num_pid_in_group = GROUP_M * num_pid_n
    group_id = pid // num_pid_in_group
    first_pid_m = group_id * GROUP_M
    group_size_m = min(num_pid_m - first_pid_m, GROUP_M)
    pid_m = first_pid_m + ((pid % num_pid_in_group) % group_size_m)
    pid_n = (pid % num_pid_in_group) // group_size_m

    offs_am = (pid_m * BLOCK_M + tl.arange(0, BLOCK_M)) % M
    offs_bn = (pid_n * BLOCK_N + tl.arange(0, BLOCK_N)) % N
    offs_k = tl.arange(0, BLOCK_K)
    a_ptrs = a_ptr + offs_am[:, None] * stride_am + offs_k[None, :] * stride_ak
    b_ptrs = b_ptr + offs_k[:, None] * stride_bk + offs_bn[None, :] * stride_bn

    acc = tl.zeros((BLOCK_M, BLOCK_N), dtype=tl.float32)
    for kk in range(0, tl.cdiv(K, BLOCK_K)):
        a = tl.load(a_ptrs, mask=offs_k[None, :] < K - kk * BLOCK_K, other=0.0)
        b = tl.load(b_ptrs, mask=offs_k[:, None] < K - kk * BLOCK_K, other=0.0)
        acc = tl.dot(a, b, acc)
        a_ptrs += BLOCK_K * stride_ak
        b_ptrs += BLOCK_K * stride_bk

    c = acc.to(c_ptr.dtype.element_ty)
    offs_cm = pid_m * BLOCK_M + tl.arange(0, BLOCK_M)
    offs_cn = pid_n * BLOCK_N + tl.arange(0, BLOCK_N)
    c_ptrs = c_ptr + offs_cm[:, None] * stride_cm + offs_cn[None, :] * stride_cn
    mask = (offs_cm[:, None] < M) & (offs_cn[None, :] < N)
    tl.store(c_ptrs, c, mask=mask)

# config = {"BLOCK_K": 32, "BLOCK_M": 512, "BLOCK_N": 256, "GROUP_M": 8, "arch": "sm_100", "dtype": "fp8e4m3", "num_ctas": 2, "num_stages": 3, "num_warps": 4}
# arch = sm_100


// ===== COMPILED SASS (sm_100a) =====

	.target	sm_100a

	.elftype	@"ET_EXEC"


//--------------------- .note.nv.tkinfo           --------------------------
	.section	.note.nv.tkinfo,"",@"SHT_NOTE"
	.sectionflags	@"SHF_NOTE_NV_TKINFO"
	.tkinfo
        /*0018*/ 	.word	0x00000081
        /*0030*/ 	.string	""
        /*0030*/ 	.string	"ptxas-blackwell"
        /*0030*/ 	.string	"Cuda compilation tools, release 12.9, V12.9.86"
        /*0030*/ 	.string	"Build cuda_12.9.r12.9/compiler.36037853_0"
        /*0030*/ 	.string	"-v  -suppress-debug-info  -lineinfo  -arch sm_100a "



//--------------------- .note.nv.cuver            --------------------------
	.section	.note.nv.cuver,"",@"SHT_NOTE"
	.sectionflags	@"SHF_NOTE_NV_CUVER"
        /*0018*/ 	.short	0x0001
        /*001a*/ 	.short	0x0064
        /*001c*/ 	.short	0x0001
        /*001e*/ 	.short	0x0000
        /*0020*/ 	.short	0x0001
        /*0022*/ 	.short	0x0000


//--------------------- .nv.info                  --------------------------
	.section	.nv.info,"",@"SHT_CUDA_INFO"
	.align	4


	//----- nvinfo : EIATTR_REGCOUNT
	.align		4
        /*0000*/ 	.byte	0x04, 0x2f
        /*0002*/ 	.short	(.L_6 - .L_5)
	.align		4
.L_5:
        /*0004*/ 	.word	index@(matmul_kernel)
        /*0008*/ 	.word	0x000000ff


	//----- nvinfo : EIATTR_FRAME_SIZE
	.align		4
.L_6:
        /*000c*/ 	.byte	0x04, 0x11
        /*000e*/ 	.short	(.L_8 - .L_7)
	.align		4
.L_7:
        /*0010*/ 	.word	index@($__internal_2_$__cuda_sm10x_tcgen05_guardrail_trap_unallocated_columns_being_dealloced)
        /*0014*/ 	.word	0x00000d00


	//----- nvinfo : EIATTR_FRAME_SIZE
	.align		4
.L_8:
        /*0018*/ 	.byte	0x04, 0x11
        /*001a*/ 	.short	(.L_10 - .L_9)
	.align		4
.L_9:
        /*001c*/ 	.word	index@($__internal_1_$__cuda_sm10x_tcgen05_guardrail_trap_phase_invalid_during_alloc)
        /*0020*/ 	.word	0x00000d00


	//----- nvinfo : EIATTR_FRAME_SIZE
	.align		4
.L_10:
        /*0024*/ 	.byte	0x04, 0x11
        /*0026*/ 	.short	(.L_12 - .L_11)
	.align		4
.L_11:
        /*0028*/ 	.word	index@($__internal_0_$__cuda_sm10x_tcgen05_guardrail_trap_col_being_dealloced_not_returned_by_alloc)
        /*002c*/ 	.word	0x00000d00


	//----- nvinfo : EIATTR_FRAME_SIZE
	.align		4
.L_12:
        /*0030*/ 	.byte	0x04, 0x11
        /*0032*/ 	.short	(.L_14 - .L_13)
	.align		4
.L_13:
        /*0034*/ 	.word	index@(matmul_kernel)
        /*0038*/ 	.word	0x00000d00


	//----- nvinfo : EIATTR_MIN_STACK_SIZE
	.align		4
.L_14:
        /*003c*/ 	.byte	0x04, 0x12
        /*003e*/ 	.short	(.L_16 - .L_15)
	.align		4
.L_15:
        /*0040*/ 	.word	index@(matmul_kernel)
        /*0044*/ 	.word	0x00000d00
.L_16:


//--------------------- .nv.info.matmul_kernel    --------------------------
	.section	.nv.info.matmul_kernel,"",@"SHT_CUDA_INFO"
	.sectionflags	@""
	.align	4


	//----- nvinfo : EIATTR_CUDA_API_VERSION
	.align		4
        /*0000*/ 	.byte	0x04, 0x37
        /*0002*/ 	.short	(.L_18 - .L_17)
.L_17:
        /*0004*/ 	.word	0x00000081


	//----- nvinfo : EIATTR_KPARAM_INFO
	.align		4
.L_18:
        /*0008*/ 	.byte	0x04, 0x17
        /*000a*/ 	.short	(.L_20 - .L_19)
.L_19:
        /*000c*/ 	.word	0x00000000
        /*0010*/ 	.short	0x000d
        /*0012*/ 	.short	0x0048
        /*0014*/ 	.byte	0x00, 0xf4, 0x21, 0x00


	//----- nvinfo : EIATTR_KPARAM_INFO
	.align		4
.L_20:
        /*0018*/ 	.byte	0x04, 0x17
        /*001a*/ 	.short	(.L_22 - .L_21)
.L_21:
        /*001c*/ 	.word	0x00000000
        /*0020*/ 	.short	0x000c
        /*0022*/ 	.short	0x0040
        /*0024*/ 	.byte	0x00, 0xf4, 0x21, 0x00


	//----- nvinfo : EIATTR_KPARAM_INFO
	.align		4
.L_22:
        /*0028*/ 	.byte	0x04, 0x17
        /*002a*/ 	.short	(.L_24 - .L_23)
.L_23:
        /*002c*/ 	.word	0x00000000
        /*0030*/ 	.short	0x000b
        /*0032*/ 	.short	0x0038
        /*0034*/ 	.byte	0x00, 0xf0, 0x11, 0x00


	//----- nvinfo : EIATTR_KPARAM_INFO
	.align		4
.L_24:
        /*0038*/ 	.byte	0x04, 0x17
        /*003a*/ 	.short	(.L_26 - .L_25)
.L_25:
        /*003c*/ 	.word	0x00000000
        /*0040*/ 	.short	0x000a
        /*0042*/ 	.short	0x0034
        /*0044*/ 	.byte	0x00, 0xf0, 0x11, 0x00


	//----- nvinfo : EIATTR_KPARAM_INFO
	.align		4
.L_26:
        /*0048*/ 	.byte	0x04, 0x17
        /*004a*/ 	.short	(.L_28 - .L_27)
.L_27:
        /*004c*/ 	.word	0x00000000
        /*0050*/ 	.short	0x0009
        /*0052*/ 	.short	0x0030
        /*0054*/ 	.byte	0x00, 0xf0, 0x11, 0x00


	//----- nvinfo : EIATTR_KPARAM_INFO
	.align		4
.L_28:
        /*0058*/ 	.byte	0x04, 0x17
        /*005a*/ 	.short	(.L_30 - .L_29)
.L_29:
        /*005c*/ 	.word	0x00000000
        /*0060*/ 	.short	0x0008
        /*0062*/ 	.short	0x002c
        /*0064*/ 	.byte	0x00, 0xf0, 0x11, 0x00


	//----- nvinfo : EIATTR_KPARAM_INFO
	.align		4
.L_30:
        /*0068*/ 	.byte	0x04, 0x17
        /*006a*/ 	.short	(.L_32 - .L_31)
.L_31:
        /*006c*/ 	.word	0x00000000
        /*0070*/ 	.short	0x0007
        /*0072*/ 	.short	0x0028
        /*0074*/ 	.byte	0x00, 0xf0, 0x11, 0x00


	//----- nvinfo : EIATTR_KPARAM_INFO
	.align		4
.L_32:
        /*0078*/ 	.byte	0x04, 0x17
        /*007a*/ 	.short	(.L_34 - .L_33)
.L_33:
        /*007c*/ 	.word	0x00000000
        /*0080*/ 	.short	0x0006
        /*0082*/ 	.short	0x0024
        /*0084*/ 	.byte	0x00, 0xf0, 0x11, 0x00


	//----- nvinfo : EIATTR_KPARAM_INFO
	.align		4
.L_34:
        /*0088*/ 	.byte	0x04, 0x17
        /*008a*/ 	.short	(.L_36 - .L_35)
.L_35:
        /*008c*/ 	.word	0x00000000
        /*0090*/ 	.short	0x0005
        /*0092*/ 	.short	0x0020
        /*0094*/ 	.byte	0x00, 0xf0, 0x11, 0x00


	//----- nvinfo : EIATTR_KPARAM_INFO
	.align		4
.L_36:
        /*0098*/ 	.byte	0x04, 0x17
        /*009a*/ 	.short	(.L_38 - .L_37)
.L_37:
        /*009c*/ 	.word	0x00000000
        /*00a0*/ 	.short	0x0004
        /*00a2*/ 	.short	0x001c
        /*00a4*/ 	.byte	0x00, 0xf0, 0x11, 0x00


	//----- nvinfo : EIATTR_KPARAM_INFO
	.align		4
.L_38:
        /*00a8*/ 	.byte	0x04, 0x17
        /*00aa*/ 	.short	(.L_40 - .L_39)
.L_39:
        /*00ac*/ 	.word	0x00000000
        /*00b0*/ 	.short	0x0003
        /*00b2*/ 	.short	0x0018
        /*00b4*/ 	.byte	0x00, 0xf0, 0x11, 0x00


	//----- nvinfo : EIATTR_KPARAM_INFO
	.align		4
.L_40:
        /*00b8*/ 	.byte	0x04, 0x17
        /*00ba*/ 	.short	(.L_42 - .L_41)
.L_41:
        /*00bc*/ 	.word	0x00000000
        /*00c0*/ 	.short	0x0002
        /*00c2*/ 	.short	0x0010
        /*00c4*/ 	.byte	0x00, 0xf4, 0x21, 0x00


	//----- nvinfo : EIATTR_KPARAM_INFO
	.align		4
.L_42:
        /*00c8*/ 	.byte	0x04, 0x17
        /*00ca*/ 	.short	(.L_44 - .L_43)
.L_43:
        /*00cc*/ 	.word	0x00000000
        /*00d0*/ 	.short	0x0001
        /*00d2*/ 	.short	0x0008
        /*00d4*/ 	.byte	0x00, 0xf4, 0x21, 0x00


	//----- nvinfo : EIATTR_KPARAM_INFO
	.align		4
.L_44:
        /*00d8*/ 	.byte	0x04, 0x17
        /*00da*/ 	.short	(.L_46 - .L_45)
.L_45:
        /*00dc*/ 	.word	0x00000000
        /*00e0*/ 	.short	0x0000
        /*00e2*/ 	.short	0x0000
        /*00e4*/ 	.byte	0x00, 0xf4, 0x21, 0x00


	//----- nvinfo : EIATTR_EXPLICIT_CLUSTER
	.align		4
.L_46:
        /*00e8*/ 	.byte	0x01, 0x3e
	.zero		2


	//----- nvinfo : EIATTR_CTA_PER_CLUSTER
	.align		4
        /*00ec*/ 	.byte	0x04, 0x3d
        /*00ee*/ 	.short	(.L_48 - .L_47)
.L_47:
        /*00f0*/ 	.word	0x00000002
        /*00f4*/ 	.word	0x00000001
        /*00f8*/ 	.word	0x00000001


	//----- nvinfo : EIATTR_AT_ENTRY_FRAGMENTS
	.align		4
.L_48:
        /*00fc*/ 	.byte	0x04, 0x4f
        /*00fe*/ 	.short	(.L_50 - .L_49)


	//   ....[0]....
.L_49:
        /*0100*/ 	.word	0x00000004


	//   ....[1]....
        /*0104*/ 	.word	0x00000005


	//----- nvinfo : EIATTR_RESERVED_SMEM_USED
	.align		4
.L_50:
        /*0108*/ 	.byte	0x01, 0x41
	.zero		2


	//----- nvinfo : EIATTR_SPARSE_MMA_MASK
	.align		4
        /*010c*/ 	.byte	0x03, 0x50
        /*010e*/ 	.short	0x0000


	//----- nvinfo : EIATTR_TCGEN05_2CTA_USED
	.align		4
        /*0110*/ 	.byte	0x01, 0x52
	.zero		2


	//----- nvinfo : EIATTR_MAXREG_COUNT
	.align		4
        /*0114*/ 	.byte	0x03, 0x1b
        /*0116*/ 	.short	0x00ff


	//----- nvinfo : EIATTR_NUM_BARRIERS
	.align		4
        /*0118*/ 	.byte	0x02, 0x4c
        /*011a*/ 	.byte	0x01
	.zero		1


	//----- nvinfo : EIATTR_ANNOTATIONS
	.align		4
        /*011c*/ 	.byte	0x04, 0x55
        /*011e*/ 	.short	(.L_52 - .L_51)


	//   ....[0]....
.L_51:
        /*0120*/ 	.word	0x00000001
        /*0124*/ 	.byte	0xa0, 0x1f, 0x00, 0x00, 0x01, 0x00, 0x00, 0x00, 0xd0, 0x22, 0x00, 0x00, 0x01, 0x00, 0x00, 0x00
        /* <DEDUP_REMOVED lines=594> */
        /*2654*/ 	.byte	0x90, 0xf8, 0x01, 0x00


	//----- nvinfo : EIATTR_INT_WARP_WIDE_INSTR_OFFSETS
	.align		4
.L_52:
        /*2658*/ 	.byte	0x04, 0x31
        /*265a*/ 	.short	(.L_54 - .L_53)


	//   ....[0]....
.L_53:
        /*265c*/ 	.word	0x00001f70


	//   ....[1]....
        /*2660*/ 	.word	0x00001f80


	//   ....[2]....
        /*2664*/ 	.word	0x00004c00


	//   ....[3]....
        /*2668*/ 	.word	0x000209f0


	//   ....[4]....
        /*266c*/ 	.word	0x00020a40


	//----- nvinfo : EIATTR_COOP_GROUP_MASK_REGIDS
	.align		4
.L_54:
        /*2670*/ 	.byte	0x04, 0x29
        /*2672*/ 	.short	(.L_56 - .L_55)


	//   ....[0]....
.L_55:
        /*2674*/ 	.word	0xffffffff


	//   ....[1]....
        /*2678*/ 	.word	0xffffffff


	//   ....[2]....
        /*267c*/ 	.word	0xffffffff


	//   ....[3]....
        /*2680*/ 	.word	0xffffffff


	//----- nvinfo : EIATTR_COOP_GROUP_INSTR_OFFSETS
	.align		4
.L_56:
        /*2684*/ 	.byte	0x04, 0x28
        /*2686*/ 	.short	(.L_58 - .L_57)


	//   ....[0]....
.L_57:
        /*2688*/ 	.word	0x00000080


	//   ....[1]....
        /*268c*/ 	.word	0x00000680


	//   ....[2]....
        /*2690*/ 	.word	0x00020880


	//   ....[3]....
        /*2694*/ 	.word	0x00020af0


	//----- nvinfo : EIATTR_VRC_CTA_INIT_COUNT
	.align		4
.L_58:
        /*2698*/ 	.byte	0x02, 0x4a
        /*269a*/ 	.byte	0x80
	.zero		1


	//----- nvinfo : EIATTR_MBARRIER_INSTR_OFFSETS
	.align		4
        /*269c*/ 	.byte	0x04, 0x39
        /*269e*/ 	.short	(.L_60 - .L_59)


	//   ....[0]....
.L_59:
        /*26a0*/ 	.word	0x00000300
        /*26a4*/ 	.word	0x00000007
        /*26a8*/ 	.word	0x00000000
        /*26ac*/ 	.short	0x010a
        /*26ae*/ 	.byte	0xff
	.zero		1


	//   ....[1]....
        /*26b0*/ 	.word	0x00000320
        /*26b4*/ 	.word	0x00000007
        /*26b8*/ 	.word	0x00000000
        /*26bc*/ 	.short	0x010a
        /*26be*/ 	.byte	0xff
	.zero		1


	//   ....[2]....
        /*26c0*/ 	.word	0x000004f0
        /*26c4*/ 	.word	0x00000009
        /*26c8*/ 	.word	0x00000000
        /*26cc*/ 	.short	0x010a
        /*26ce*/ 	.byte	0xff
	.zero		1


	//   ....[3]....
        /*26d0*/ 	.word	0x00000510
        /*26d4*/ 	.word	0x00000009
        /*26d8*/ 	.word	0x00000000
        /*26dc*/ 	.short	0x010a
        /*26de*/ 	.byte	0xff
	.zero		1


	//   ....[4]....
        /*26e0*/ 	.word	0x00000600
        /*26e4*/ 	.word	0x00000005
        /*26e8*/ 	.word	0x00000000
        /*26ec*/ 	.short	0x0101
        /*26ee*/ 	.byte	0xff
	.zero		1


	//   ....[5]....
        /*26f0*/ 	.word	0x00002090
        /*26f4*/ 	.word	0x000000ff
        /*26f8*/ 	.word	0x00000000
        /*26fc*/ 	.short	0x0100
        /*26fe*/ 	.byte	0x0a
	.zero		1


	//   ....[6]....
        /*2700*/ 	.word	0x00004df0
        /*2704*/ 	.word	0x000000ff
        /*2708*/ 	.word	0x00006008
        /*270c*/ 	.short	0x0100
        /*270e*/ 	.byte	0x08
	.zero		1


	//   ....[7]....
        /*2710*/ 	.word	0x000076c0
        /*2714*/ 	.word	0x000000ff
        /*2718*/ 	.word	0x00000000
        /*271c*/ 	.short	0x010a
        /*271e*/ 	.byte	0x0a
	.zero		1


	//   ....[8]....
        /*2720*/ 	.word	0x0000a180
        /*2724*/ 	.word	0x000000ff
        /*2728*/ 	.word	0x00000000
        /*272c*/ 	.short	0x010a
        /*272e*/ 	.byte	0x0a
	.zero		1


	//   ....[9]....
        /*2730*/ 	.word	0x0000a2d0
        /*2734*/ 	.word	0x000000ff
        /*2738*/ 	.word	0x00006000
        /*273c*/ 	.short	0x0108
        /*273e*/ 	.byte	0x08
	.zero		1


	//   ....[10]....
        /*2740*/ 	.word	0x0000a390
        /*2744*/ 	.word	0x000000ff
        /*2748*/ 	.word	0x00006008
        /*274c*/ 	.short	0x0108
        /*274e*/ 	.byte	0x08
	.zero		1


	//   ....[11]....
        /*2750*/ 	.word	0x00020b20
        /*2754*/ 	.word	0x00000007
        /*2758*/ 	.word	0x00000000
        /*275c*/ 	.short	0x010a
        /*275e*/ 	.byte	0xff
	.zero		1


	//   ....[12]....
        /*2760*/ 	.word	0x00020b80
        /*2764*/ 	.word	0x00000009
        /*2768*/ 	.word	0x00000000
        /*276c*/ 	.short	0x010a
        /*276e*/ 	.byte	0xff
	.zero		1


	//   ....[13]....
        /*2770*/ 	.word	0x00020bd0
        /*2774*/ 	.word	0x000000ff
        /*2778*/ 	.word	0x00000000
        /*277c*/ 	.short	0x010a
        /*277e*/ 	.byte	0x0a
	.zero		1


	//   ....[14]....
        /*2780*/ 	.word	0x00020c00
        /*2784*/ 	.word	0x000000ff
        /*2788*/ 	.word	0x00000000
        /*278c*/ 	.short	0x010a
        /*278e*/ 	.byte	0x0a
	.zero		1


	//----- nvinfo : EIATTR_NUM_MBARRIERS
	.align		4
.L_60:
        /*2790*/ 	.byte	0x03, 0x38
        /*2792*/ 	.short	0x0002


	//----- nvinfo : EIATTR_EXIT_INSTR_OFFSETS
	.align		4
        /*2794*/ 	.byte	0x04, 0x1c
        /*2796*/ 	.short	(.L_62 - .L_61)


	//   ....[0]....
.L_61:
        /*2798*/ 	.word	0x00020b00


	//----- nvinfo : EIATTR_REQNTID
	.align		4
.L_62:
        /*279c*/ 	.byte	0x04, 0x10
        /*279e*/ 	.short	(.L_64 - .L_63)
.L_63:
        /*27a0*/ 	.word	0x00000080
        /*27a4*/ 	.word	0x00000001
        /*27a8*/ 	.word	0x00000001


	//----- nvinfo : EIATTR_CRS_STACK_SIZE
	.align		4
.L_64:
        /*27ac*/ 	.byte	0x04, 0x1e
        /*27ae*/ 	.short	(.L_66 - .L_65)
.L_65:
        /*27b0*/ 	.word	0x00000000


	//----- nvinfo : EIATTR_CBANK_PARAM_SIZE
	.align		4
.L_66:
        /*27b4*/ 	.byte	0x03, 0x19
        /*27b6*/ 	.short	0x0050


	//----- nvinfo : EIATTR_PARAM_CBANK
	.align		4
        /*27b8*/ 	.byte	0x04, 0x0a
        /*27ba*/ 	.short	(.L_68 - .L_67)
	.align		4
.L_67:
        /*27bc*/ 	.word	index@(.nv.constant0.matmul_kernel)
        /*27c0*/ 	.short	0x0380
        /*27c2*/ 	.short	0x0050


	//----- nvinfo : EIATTR_SW_WAR
	.align		4
.L_68:
        /*27c4*/ 	.byte	0x04, 0x36
        /*27c6*/ 	.short	(.L_70 - .L_69)
.L_69:
        /*27c8*/ 	.word	0x00000008
.L_70:


//--------------------- .nv.compat                --------------------------
	.section	.nv.compat,"",@"SHT_CUDA_COMPAT_INFO"
	.align	4
        /*0000*/ 	.byte	0x02, 0x02, 0x02, 0x00, 0x02, 0x05, 0x05, 0x00, 0x02, 0x03, 0x00, 0x00, 0x02, 0x06, 0x01, 0x00


//--------------------- .nv.callgraph             --------------------------
	.section	.nv.callgraph,"",@"SHT_CUDA_CALLGRAPH"
	.align	4
	.sectionentsize	8
	.align		4
        /*0000*/ 	.word	0x00000000
	.align		4
        /*0004*/ 	.word	0xffffffff
	.align		4
        /*0008*/ 	.word	0x00000000
	.align		4
        /*000c*/ 	.word	0xfffffffe
	.align		4
        /*0010*/ 	.word	0x00000000
	.align		4
        /*0014*/ 	.word	0xfffffffd
	.align		4
        /*0018*/ 	.word	0x00000000
	.align		4
        /*001c*/ 	.word	0xfffffffc


//--------------------- .text.matmul_kernel       --------------------------
	.section	.text.matmul_kernel,"ax",@progbits
	.align	128
        .global         matmul_kernel
        .type           matmul_kernel,@function
        .size           matmul_kernel,(.L_x_28 - matmul_kernel)
        .other          matmul_kernel,@"STO_CUDA_ENTRY STV_DEFAULT"
matmul_kernel:
.text.matmul_kernel:
[----:B------:R-:W0:Y:S01]  /*0000*/  LDC R1, c[0x0][0x37c] ;  /* 0x0000df00ff017b82 */ /* 0x000e220000000800 */
[----:B------:R-:W1:Y:S01]  /*0010*/  S2R R211, SR_TID.X ;  /* 0x0000000000d37919 */ /* 0x000e620000002100 */
[----:B0-----:R-:W-:Y:S01]  /*0020*/  VIADD R1, R1, 0xfffff300 ;  /* 0xfffff30001017836 */ /* 0x001fe20000000000 */
[----:B------:R-:W0:Y:S01]  /*0030*/  LDCU.64 UR18, c[0x0][0x358] ;  /* 0x00006b00ff1277ac */ /* 0x000e220008000a00 */
[----:B-1----:R-:W-:-:S13]  /*0040*/  ISETP.GE.U32.AND P0, PT, R211, 0x20, PT ;  /* 0x00000020d300780c */ /* 0x002fda0003f06070 */
[----:B------:R-:W-:Y:S02]  /*0050*/  VOTEU.ANY UP0, P0 ;  /* 0x0000000000ff7886 */ /* 0x000fe40000000100 */
[----:B------:R-:W-:Y:S05]  /*0060*/  BRA.U UP0, `(.L_x_0) ;  /* 0x0000000500887547 */ /* 0x000fea000b800000 */
[----:B------:R-:W1:Y:S01]  /*0070*/  S2R R11, SR_CgaCtaId ;  /* 0x00000000000b7919 */ /* 0x000e620000008800 */
[----:B------:R-:W-:Y:S01]  /*0080*/  NOP ;  /* 0x0000000000007918 */ /* 0x000fe20000000000 */
[----:B------:R-:W-:-:S04]  /*0090*/  MOV R0, 0x40 ;  /* 0x0000004000007802 */ /* 0x000fc80000000f00 */
[----:B-1----:R-:W-:Y:S02]  /*00a0*/  LEA R2, R11, R0, 0x18 ;  /* 0x000000000b027211 */ /* 0x002fe400078ec0ff */
[----:B------:R-:W-:-:S04]  /*00b0*/  MOV R0, 0x400 ;  /* 0x0000040000007802 */ /* 0x000fc80000000f00 */
[----:B------:R-:W1:Y:S01]  /*00c0*/  LDS.U8 R2, [R2] ;  /* 0x0000000002027984 */ /* 0x000e620000000000 */
[----:B------:R-:W-:Y:S02]  /*00d0*/  LEA R0, R11, R0, 0x18 ;  /* 0x000000000b007211 */ /* 0x000fe400078ec0ff */
[----:B-1----:R-:W-:-:S13]  /*00e0*/  ISETP.NE.AND P0, PT, R2, RZ, PT ;  /* 0x000000ff0200720c */ /* 0x002fda0003f05270 */
[----:B------:R-:W-:Y:S05]  /*00f0*/  @P0 BRA `(.L_x_1) ;  /* 0x00000004004c0947 */ /* 0x000fea0003800000 */
[C---:B------:R-:W-:Y:S02]  /*0100*/  LOP3.LUT R2, R11.reuse, 0x1, RZ, 0xc0, !PT ;  /* 0x000000010b027812 */ /* 0x040fe400078ec0ff */
[----:B------:R-:W-:Y:S02]  /*0110*/  LOP3.LUT R5, R11, 0x1, RZ, 0x3c, !PT ;  /* 0x000000010b057812 */ /* 0x000fe400078e3cff */
[----:B------:R-:W-:-:S13]  /*0120*/  ISETP.NE.U32.AND P0, PT, R2, 0x1, PT ;  /* 0x000000010200780c */ /* 0x000fda0003f05070 */
[----:B------:R-:W-:Y:S05]  /*0130*/  @!P0 BRA `(.L_x_2) ;  /* 0x0000000000c08947 */ /* 0x000fea0003800000 */
[----:B------:R-:W-:Y:S01]  /*0140*/  ELECT P1, URZ, PT ;  /* 0x0000000000ff782f */ /* 0x000fe20003820000 */
[----:B------:R-:W-:-:S12]  /*0150*/  BSSY B0, `(.L_x_2) ;  /* 0x000002e000007945 */ /* 0x000fd80003800000 */
[----:B------:R-:W-:Y:S05]  /*0160*/  @!P1 BRA `(.L_x_3) ;  /* 0x0000000000b09947 */ /* 0x000fea0003800000 */
[----:B------:R-:W-:-:S05]  /*0170*/  UMOV UR4, 0x10 ;  /* 0x0000001000047882 */ /* 0x000fca0000000000 */
[----:B------:R-:W-:Y:S04]  /*0180*/  DEPBAR.LE SB1, 0x36 ;  /* 0x00009d800000791a */ /* 0x000fe80000000000 */
[----:B------:R-:W1:Y:S02]  /*0190*/  UTCATOMSWS.2CTA.FIND_AND_SET.ALIGN UP1, UR4, UR4 ;  /* 0x00000004000475e3 */ /* 0x000e640008220800 */
[----:B-1----:R-:W-:Y:S01]  /*01a0*/  PLOP3.LUT P1, PT, PT, PT, UP1, 0x80, 0x8 ;  /* 0x000000000008781c */ /* 0x002fe20003f2f018 */
[----:B------:R-:W-:-:S03]  /*01b0*/  IMAD.U32 R4, RZ, RZ, UR4 ;  /* 0x00000004ff047e24 */ /* 0x000fc6000f8e00ff */
[----:B------:R-:W-:-:S04]  /*01c0*/  SEL R2, RZ, 0xffffffff, !P1 ;  /* 0xffffffffff027807 */ /* 0x000fc80004800000 */
[----:B------:R-:W-:-:S13]  /*01d0*/  ISETP.NE.AND P1, PT, R2, RZ, PT ;  /* 0x000000ff0200720c */ /* 0x000fda0003f25270 */
[----:B------:R-:W-:Y:S05]  /*01e0*/  @P1 BRA `(.L_x_4) ;  /* 0x0000000000241947 */ /* 0x000fea0003800000 */
.L_x_5:
[----:B------:R-:W-:Y:S05]  /*01f0*/  NANOSLEEP 0x64 ;  /* 0x000000640000795d */ /* 0x000fea0003800000 */
[----:B------:R-:W-:-:S05]  /*0200*/  UMOV UR4, 0x10 ;  /* 0x0000001000047882 */ /* 0x000fca0000000000 */
[----:B------:R-:W-:Y:S04]  /*0210*/  DEPBAR.LE SB1, 0x36 ;  /* 0x00009d800000791a */ /* 0x000fe80000000000 */
[----:B------:R-:W1:Y:S02]  /*0220*/  UTCATOMSWS.2CTA.FIND_AND_SET.ALIGN UP1, UR4, UR4 ;  /* 0x00000004000475e3 */ /* 0x000e640008220800 */
[----:B-1----:R-:W-:Y:S01]  /*0230*/  PLOP3.LUT P1, PT, PT, PT, UP1, 0x80, 0x8 ;  /* 0x000000000008781c */ /* 0x002fe20003f2f018 */
[----:B------:R-:W-:-:S03]  /*0240*/  IMAD.U32 R4, RZ, RZ, UR4 ;  /* 0x00000004ff047e24 */ /* 0x000fc6000f8e00ff */
[----:B------:R-:W-:-:S04]  /*0250*/  SEL R2, RZ, 0xffffffff, !P1 ;  /* 0xffffffffff027807 */ /* 0x000fc80004800000 */
[----:B------:R-:W-:-:S13]  /*0260*/  ISETP.NE.AND P1, PT, R2, RZ, PT ;  /* 0x000000ff0200720c */ /* 0x000fda0003f25270 */
[----:B------:R-:W-:Y:S05]  /*0270*/  @!P1 BRA `(.L_x_5) ;  /* 0xfffffffc00dc9947 */ /* 0x000fea000383ffff */
.L_x_4:
[----:B------:R-:W-:Y:S01]  /*0280*/  MOV R2, 0x60 ;  /* 0x0000006000027802 */ /* 0x000fe20000000f00 */
[----:B------:R-:W-:Y:S01]  /*0290*/  IMAD.MOV.U32 R10, RZ, RZ, 0x4 ;  /* 0x00000004ff0a7424 */ /* 0x000fe200078e00ff */
[----:B------:R-:W-:Y:S01]  /*02a0*/  MOV R3, 0x58 ;  /* 0x0000005800037802 */ /* 0x000fe20000000f00 */
[----:B------:R-:W-:Y:S01]  /*02b0*/  IMAD.MOV.U32 R13, RZ, RZ, 0xffff ;  /* 0x0000ffffff0d7424 */ /* 0x000fe200078e00ff */
[C---:B------:R-:W-:Y:S02]  /*02c0*/  LEA R6, R11.reuse, R2, 0x18 ;  /* 0x000000020b067211 */ /* 0x040fe400078ec0ff */
[----:B------:R-:W-:-:S03]  /*02d0*/  LEA R7, R11, R3, 0x18 ;  /* 0x000000030b077211 */ /* 0x000fc600078ec0ff */
[----:B------:R-:W1:Y:S02]  /*02e0*/  LDS R2, [R6] ;  /* 0x0000000006027984 */ /* 0x000e640000000800 */
[----:B-1----:R-:W-:-:S04]  /*02f0*/  IMAD.U32 R2, R2, -0x80000000, RZ ;  /* 0x8000000002027824 */ /* 0x002fc800078e00ff */
[----:B------:R-:W1:Y:S02]  /*0300*/  SYNCS.PHASECHK.TRANS64.TRYWAIT P1, [R7+URZ], R2 ;  /* 0x00000002070075a7 */ /* 0x000e6400080211ff */
[----:B-1----:R-:W-:Y:S05]  /*0310*/  @P1 BRA `(.L_x_6) ;  /* 0x0000000000081947 */ /* 0x002fea0003800000 */
[----:B------:R-:W1:Y:S02]  /*0320*/  SYNCS.PHASECHK.TRANS64.TRYWAIT P1, [R7+URZ], R2 ;  /* 0x00000002070075a7 */ /* 0x000e6400080211ff */
[----:B-1----:R-:W-:Y:S05]  /*0330*/  @!P1 BRA `(.L_x_7) ;  /* 0x0000020400f49947 */ /* 0x002fea0003800000 */
.L_x_6:
[C---:B------:R-:W-:Y:S01]  /*0340*/  PRMT R9, R5.reuse, 0x654, R7 ;  /* 0x0000065405097816 */ /* 0x040fe20000000007 */
[C---:B-1----:R-:W-:Y:S01]  /*0350*/  IMAD.SHL.U32 R3, R4.reuse, 0x20, RZ ;  /* 0x0000002004037824 */ /* 0x042fe200078e00ff */
[----:B------:R-:W-:Y:S01]  /*0360*/  PRMT R8, R5, 0x654, R0 ;  /* 0x0000065405087816 */ /* 0x000fe20000000000 */
[----:B------:R-:W-:Y:S01]  /*0370*/  IMAD.MOV.U32 R12, RZ, RZ, 0x1 ;  /* 0x00000001ff0c7424 */ /* 0x000fe200078e00ff */
[----:B------:R1:W-:Y:S01]  /*0380*/  SYNCS.ARRIVE.TRANS64.RED RZ, [R9+URZ], R10 ;  /* 0x0000000a09ff79a7 */ /* 0x0003e200080004ff */
[----:B------:R-:W-:Y:S01]  /*0390*/  VIADD R7, R4, 0x10 ;  /* 0x0000001004077836 */ /* 0x000fe20000000000 */
[----:B------:R2:W-:Y:S01]  /*03a0*/  STS [R0], R3 ;  /* 0x0000000300007388 */ /* 0x0005e20000000800 */
[----:B------:R-:W-:-:S03]  /*03b0*/  SHF.L.U32 R2, R13, R4, RZ ;  /* 0x000000040d027219 */ /* 0x000fc600000006ff */
[----:B------:R-:W-:Y:S01]  /*03c0*/  SHF.L.U32 R7, R12, R7, RZ ;  /* 0x000000070c077219 */ /* 0x000fe200000006ff */
[----:B------:R2:W-:Y:S01]  /*03d0*/  STAS [R8.64], R4 ;  /* 0x0000000408007dbd */ /* 0x0005e2000c0008ff */
[----:B-1----:R-:W-:Y:S02]  /*03e0*/  MOV R10, 0x50 ;  /* 0x00000050000a7802 */ /* 0x002fe40000000f00 */
[----:B------:R-:W-:Y:S02]  /*03f0*/  LOP3.LUT R2, R7, R2, RZ, 0xfc, !PT ;  /* 0x0000000207027212 */ /* 0x000fe400078efcff */
[----:B------:R-:W-:-:S05]  /*0400*/  LEA R7, R11, R10, 0x18 ;  /* 0x0000000a0b077211 */ /* 0x000fca00078ec0ff */
[----:B------:R2:W-:Y:S04]  /*0410*/  ATOMS.OR RZ, [R7], R2 ;  /* 0x0000000207ff738c */ /* 0x0005e80003000000 */
[----:B------:R2:W-:Y:S02]  /*0420*/  ATOMS.XOR RZ, [R6], R12 ;  /* 0x0000000c06ff738c */ /* 0x0005e40003800000 */
.L_x_3:
[----:B0-----:R-:W-:Y:S05]  /*0430*/  BSYNC B0 ;  /* 0x0000000000007941 */ /* 0x001fea0003800000 */
.L_x_2:
[----:B------:R-:W-:Y:S05]  /*0440*/  @P0 BRA `(.L_x_8) ;  /* 0x0000000000880947 */ /* 0x000fea0003800000 */
[----:B------:R-:W-:Y:S05]  /*0450*/  WARPSYNC.ALL ;  /* 0x0000000000007948 */ /* 0x000fea0003800000 */
[----:B------:R-:W-:Y:S01]  /*0460*/  NOP ;  /* 0x0000000000007918 */ /* 0x000fe20000000000 */
[----:B------:R-:W-:-:S13]  /*0470*/  ELECT P0, URZ, PT ;  /* 0x0000000000ff782f */ /* 0x000fda0003800000 */
[----:B------:R-:W-:Y:S05]  /*0480*/  @!P0 BRA `(.L_x_8) ;  /* 0x0000000000788947 */ /* 0x000fea0003800000 */
[----:B--2---:R-:W-:Y:S02]  /*0490*/  MOV R2, 0x60 ;  /* 0x0000006000027802 */ /* 0x004fe40000000f00 */
[----:B------:R-:W-:Y:S02]  /*04a0*/  MOV R4, 0x58 ;  /* 0x0000005800047802 */ /* 0x000fe40000000f00 */
        /* <DEDUP_REMOVED lines=8> */
.L_x_9:
[----:B------:R-:W2:Y:S01]  /*0530*/  LDS R2, [R0] ;  /* 0x0000000000027984 */ /* 0x000ea20000000800 */
[----:B------:R-:W-:Y:S01]  /*0540*/  IMAD.MOV.U32 R7, RZ, RZ, 0xffff ;  /* 0x0000ffffff077424 */ /* 0x000fe200078e00ff */
[----:B------:R-:W-:Y:S01]  /*0550*/  PRMT R5, R5, 0x654, R9 ;  /* 0x0000065405057816 */ /* 0x000fe20000000009 */
[----:B------:R-:W-:Y:S02]  /*0560*/  IMAD.MOV.U32 R13, RZ, RZ, 0x1 ;  /* 0x00000001ff0d7424 */ /* 0x000fe400078e00ff */
[C---:B-12---:R-:W-:Y:S02]  /*0570*/  IMAD.SHL.U32 R3, R2.reuse, 0x20, RZ ;  /* 0x0000002002037824 */ /* 0x046fe400078e00ff */
[----:B------:R-:W-:Y:S01]  /*0580*/  VIADD R4, R2, 0x10 ;  /* 0x0000001002047836 */ /* 0x000fe20000000000 */
[----:B------:R-:W-:Y:S02]  /*0590*/  SHF.L.U32 R2, R7, R2, RZ ;  /* 0x0000000207027219 */ /* 0x000fe400000006ff */
[----:B------:R1:W-:Y:S02]  /*05a0*/  STS [R0], R3 ;  /* 0x0000000300007388 */ /* 0x0003e40000000800 */
[----:B------:R-:W-:-:S02]  /*05b0*/  SHF.L.U32 R7, R13, R4, RZ ;  /* 0x000000040d077219 */ /* 0x000fc400000006ff */
[----:B------:R-:W-:Y:S02]  /*05c0*/  MOV R4, 0x50 ;  /* 0x0000005000047802 */ /* 0x000fe40000000f00 */
[----:B------:R-:W-:Y:S02]  /*05d0*/  LOP3.LUT R2, R7, R2, RZ, 0xfc, !PT ;  /* 0x0000000207027212 */ /* 0x000fe400078efcff */
[----:B------:R-:W-:-:S05]  /*05e0*/  LEA R11, R11, R4, 0x18 ;  /* 0x000000040b0b7211 */ /* 0x000fca00078ec0ff */
[----:B------:R1:W-:Y:S01]  /*05f0*/  ATOMS.OR RZ, [R11], R2 ;  /* 0x000000020bff738c */ /* 0x0003e20003000000 */
[----:B------:R1:W-:Y:S03]  /*0600*/  SYNCS.ARRIVE.TRANS64.RED.A1T0 RZ, [R5+URZ], RZ ;  /* 0x000000ff05ff79a7 */ /* 0x0003e600081004ff */
[----:B------:R1:W-:Y:S01]  /*0610*/  ATOMS.XOR RZ, [R6], R13 ;  /* 0x0000000d06ff738c */ /* 0x0003e20003800000 */
[----:B------:R-:W-:Y:S05]  /*0620*/  BRA `(.L_x_8) ;  /* 0x0000000000107947 */ /* 0x000fea0003800000 */
.L_x_1:
[----:B------:R-:W-:Y:S01]  /*0630*/  IMAD.MOV.U32 R3, RZ, RZ, -0x1 ;  /* 0xffffffffff037424 */ /* 0x000fe200078e00ff */
[----:B------:R-:W-:-:S04]  /*0640*/  MOV R2, 0x670 ;  /* 0x0000067000027802 */ /* 0x000fc80000000f00 */
[----:B------:R1:W-:Y:S03]  /*0650*/  STS [R0], R3 ;  /* 0x0000000300007388 */ /* 0x0003e60000000800 */
[----:B01----:R-:W-:Y:S05]  /*0660*/  CALL.REL.NOINC `($__internal_1_$__cuda_sm10x_tcgen05_guardrail_trap_phase_invalid_during_alloc) ;  /* 0x00000204007c7944 */ /* 0x003fea0003c00000 */
.L_x_8:
[----:B------:R-:W-:Y:S05]  /*0670*/  WARPSYNC.ALL ;  /* 0x0000000000007948 */ /* 0x000fea0003800000 */
[----:B------:R-:W-:Y:S01]  /*0680*/  NOP ;  /* 0x0000000000007918 */ /* 0x000fe20000000000 */
.L_x_0:
[----:B------:R-:W3:Y:S08]  /*0690*/  LDC.64 R114, c[0x0][0x398] ;  /* 0x0000e600ff727b82 */ /* 0x000ef00000000a00 */
[----:B------:R-:W4:Y:S02]  /*06a0*/  S2UR UR5, SR_CgaSize ;  /* 0x00000000000579c3 */ /* 0x000f240000008a00 */
[----:B----4-:R-:W-:-:S12]  /*06b0*/  UIMAD UR5, UR5, -0xa0, URZ ;  /* 0xffffff60050578a4 */ /* 0x010fd8000f8e02ff */
[----:B------:R-:W4:Y:S01]  /*06c0*/  LDCU UR5, c[0x0][UR5+0x2b0] ;  /* 0x00005600050577ac */ /* 0x000f220008000800 */
[----:B------:R-:W-:Y:S02]  /*06d0*/  SHF.R.U32.HI R106, RZ, 0x5, R211 ;  /* 0x00000005ff6a7819 */ /* 0x000fe400000116d3 */
[----:B------:R-:W-:Y:S01]  /*06e0*/  LOP3.LUT R20, R211, 0x7f, RZ, 0xc0, !PT ;  /* 0x0000007fd3147812 */ /* 0x000fe200078ec0ff */
[----:B------:R-:W-:Y:S01]  /*06f0*/  UMOV UR8, 0x400 ;  /* 0x0000040000087882 */ /* 0x000fe20000000000 */
[----:B------:R-:W-:Y:S01]  /*0700*/  PRMT R157, RZ, 0x7610, R157 ;  /* 0x00007610ff9d7816 */ /* 0x000fe2000000009d */
[----:B------:R-:W1:Y:S01]  /*0710*/  LDCU UR21, c[0x0][0x3a4] ;  /* 0x00007480ff1577ac */ /* 0x000e620008000800 */
[----:B------:R-:W5:Y:S01]  /*0720*/  S2UR UR4, SR_CTAID.X ;  /* 0x00000000000479c3 */ /* 0x000f620000002500 */
[----:B------:R-:W-:Y:S01]  /*0730*/  PRMT R162, RZ, 0x7610, R162 ;  /* 0x00007610ffa27816 */ /* 0x000fe200000000a2 */
[----:B------:R-:W2:Y:S01]  /*0740*/  LDCU.64 UR6, c[0x0][0x3a8] ;  /* 0x00007500ff0677ac */ /* 0x000ea20008000a00 */
[----:B------:R-:W0:Y:S05]  /*0750*/  LDCU.128 UR12, c[0x0][0x380] ;  /* 0x00007000ff0c77ac */ /* 0x000e2a0008000c00 */
[----:B------:R-:W0:Y:S01]  /*0760*/  S2UR UR11, SR_CgaCtaId ;  /* 0x00000000000b79c3 */ /* 0x000e220000008800 */
[----:B-123--:R-:W-:Y:S01]  /*0770*/  VIADD R0, R115, 0xff ;  /* 0x000000ff73007836 */ /* 0x00efe20000000000 */
[----:B------:R-:W-:-:S06]  /*0780*/  IABS R193, R115 ;  /* 0x0000007300c17213 */ /* 0x000fcc0000000000 */
[----:B------:R-:W1:Y:S01]  /*0790*/  LDC R208, c[0x0][0x3a0] ;  /* 0x0000e800ffd07b82 */ /* 0x000e620000000800 */
[----:B------:R-:W-:Y:S01]  /*07a0*/  SHF.R.S32.HI R3, RZ, 0x1f, R0 ;  /* 0x0000001fff037819 */ /* 0x000fe20000011400 */
[----:B------:R-:W2:Y:S01]  /*07b0*/  I2F.RP R8, R193 ;  /* 0x000000c100087306 */ /* 0x000ea20000209400 */
[----:B-----5:R-:W-:Y:S02]  /*07c0*/  I2FP.F32.U32 R5, UR4 ;  /* 0x0000000400057c45 */ /* 0x020fe40008201000 */
[----:B------:R-:W-:-:S03]  /*07d0*/  LEA.HI R3, R3, R0, RZ, 0x8 ;  /* 0x0000000003037211 */ /* 0x000fc600078f40ff */
[----:B----4-:R-:W-:Y:S01]  /*07e0*/  FMUL R5, R5, UR5 ;  /* 0x0000000505057c20 */ /* 0x010fe20008400000 */
[----:B------:R-:W-:Y:S01]  /*07f0*/  SHF.R.S32.HI R3, RZ, 0x8, R3 ;  /* 0x00000008ff037819 */ /* 0x000fe20000011403 */
[----:B0-----:R-:W-:Y:S02]  /*0800*/  ULEA UR8, UR11, UR8, 0x18 ;  /* 0x000000080b087291 */ /* 0x001fe4000f8ec0ff */
[----:B------:R-:W-:Y:S02]  /*0810*/  ULOP3.LUT UR5, UR11, 0x1, URZ, 0xc0, !UPT ;  /* 0x000000010b057892 */ /* 0x000fe4000f8ec0ff */
[----:B------:R-:W-:Y:S01]  /*0820*/  IMAD.SHL.U32 R4, R3, 0x8, RZ ;  /* 0x0000000803047824 */ /* 0x000fe200078e00ff */
[----:B------:R-:W-:Y:S01]  /*0830*/  F2I.U32.TRUNC.NTZ R5, R5 ;  /* 0x0000000500057305 */ /* 0x000fe2000020f000 */
[----:B------:R-:W-:Y:S02]  /*0840*/  UIADD3 UR10, UPT, UPT, UR8, 0x6000, URZ ;  /* 0x00006000080a7890 */ /* 0x000fe4000fffe0ff */
[----:B------:R-:W-:Y:S01]  /*0850*/  USHF.L.U32 UR4, UR5, 0x7, URZ ;  /* 0x0000000705047899 */ /* 0x000fe200080006ff */
[----:B------:R-:W-:Y:S01]  /*0860*/  IABS R7, R4 ;  /* 0x0000000400077213 */ /* 0x000fe20000000000 */
[----:B-1----:R-:W-:-:S03]  /*0870*/  VIADD R17, R208, 0xffffffe2 ;  /* 0xffffffe2d0117836 */ /* 0x002fc60000000000 */
[----:B------:R-:W0:Y:S01]  /*0880*/  I2F.RP R0, R7 ;  /* 0x0000000700007306 */ /* 0x000e220000209400 */
[----:B------:R-:W-:-:S07]  /*0890*/  VIADD R19, R208, 0xfffffffe ;  /* 0xfffffffed0137836 */ /* 0x000fce0000000000 */
[----:B--2---:R-:W-:Y:S08]  /*08a0*/  MUFU.RCP R8, R8 ;  /* 0x0000000800087308 */ /* 0x004ff00000001000 */
[----:B0-----:R-:W0:Y:S02]  /*08b0*/  MUFU.RCP R0, R0 ;  /* 0x0000000000007308 */ /* 0x001e240000001000 */
[----:B0-----:R-:W-:Y:S01]  /*08c0*/  VIADD R2, R0, 0xffffffe ;  /* 0x0ffffffe00027836 */ /* 0x001fe20000000000 */
[----:B------:R-:W-:-:S05]  /*08d0*/  IABS R0, R5 ;  /* 0x0000000500007213 */ /* 0x000fca0000000000 */
[----:B------:R0:W1:Y:S02]  /*08e0*/  F2I.FTZ.U32.TRUNC.NTZ R3, R2 ;  /* 0x0000000200037305 */ /* 0x000064000021f000 */
[----:B0-----:R-:W-:Y:S02]  /*08f0*/  IMAD.MOV.U32 R2, RZ, RZ, RZ ;  /* 0x000000ffff027224 */ /* 0x001fe400078e00ff */
[----:B-1----:R-:W-:-:S04]  /*0900*/  IMAD.MOV R6, RZ, RZ, -R3 ;  /* 0x000000ffff067224 */ /* 0x002fc800078e0a03 */
[----:B------:R-:W-:Y:S01]  /*0910*/  IMAD R9, R6, R7, RZ ;  /* 0x0000000706097224 */ /* 0x000fe200078e02ff */
[----:B------:R-:W-:-:S03]  /*0920*/  IABS R6, R4 ;  /* 0x0000000400067213 */ /* 0x000fc60000000000 */
[----:B------:R-:W-:-:S04]  /*0930*/  IMAD.HI.U32 R3, R3, R9, R2 ;  /* 0x0000000903037227 */ /* 0x000fc800078e0002 */
[----:B------:R-:W-:Y:S02]  /*0940*/  IMAD.MOV R2, RZ, RZ, -R6 ;  /* 0x000000ffff027224 */ /* 0x000fe400078e0a06 */
[----:B------:R-:W-:-:S04]  /*0950*/  IMAD.HI.U32 R3, R3, R0, RZ ;  /* 0x0000000003037227 */ /* 0x000fc800078e00ff */
[----:B------:R-:W-:Y:S01]  /*0960*/  IMAD R0, R3, R2, R0 ;  /* 0x0000000203007224 */ /* 0x000fe200078e0200 */
[----:B------:R-:W-:Y:S04]  /*0970*/  BAR.SYNC.DEFER_BLOCKING 0x0 ;  /* 0x0000000000007b1d */ /* 0x000fe80000010000 */
[----:B------:R-:W-:-:S13]  /*0980*/  ISETP.GT.U32.AND P1, PT, R7, R0, PT ;  /* 0x000000000700720c */ /* 0x000fda0003f24070 */
[----:B------:R-:W-:Y:S02]  /*0990*/  @!P1 IMAD.IADD R0, R0, 0x1, -R7 ;  /* 0x0000000100009824 */ /* 0x000fe400078e0a07 */
[----:B------:R-:W-:Y:S01]  /*09a0*/  @!P1 VIADD R3, R3, 0x1 ;  /* 0x0000000103039836 */ /* 0x000fe20000000000 */
[----:B------:R-:W-:Y:S02]  /*09b0*/  ISETP.NE.AND P1, PT, R4, RZ, PT ;  /* 0x000000ff0400720c */ /* 0x000fe40003f25270 */
[----:B------:R-:W-:Y:S02]  /*09c0*/  ISETP.GE.U32.AND P0, PT, R0, R7, PT ;  /* 0x000000070000720c */ /* 0x000fe40003f06070 */
[----:B------:R-:W-:-:S04]  /*09d0*/  LOP3.LUT R0, R5, R4, RZ, 0x3c, !PT ;  /* 0x0000000405007212 */ /* 0x000fc800078e3cff */
[----:B------:R-:W-:Y:S01]  /*09e0*/  ISETP.GE.AND P2, PT, R0, RZ, PT ;  /* 0x000000ff0000720c */ /* 0x000fe20003f46270 */
[----:B------:R-:W-:-:S06]  /*09f0*/  VIADD R0, R114, 0x1ff ;  /* 0x000001ff72007836 */ /* 0x000fcc0000000000 */
[----:B------:R-:W-:-:S04]  /*0a00*/  @P0 VIADD R3, R3, 0x1 ;  /* 0x0000000103030836 */ /* 0x000fc80000000000 */
[----:B------:R-:W-:Y:S01]  /*0a10*/  IMAD.MOV.U32 R2, RZ, RZ, R3 ;  /* 0x000000ffff027224 */ /* 0x000fe200078e0003 */
[----:B------:R-:W-:-:S03]  /*0a20*/  SHF.R.S32.HI R3, RZ, 0x1f, R0 ;  /* 0x0000001fff037819 */ /* 0x000fc60000011400 */
[----:B------:R-:W-:Y:S01]  /*0a30*/  @!P2 IMAD.MOV R2, RZ, RZ, -R2 ;  /* 0x000000ffff02a224 */ /* 0x000fe200078e0a02 */
[----:B------:R-:W-:Y:S02]  /*0a40*/  @!P1 LOP3.LUT R2, RZ, R4, RZ, 0x33, !PT ;  /* 0x00000004ff029212 */ /* 0x000fe400078e33ff */
[----:B------:R-:W-:-:S03]  /*0a50*/  LEA.HI R3, R3, R0, RZ, 0x9 ;  /* 0x0000000003037211 */ /* 0x000fc600078f48ff */
[----:B------:R-:W-:Y:S02]  /*0a60*/  IMAD.SHL.U32 R13, R2, 0x8, RZ ;  /* 0x00000008020d7824 */ /* 0x000fe400078e00ff */
[----:B------:R-:W-:-:S03]  /*0a70*/  IMAD.MOV R2, RZ, RZ, -R2 ;  /* 0x000000ffff027224 */ /* 0x000fc600078e0a02 */
[----:B------:R-:W-:Y:S01]  /*0a80*/  LEA.HI.SX32 R3, R3, -R13, 0x17 ;  /* 0x8000000d03037211 */ /* 0x000fe200078fbaff */
[----:B------:R-:W-:Y:S01]  /*0a90*/  IMAD R10, R4, R2, R5 ;  /* 0x00000002040a7224 */ /* 0x000fe200078e0205 */
[----:B------:R-:W-:Y:S01]  /*0aa0*/  IABS R4, R114 ;  /* 0x0000007200047213 */ /* 0x000fe20000000000 */
[----:B------:R-:W-:Y:S01]  /*0ab0*/  IMAD.MOV.U32 R2, RZ, RZ, RZ ;  /* 0x000000ffff027224 */ /* 0x000fe200078e00ff */
[----:B------:R-:W-:Y:S02]  /*0ac0*/  VIMNMX R15, PT, PT, R3, 0x8, PT ;  /* 0x00000008030f7848 */ /* 0x000fe40003fe0100 */
[----:B------:R-:W0:Y:S02]  /*0ad0*/  I2F.RP R5, R4 ;  /* 0x0000000400057306 */ /* 0x000e240000209400 */
[----:B------:R-:W-:-:S06]  /*0ae0*/  IABS R7, R15 ;  /* 0x0000000f00077213 */ /* 0x000fcc0000000000 */
[----:B------:R-:W1:Y:S08]  /*0af0*/  I2F.RP R0, R7 ;  /* 0x0000000700007306 */ /* 0x000e700000209400 */
[----:B0-----:R-:W-:Y:S08]  /*0b00*/  MUFU.RCP R5, R5 ;  /* 0x0000000500057308 */ /* 0x001ff00000001000 */
[----:B-1----:R-:W0:Y:S02]  /*0b10*/  MUFU.RCP R0, R0 ;  /* 0x0000000000007308 */ /* 0x002e240000001000 */
[----:B0-----:R-:W-:Y:S01]  /*0b20*/  VIADD R3, R0, 0xffffffe ;  /* 0x0ffffffe00037836 */ /* 0x001fe20000000000 */
[----:B------:R-:W-:-:S05]  /*0b30*/  IABS R0, R15 ;  /* 0x0000000f00007213 */ /* 0x000fca0000000000 */
[----:B------:R-:W0:Y:S01]  /*0b40*/  F2I.FTZ.U32.TRUNC.NTZ R3, R3 ;  /* 0x0000000300037305 */ /* 0x000e22000021f000 */
[----:B------:R-:W-:Y:S02]  /*0b50*/  IMAD.MOV R0, RZ, RZ, -R0 ;  /* 0x000000ffff007224 */ /* 0x000fe400078e0a00 */
[----:B0-----:R-:W-:-:S04]  /*0b60*/  IMAD.MOV R6, RZ, RZ, -R3 ;  /* 0x000000ffff067224 */ /* 0x001fc800078e0a03 */
[----:B------:R-:W-:Y:S02]  /*0b70*/  IMAD R9, R6, R7, RZ ;  /* 0x0000000706097224 */ /* 0x000fe400078e02ff */
[----:B------:R-:W-:Y:S02]  /*0b80*/  VIADD R6, R8, 0xffffffe ;  /* 0x0ffffffe08067836 */ /* 0x000fe40000000000 */
[----:B------:R-:W-:Y:S01]  /*0b90*/  IMAD.HI.U32 R2, R3, R9, R2 ;  /* 0x0000000903027227 */ /* 0x000fe200078e0002 */
[----:B------:R-:W-:Y:S01]  /*0ba0*/  IABS R3, R10 ;  /* 0x0000000a00037213 */ /* 0x000fe20000000000 */
[----:B------:R-:W0:Y:S04]  /*0bb0*/  LDS R9, [UR8] ;  /* 0x00000008ff097984 */ /* 0x000e280008000800 */
[----:B------:R-:W-:-:S04]  /*0bc0*/  IMAD.HI.U32 R2, R2, R3, RZ ;  /* 0x0000000302027227 */ /* 0x000fc800078e00ff */
[----:B------:R-:W-:Y:S02]  /*0bd0*/  IMAD R0, R2, R0, R3 ;  /* 0x0000000002007224 */ /* 0x000fe400078e0203 */
[----:B------:R-:W-:Y:S01]  /*0be0*/  VIADD R3, R5, 0xffffffe ;  /* 0x0ffffffe05037836 */ /* 0x000fe20000000000 */
[----:B------:R-:W-:Y:S01]  /*0bf0*/  SHF.R.U32.HI R5, RZ, 0x5, R211 ;  /* 0x00000005ff057819 */ /* 0x000fe200000116d3 */
[----:B------:R-:W-:Y:S01]  /*0c00*/  BAR.SYNC.DEFER_BLOCKING 0x0 ;  /* 0x0000000000007b1d */ /* 0x000fe20000010000 */
[----:B------:R-:W-:Y:S02]  /*0c10*/  ISETP.GT.U32.AND P1, PT, R7, R0, PT ;  /* 0x000000000700720c */ /* 0x000fe40003f24070 */
[----:B------:R-:W-:-:S03]  /*0c20*/  SGXT.U32 R5, R5, 0x2 ;  /* 0x000000020505781a */ /* 0x000fc60000000000 */
[----:B------:R-:W1:Y:S08]  /*0c30*/  F2I.FTZ.U32.TRUNC.NTZ R3, R3 ;  /* 0x0000000300037305 */ /* 0x000e70000021f000 */
[----:B------:R-:W-:Y:S02]  /*0c40*/  @!P1 IMAD.IADD R0, R0, 0x1, -R7 ;  /* 0x0000000100009824 */ /* 0x000fe400078e0a07 */
[----:B------:R-:W-:Y:S01]  /*0c50*/  @!P1 VIADD R2, R2, 0x1 ;  /* 0x0000000102029836 */ /* 0x000fe20000000000 */
[----:B------:R-:W-:-:S02]  /*0c60*/  ISETP.NE.AND P1, PT, R15, RZ, PT ;  /* 0x000000ff0f00720c */ /* 0x000fc40003f25270 */
[----:B------:R-:W-:Y:S02]  /*0c70*/  ISETP.GE.U32.AND P0, PT, R0, R7, PT ;  /* 0x000000070000720c */ /* 0x000fe40003f06070 */
[----:B------:R-:W-:Y:S01]  /*0c80*/  LOP3.LUT R0, R10, R15, RZ, 0x3c, !PT ;  /* 0x0000000f0a007212 */ /* 0x000fe200078e3cff */
[----:B------:R2:W3:Y:S03]  /*0c90*/  F2I.FTZ.U32.TRUNC.NTZ R7, R6 ;  /* 0x0000000600077305 */ /* 0x0004e6000021f000 */
[----:B------:R-:W-:Y:S01]  /*0ca0*/  ISETP.GE.AND P2, PT, R0, RZ, PT ;  /* 0x000000ff0000720c */ /* 0x000fe20003f46270 */
[----:B------:R-:W-:Y:S01]  /*0cb0*/  IMAD.SHL.U32 R0, R106, 0x200000, RZ ;  /* 0x002000006a007824 */ /* 0x000fe200078e00ff */
[----:B0-----:R-:W-:Y:S01]  /*0cc0*/  R2UR UR20, R9 ;  /* 0x00000000091472ca */ /* 0x001fe200000e0000 */
[----:B-1----:R-:W-:-:S03]  /*0cd0*/  IMAD.MOV R9, RZ, RZ, -R3 ;  /* 0x000000ffff097224 */ /* 0x002fc600078e0a03 */
[----:B------:R-:W-:Y:S01]  /*0ce0*/  LOP3.LUT R0, R0, 0x600000, RZ, 0xc0, !PT ;  /* 0x0060000000007812 */ /* 0x000fe200078ec0ff */
[----:B------:R-:W-:Y:S02]  /*0cf0*/  @P0 VIADD R2, R2, 0x1 ;  /* 0x0000000102020836 */ /* 0x000fe40000000000 */
[----:B--2---:R-:W-:Y:S01]  /*0d00*/  IMAD.MOV.U32 R6, RZ, RZ, RZ ;  /* 0x000000ffff067224 */ /* 0x004fe200078e00ff */
[----:B------:R-:W-:Y:S01]  /*0d10*/  R2UR UR9, R0 ;  /* 0x00000000000972ca */ /* 0x000fe200000e0000 */
[----:B------:R-:W-:Y:S02]  /*0d20*/  IMAD.MOV.U32 R12, RZ, RZ, R2 ;  /* 0x000000ffff0c7224 */ /* 0x000fe400078e0002 */
[----:B---3--:R-:W-:Y:S02]  /*0d30*/  IMAD.MOV R2, RZ, RZ, -R7 ;  /* 0x000000ffff027224 */ /* 0x008fe400078e0a07 */
[----:B------:R-:W-:Y:S01]  /*0d40*/  @!P2 IMAD.MOV R12, RZ, RZ, -R12 ;  /* 0x000000ffff0ca224 */ /* 0x000fe200078e0a0c */
[----:B------:R-:W-:Y:S01]  /*0d50*/  @!P1 LOP3.LUT R12, RZ, R15, RZ, 0x33, !PT ;  /* 0x0000000fff0c9212 */ /* 0x000fe200078e33ff */
[----:B------:R-:W-:-:S02]  /*0d60*/  IMAD R11, R2, R193, RZ ;  /* 0x000000c1020b7224 */ /* 0x000fc400078e02ff */
[----:B------:R-:W-:Y:S02]  /*0d70*/  IMAD R9, R9, R4, RZ ;  /* 0x0000000409097224 */ /* 0x000fe400078e02ff */
[----:B------:R-:W-:Y:S02]  /*0d80*/  IMAD.SHL.U32 R0, R12, 0x100, RZ ;  /* 0x000001000c007824 */ /* 0x000fe400078e00ff */
[----:B------:R-:W-:Y:S01]  /*0d90*/  IMAD.HI.U32 R8, R7, R11, R6 ;  /* 0x0000000b07087227 */ /* 0x000fe200078e0006 */
[----:B------:R-:W-:Y:S02]  /*0da0*/  UIADD3 UR9, UPT, UPT, UR20, UR9, URZ ;  /* 0x0000000914097290 */ /* 0x000fe4000fffe0ff */
[----:B------:R-:W-:Y:S01]  /*0db0*/  LOP3.LUT R108, R0, UR4, R5, 0xfe, !PT ;  /* 0x00000004006c7c12 */ /* 0x000fe2000f8efe05 */
[----:B------:R-:W-:Y:S01]  /*0dc0*/  IMAD.MOV.U32 R2, RZ, RZ, RZ ;  /* 0x000000ffff027224 */ /* 0x000fe200078e00ff */
[----:B------:R-:W-:Y:S02]  /*0dd0*/  UMOV UR4, 0x1 ;  /* 0x0000000100047882 */ /* 0x000fe40000000000 */
[----:B------:R-:W-:Y:S01]  /*0de0*/  LOP3.LUT R195, R108, 0x4, RZ, 0xfc, !PT ;  /* 0x000000046cc37812 */ /* 0x000fe200078efcff */
[----:B------:R-:W-:Y:S01]  /*0df0*/  IMAD.HI.U32 R5, R3, R9, R2 ;  /* 0x0000000903057227 */ /* 0x000fe200078e0002 */
[----:B------:R-:W-:-:S02]  /*0e00*/  IABS R107, R108 ;  /* 0x0000006c006b7213 */ /* 0x000fc40000000000 */
[----:B------:R-:W-:Y:S01]  /*0e10*/  IABS R190, R195 ;  /* 0x000000c300be7213 */ /* 0x000fe20000000000 */
[----:B------:R-:W-:Y:S01]  /*0e20*/  IMAD.MOV R2, RZ, RZ, -R12 ;  /* 0x000000ffff027224 */ /* 0x000fe200078e0a0c */
[----:B------:R-:W-:Y:S01]  /*0e30*/  LOP3.LUT R184, R108, 0x14, RZ, 0xfc, !PT ;  /* 0x000000146cb87812 */ /* 0x000fe200078efcff */
[----:B------:R-:W-:Y:S01]  /*0e40*/  IMAD.HI.U32 R3, R8, R107, RZ ;  /* 0x0000006b08037227 */ /* 0x000fe200078e00ff */
[C---:B------:R-:W-:Y:S02]  /*0e50*/  LOP3.LUT R109, R108.reuse, 0x8, RZ, 0xfc, !PT ;  /* 0x000000086c6d7812 */ /* 0x040fe400078efcff */
[----:B------:R-:W-:Y:S01]  /*0e60*/  LOP3.LUT R110, R108, 0xc, RZ, 0xfc, !PT ;  /* 0x0000000c6c6e7812 */ /* 0x000fe200078efcff */
[----:B------:R-:W-:Y:S01]  /*0e70*/  IMAD.HI.U32 R6, R8, R190, RZ ;  /* 0x000000be08067227 */ /* 0x000fe200078e00ff */
[C---:B------:R-:W-:Y:S02]  /*0e80*/  LOP3.LUT R182, R108.reuse, 0x10, RZ, 0xfc, !PT ;  /* 0x000000106cb67812 */ /* 0x040fe400078efcff */
[C---:B------:R-:W-:Y:S01]  /*0e90*/  LOP3.LUT R117, R108.reuse, 0x20, RZ, 0xfc, !PT ;  /* 0x000000206c757812 */ /* 0x040fe200078efcff */
[----:B------:R-:W-:Y:S01]  /*0ea0*/  IMAD.MOV R6, RZ, RZ, -R6 ;  /* 0x000000ffff067224 */ /* 0x000fe200078e0a06 */
[----:B------:R-:W-:Y:S01]  /*0eb0*/  IABS R178, R184 ;  /* 0x000000b800b27213 */ /* 0x000fe20000000000 */
[----:B------:R-:W-:Y:S01]  /*0ec0*/  IMAD R2, R15, R2, R10 ;  /* 0x000000020f027224 */ /* 0x000fe200078e020a */
[----:B------:R-:W-:Y:S01]  /*0ed0*/  IABS R111, R109 ;  /* 0x0000006d006f7213 */ /* 0x000fe20000000000 */
[----:B------:R-:W-:Y:S01]  /*0ee0*/  IMAD.MOV R10, RZ, RZ, -R3 ;  /* 0x000000ffff0a7224 */ /* 0x000fe200078e0a03 */
[----:B------:R-:W-:Y:S01]  /*0ef0*/  IABS R112, R110 ;  /* 0x0000006e00707213 */ /* 0x000fe20000000000 */
[----:B------:R-:W-:Y:S01]  /*0f00*/  IMAD R190, R193, R6, R190 ;  /* 0x00000006c1be7224 */ /* 0x000fe200078e02be */
[----:B------:R-:W-:Y:S01]  /*0f10*/  LOP3.LUT R186, R108, 0x18, RZ, 0xfc, !PT ;  /* 0x000000186cba7812 */ /* 0x000fe200078efcff */
[----:B------:R-:W-:Y:S01]  /*0f20*/  IMAD.HI.U32 R6, R8, R178, RZ ;  /* 0x000000b208067227 */ /* 0x000fe200078e00ff */
[----:B------:R-:W-:-:S02]  /*0f30*/  IABS R188, R182 ;  /* 0x000000b600bc7213 */ /* 0x000fc40000000000 */
[----:B------:R-:W-:Y:S01]  /*0f40*/  IABS R170, R117 ;  /* 0x0000007500aa7213 */ /* 0x000fe20000000000 */
[----:B------:R-:W-:Y:S01]  /*0f50*/  IMAD.HI.U32 R7, R8, R111, RZ ;  /* 0x0000006f08077227 */ /* 0x000fe200078e00ff */
[C---:B------:R-:W-:Y:S02]  /*0f60*/  LOP3.LUT R171, R108.reuse, 0x28, RZ, 0xfc, !PT ;  /* 0x000000286cab7812 */ /* 0x040fe400078efcff */
[----:B------:R-:W-:Y:S01]  /*0f70*/  LOP3.LUT R113, R108, 0x1c, RZ, 0xfc, !PT ;  /* 0x0000001c6c717812 */ /* 0x000fe200078efcff */
[----:B------:R-:W-:Y:S01]  /*0f80*/  IMAD.HI.U32 R9, R8, R112, RZ ;  /* 0x0000007008097227 */ /* 0x000fe200078e00ff */
[----:B------:R-:W-:Y:S02]  /*0f90*/  IABS R180, R186 ;  /* 0x000000ba00b47213 */ /* 0x000fe40000000000 */
[C---:B------:R-:W-:Y:S01]  /*0fa0*/  LOP3.LUT R116, R108.reuse, 0x24, RZ, 0xfc, !PT ;  /* 0x000000246c747812 */ /* 0x040fe200078efcff */
[----:B------:R-:W-:Y:S01]  /*0fb0*/  IMAD R107, R193, R10, R107 ;  /* 0x0000000ac16b7224 */ /* 0x000fe200078e026b */
[----:B------:R-:W-:Y:S01]  /*0fc0*/  LOP3.LUT R166, R108, 0x34, RZ, 0xfc, !PT ;  /* 0x000000346ca67812 */ /* 0x000fe200078efcff */
[----:B------:R-:W-:Y:S01]  /*0fd0*/  IMAD.HI.U32 R3, R8, R188, RZ ;  /* 0x000000bc08037227 */ /* 0x000fe200078e00ff */
[----:B------:R-:W-:-:S02]  /*0fe0*/  IABS R167, R171 ;  /* 0x000000ab00a77213 */ /* 0x000fc40000000000 */
[----:B------:R-:W-:Y:S01]  /*0ff0*/  IABS R169, R113 ;  /* 0x0000007100a97213 */ /* 0x000fe20000000000 */
[----:B------:R-:W-:Y:S01]  /*1000*/  IMAD.HI.U32 R10, R8, R170, RZ ;  /* 0x000000aa080a7227 */ /* 0x000fe200078e00ff */
[C---:B------:R-:W-:Y:S02]  /*1010*/  LOP3.LUT R172, R108.reuse, 0x2c, RZ, 0xfc, !PT ;  /* 0x0000002c6cac7812 */ /* 0x040fe400078efcff */
[----:B------:R-:W-:Y:S01]  /*1020*/  IABS R176, R116 ;  /* 0x0000007400b07213 */ /* 0x000fe20000000000 */
[----:B------:R-:W-:Y:S01]  /*1030*/  IMAD.MOV R6, RZ, RZ, -R6 ;  /* 0x000000ffff067224 */ /* 0x000fe200078e0a06 */
[----:B------:R-:W-:Y:S01]  /*1040*/  IABS R119, R166 ;  /* 0x000000a600777213 */ /* 0x000fe20000000000 */
[----:B------:R-:W-:Y:S01]  /*1050*/  IMAD.MOV R12, RZ, RZ, -R7 ;  /* 0x000000ffff0c7224 */ /* 0x000fe200078e0a07 */
[----:B------:R-:W-:Y:S01]  /*1060*/  LOP3.LUT R164, R108, 0x3c, RZ, 0xfc, !PT ;  /* 0x0000003c6ca47812 */ /* 0x000fe200078efcff */
[----:B------:R-:W-:Y:S01]  /*1070*/  IMAD.MOV R9, RZ, RZ, -R9 ;  /* 0x000000ffff097224 */ /* 0x000fe200078e0a09 */
[----:B------:R-:W-:Y:S01]  /*1080*/  IABS R165, R172 ;  /* 0x000000ac00a57213 */ /* 0x000fe20000000000 */
[----:B------:R-:W-:Y:S01]  /*1090*/  IMAD.HI.U32 R7, R8, R180, RZ ;  /* 0x000000b408077227 */ /* 0x000fe200078e00ff */
[----:B------:R-:W-:-:S02]  /*10a0*/  LOP3.LUT R168, R108, 0x38, RZ, 0xfc, !PT ;  /* 0x000000386ca87812 */ /* 0x000fc400078efcff */
[----:B------:R-:W-:Y:S01]  /*10b0*/  LOP3.LUT R122, R108, 0x48, RZ, 0xfc, !PT ;  /* 0x000000486c7a7812 */ /* 0x000fe200078efcff */
[----:B------:R-:W-:Y:S01]  /*10c0*/  IMAD.MOV R3, RZ, RZ, -R3 ;  /* 0x000000ffff037224 */ /* 0x000fe200078e0a03 */
[----:B------:R-:W-:Y:S01]  /*10d0*/  IABS R124, R164 ;  /* 0x000000a4007c7213 */ /* 0x000fe20000000000 */
[----:B------:R-:W-:Y:S01]  /*10e0*/  IMAD.MOV R10, RZ, RZ, -R10 ;  /* 0x000000ffff0a7224 */ /* 0x000fe200078e0a0a */
[----:B------:R-:W-:Y:S01]  /*10f0*/  IABS R123, R168 ;  /* 0x000000a8007b7213 */ /* 0x000fe20000000000 */
[C---:B------:R-:W-:Y:S01]  /*1100*/  IMAD R178, R193.reuse, R6, R178 ;  /* 0x00000006c1b27224 */ /* 0x040fe200078e02b2 */
[----:B------:R-:W-:Y:S01]  /*1110*/  IABS R127, R122 ;  /* 0x0000007a007f7213 */ /* 0x000fe20000000000 */
[----:B------:R-:W-:Y:S01]  /*1120*/  IMAD.HI.U32 R6, R8, R167, RZ ;  /* 0x000000a708067227 */ /* 0x000fe200078e00ff */
[C---:B------:R-:W-:Y:S02]  /*1130*/  LOP3.LUT R128, R108.reuse, 0x4c, RZ, 0xfc, !PT ;  /* 0x0000004c6c807812 */ /* 0x040fe400078efcff */
[C---:B------:R-:W-:Y:S01]  /*1140*/  LOP3.LUT R129, R108.reuse, 0x50, RZ, 0xfc, !PT ;  /* 0x000000506c817812 */ /* 0x040fe200078efcff */
[----:B------:R-:W-:Y:S01]  /*1150*/  IMAD R112, R193, R9, R112 ;  /* 0x00000009c1707224 */ /* 0x000fe200078e0270 */
[----:B------:R-:W-:Y:S01]  /*1160*/  LOP3.LUT R120, R108, 0x40, RZ, 0xfc, !PT ;  /* 0x000000406c787812 */ /* 0x000fe200078efcff */
[----:B------:R-:W-:Y:S01]  /*1170*/  IMAD.HI.U32 R9, R8, R169, RZ ;  /* 0x000000a908097227 */ /* 0x000fe200078e00ff */
[----:B------:R-:W-:-:S02]  /*1180*/  IABS R133, R128 ;  /* 0x0000008000857213 */ /* 0x000fc40000000000 */
[----:B------:R-:W-:Y:S01]  /*1190*/  IABS R134, R129 ;  /* 0x0000008100867213 */ /* 0x000fe20000000000 */
[----:B------:R-:W-:Y:S01]  /*11a0*/  IMAD.MOV R7, RZ, RZ, -R7 ;  /* 0x000000ffff077224 */ /* 0x000fe200078e0a07 */
[----:B------:R-:W-:Y:S01]  /*11b0*/  IABS R125, R120 ;  /* 0x00000078007d7213 */ /* 0x000fe20000000000 */
[C---:B------:R-:W-:Y:S01]  /*11c0*/  IMAD R188, R193.reuse, R3, R188 ;  /* 0x00000003c1bc7224 */ /* 0x040fe200078e02bc */
[C---:B------:R-:W-:Y:S01]  /*11d0*/  LOP3.LUT R132, R108.reuse, 0x5c, RZ, 0xfc, !PT ;  /* 0x0000005c6c847812 */ /* 0x040fe200078efcff */
[----:B------:R-:W-:Y:S01]  /*11e0*/  IMAD R170, R193, R10, R170 ;  /* 0x0000000ac1aa7224 */ /* 0x000fe200078e02aa */
[----:B------:R-:W-:Y:S01]  /*11f0*/  LOP3.LUT R130, R108, 0x54, RZ, 0xfc, !PT ;  /* 0x000000546c827812 */ /* 0x000fe200078efcff */
[C---:B------:R-:W-:Y:S01]  /*1200*/  IMAD.HI.U32 R3, R8.reuse, R176, RZ ;  /* 0x000000b008037227 */ /* 0x040fe200078e00ff */
[----:B------:R-:W-:Y:S02]  /*1210*/  IABS R137, R132 ;  /* 0x0000008400897213 */ /* 0x000fe40000000000 */
[----:B------:R-:W-:Y:S01]  /*1220*/  IABS R135, R130 ;  /* 0x0000008200877213 */ /* 0x000fe20000000000 */
[----:B------:R-:W-:Y:S01]  /*1230*/  IMAD.HI.U32 R10, R8, R119, RZ ;  /* 0x00000077080a7227 */ /* 0x000fe200078e00ff */
[----:B------:R-:W-:-:S02]  /*1240*/  LOP3.LUT R174, R108, 0x30, RZ, 0xfc, !PT ;  /* 0x000000306cae7812 */ /* 0x000fc400078efcff */
[C---:B------:R-:W-:Y:S01]  /*1250*/  LOP3.LUT R138, R108.reuse, 0x60, RZ, 0xfc, !PT ;  /* 0x000000606c8a7812 */ /* 0x040fe200078efcff */
[----:B------:R-:W-:Y:S01]  /*1260*/  IMAD.MOV R6, RZ, RZ, -R6 ;  /* 0x000000ffff067224 */ /* 0x000fe200078e0a06 */
[----:B------:R-:W-:Y:S01]  /*1270*/  IABS R118, R174 ;  /* 0x000000ae00767213 */ /* 0x000fe20000000000 */
[C---:B------:R-:W-:Y:S01]  /*1280*/  IMAD R111, R193.reuse, R12, R111 ;  /* 0x0000000cc16f7224 */ /* 0x040fe200078e026f */
[----:B------:R-:W-:Y:S01]  /*1290*/  IABS R141, R138 ;  /* 0x0000008a008d7213 */ /* 0x000fe20000000000 */
[----:B------:R-:W-:Y:S01]  /*12a0*/  IMAD.MOV R12, RZ, RZ, -R9 ;  /* 0x000000ffff0c7224 */ /* 0x000fe200078e0a09 */
[C---:B------:R-:W-:Y:S01]  /*12b0*/  LOP3.LUT R121, R108.reuse, 0x44, RZ, 0xfc, !PT ;  /* 0x000000446c797812 */ /* 0x040fe200078efcff */
[----:B------:R-:W-:Y:S01]  /*12c0*/  IMAD R180, R193, R7, R180 ;  /* 0x00000007c1b47224 */ /* 0x000fe200078e02b4 */
[----:B------:R-:W-:Y:S01]  /*12d0*/  LOP3.LUT R131, R108, 0x58, RZ, 0xfc, !PT ;  /* 0x000000586c837812 */ /* 0x000fe200078efcff */
[----:B------:R-:W-:Y:S01]  /*12e0*/  IMAD.HI.U32 R7, R8, R165, RZ ;  /* 0x000000a508077227 */ /* 0x000fe200078e00ff */
[----:B------:R-:W-:-:S02]  /*12f0*/  IABS R126, R121 ;  /* 0x00000079007e7213 */ /* 0x000fc40000000000 */
[----:B------:R-:W-:Y:S01]  /*1300*/  IABS R136, R131 ;  /* 0x0000008300887213 */ /* 0x000fe20000000000 */
[----:B------:R-:W-:Y:S01]  /*1310*/  IMAD.MOV R3, RZ, RZ, -R3 ;  /* 0x000000ffff037224 */ /* 0x000fe200078e0a03 */
[C---:B------:R-:W-:Y:S01]  /*1320*/  LOP3.LUT R139, R108.reuse, 0x64, RZ, 0xfc, !PT ;  /* 0x000000646c8b7812 */ /* 0x040fe200078efcff */
[----:B------:R-:W-:Y:S01]  /*1330*/  IMAD.MOV R10, RZ, RZ, -R10 ;  /* 0x000000ffff0a7224 */ /* 0x000fe200078e0a0a */
[----:B------:R-:W-:Y:S01]  /*1340*/  LOP3.LUT R140, R108, 0x68, RZ, 0xfc, !PT ;  /* 0x000000686c8c7812 */ /* 0x000fe200078efcff */
[C---:B------:R-:W-:Y:S01]  /*1350*/  IMAD R167, R193.reuse, R6, R167 ;  /* 0x00000006c1a77224 */ /* 0x040fe200078e02a7 */
[----:B------:R-:W-:Y:S01]  /*1360*/  IABS R142, R139 ;  /* 0x0000008b008e7213 */ /* 0x000fe20000000000 */
[----:B------:R-:W-:Y:S01]  /*1370*/  IMAD.HI.U32 R6, R8, R124, RZ ;  /* 0x0000007c08067227 */ /* 0x000fe200078e00ff */
[----:B------:R-:W-:Y:S02]  /*1380*/  IABS R143, R140 ;  /* 0x0000008c008f7213 */ /* 0x000fe40000000000 */
[C---:B------:R-:W-:Y:S01]  /*1390*/  LOP3.LUT R144, R108.reuse, 0x6c, RZ, 0xfc, !PT ;  /* 0x0000006c6c907812 */ /* 0x040fe200078efcff */
[C---:B------:R-:W-:Y:S01]  /*13a0*/  IMAD R169, R193.reuse, R12, R169 ;  /* 0x0000000cc1a97224 */ /* 0x040fe200078e02a9 */
[C---:B------:R-:W-:Y:S01]  /*13b0*/  LOP3.LUT R145, R108.reuse, 0x70, RZ, 0xfc, !PT ;  /* 0x000000706c917812 */ /* 0x040fe200078efcff */
[----:B------:R-:W-:Y:S01]  /*13c0*/  IMAD.MOV R12, RZ, RZ, -R7 ;  /* 0x000000ffff0c7224 */ /* 0x000fe200078e0a07 */
[C---:B------:R-:W-:Y:S01]  /*13d0*/  LOP3.LUT R146, R108.reuse, 0x74, RZ, 0xfc, !PT ;  /* 0x000000746c927812 */ /* 0x040fe200078efcff */
[C---:B------:R-:W-:Y:S01]  /*13e0*/  IMAD R176, R193.reuse, R3, R176 ;  /* 0x00000003c1b07224 */ /* 0x040fe200078e02b0 */
[C---:B------:R-:W-:Y:S01]  /*13f0*/  LOP3.LUT R147, R108.reuse, 0x78, RZ, 0xfc, !PT ;  /* 0x000000786c937812 */ /* 0x040fe200078efcff */
[----:B------:R-:W-:Y:S01]  /*1400*/  IMAD R119, R193, R10, R119 ;  /* 0x0000000ac1777224 */ /* 0x000fe200078e0277 */
[----:B------:R-:W-:Y:S01]  /*1410*/  LOP3.LUT R194, R108, 0x7c, RZ, 0xfc, !PT ;  /* 0x0000007c6cc27812 */ /* 0x000fe200078efcff */
[----:B------:R-:W-:Y:S01]  /*1420*/  IMAD.HI.U32 R3, R8, R123, RZ ;  /* 0x0000007b08037227 */ /* 0x000fe200078e00ff */
[----:B------:R-:W-:-:S02]  /*1430*/  IABS R148, R144 ;  /* 0x0000009000947213 */ /* 0x000fc40000000000 */
[----:B------:R-:W-:Y:S01]  /*1440*/  IABS R149, R145 ;  /* 0x0000009100957213 */ /* 0x000fe20000000000 */
[----:B------:R-:W-:Y:S01]  /*1450*/  IMAD.HI.U32 R10, R8, R127, RZ ;  /* 0x0000007f080a7227 */ /* 0x000fe200078e00ff */
[----:B------:R-:W-:Y:S02]  /*1460*/  IABS R150, R146 ;  /* 0x0000009200967213 */ /* 0x000fe40000000000 */
[----:B------:R-:W-:Y:S01]  /*1470*/  IABS R152, R147 ;  /* 0x0000009300987213 */ /* 0x000fe20000000000 */
[----:B------:R-:W-:Y:S01]  /*1480*/  IMAD.MOV R6, RZ, RZ, -R6 ;  /* 0x000000ffff067224 */ /* 0x000fe200078e0a06 */
[----:B------:R-:W-:Y:S01]  /*1490*/  IABS R192, R194 ;  /* 0x000000c200c07213 */ /* 0x000fe20000000000 */
[----:B------:R-:W-:Y:S02]  /*14a0*/  IMAD.IADD R2, R13, 0x1, R2 ;  /* 0x000000010d027824 */ /* 0x000fe400078e0202 */
[----:B------:R-:W-:Y:S02]  /*14b0*/  IMAD R165, R193, R12, R165 ;  /* 0x0000000cc1a57224 */ /* 0x000fe400078e02a5 */
[----:B------:R-:W-:Y:S01]  /*14c0*/  IMAD.MOV R12, RZ, RZ, -R3 ;  /* 0x000000ffff0c7224 */ /* 0x000fe200078e0a03 */
[----:B------:R-:W-:Y:S01]  /*14d0*/  LEA R2, R2, UR5, 0x1 ;  /* 0x0000000502027c11 */ /* 0x000fe2000f8e08ff */
[----:B------:R-:W-:-:S02]  /*14e0*/  IMAD.MOV R10, RZ, RZ, -R10 ;  /* 0x000000ffff0a7224 */ /* 0x000fc400078e0a0a */
[----:B------:R-:W-:Y:S02]  /*14f0*/  IMAD R124, R193, R6, R124 ;  /* 0x00000006c17c7224 */ /* 0x000fe400078e027c */
[----:B------:R-:W-:-:S04]  /*1500*/  IMAD.HI.U32 R3, R8, R133, RZ ;  /* 0x0000008508037227 */ /* 0x000fc800078e00ff */
[----:B------:R-:W-:-:S04]  /*1510*/  IMAD.HI.U32 R6, R8, R134, RZ ;  /* 0x0000008608067227 */ /* 0x000fc800078e00ff */
[----:B------:R-:W-:-:S04]  /*1520*/  IMAD.HI.U32 R7, R8, R125, RZ ;  /* 0x0000007d08077227 */ /* 0x000fc800078e00ff */
[----:B------:R-:W-:Y:S02]  /*1530*/  IMAD R127, R193, R10, R127 ;  /* 0x0000000ac17f7224 */ /* 0x000fe400078e027f */
[----:B------:R-:W-:Y:S02]  /*1540*/  IMAD.MOV R10, RZ, RZ, -R3 ;  /* 0x000000ffff0a7224 */ /* 0x000fe400078e0a03 */
[----:B------:R-:W-:Y:S02]  /*1550*/  IMAD.MOV R6, RZ, RZ, -R6 ;  /* 0x000000ffff067224 */ /* 0x000fe400078e0a06 */
[----:B------:R-:W-:Y:S02]  /*1560*/  IMAD.MOV R14, RZ, RZ, -R7 ;  /* 0x000000ffff0e7224 */ /* 0x000fe400078e0a07 */
[----:B------:R-:W-:-:S04]  /*1570*/  IMAD.HI.U32 R3, R8, R137, RZ ;  /* 0x0000008908037227 */ /* 0x000fc800078e00ff */
[----:B------:R-:W-:-:S04]  /*1580*/  IMAD.HI.U32 R7, R8, R135, RZ ;  /* 0x0000008708077227 */ /* 0x000fc800078e00ff */
[----:B------:R-:W-:Y:S02]  /*1590*/  IMAD.U32 R2, R2, 0x100, R20 ;  /* 0x0000010002027824 */ /* 0x000fe400078e0014 */
[C---:B------:R-:W-:Y:S02]  /*15a0*/  IMAD R134, R193.reuse, R6, R134 ;  /* 0x00000006c1867224 */ /* 0x040fe400078e0286 */
[----:B------:R-:W-:Y:S01]  /*15b0*/  IMAD R123, R193, R12, R123 ;  /* 0x0000000cc17b7224 */ /* 0x000fe200078e027b */
[----:B------:R-:W-:Y:S01]  /*15c0*/  IABS R11, R2 ;  /* 0x00000002000b7213 */ /* 0x000fe20000000000 */
[----:B------:R-:W-:Y:S02]  /*15d0*/  IMAD.MOV R6, RZ, RZ, -R3 ;  /* 0x000000ffff067224 */ /* 0x000fe400078e0a03 */
[----:B------:R-:W-:Y:S02]  /*15e0*/  IMAD.MOV R12, RZ, RZ, -R7 ;  /* 0x000000ffff0c7224 */ /* 0x000fe400078e0a07 */
[----:B------:R-:W-:-:S02]  /*15f0*/  VIADD R3, R2, 0x80 ;  /* 0x0000008002037836 */ /* 0x000fc40000000000 */
[----:B------:R-:W-:Y:S02]  /*1600*/  IMAD R135, R193, R12, R135 ;  /* 0x0000000cc1877224 */ /* 0x000fe400078e0287 */
[----:B------:R-:W-:Y:S01]  /*1610*/  IMAD.HI.U32 R9, R8, R118, RZ ;  /* 0x0000007608097227 */ /* 0x000fe200078e00ff */
[----:B------:R-:W-:-:S03]  /*1620*/  IABS R12, R3 ;  /* 0x00000003000c7213 */ /* 0x000fc60000000000 */
[----:B------:R-:W-:Y:S02]  /*1630*/  IMAD R137, R193, R6, R137 ;  /* 0x00000006c1897224 */ /* 0x000fe400078e0289 */
[----:B------:R-:W-:-:S04]  /*1640*/  IMAD.HI.U32 R7, R8, R141, RZ ;  /* 0x0000008d08077227 */ /* 0x000fc800078e00ff */
[----:B------:R-:W-:-:S04]  /*1650*/  IMAD.HI.U32 R6, R5, R11, RZ ;  /* 0x0000000b05067227 */ /* 0x000fc800078e00ff */
[----:B------:R-:W-:-:S04]  /*1660*/  IMAD.HI.U32 R5, R5, R12, RZ ;  /* 0x0000000c05057227 */ /* 0x000fc800078e00ff */
[----:B------:R-:W-:Y:S02]  /*1670*/  IMAD.MOV R9, RZ, RZ, -R9 ;  /* 0x000000ffff097224 */ /* 0x000fe400078e0a09 */
[C---:B------:R-:W-:Y:S02]  /*1680*/  IMAD R125, R193.reuse, R14, R125 ;  /* 0x0000000ec17d7224 */ /* 0x040fe400078e027d */
[----:B------:R-:W-:Y:S02]  /*1690*/  IMAD.MOV R14, RZ, RZ, -R7 ;  /* 0x000000ffff0e7224 */ /* 0x000fe400078e0a07 */
[----:B------:R-:W-:Y:S02]  /*16a0*/  IMAD.MOV R6, RZ, RZ, -R6 ;  /* 0x000000ffff067224 */ /* 0x000fe400078e0a06 */
[----:B------:R-:W-:Y:S02]  /*16b0*/  IMAD.MOV R7, RZ, RZ, -R5 ;  /* 0x000000ffff077224 */ /* 0x000fe400078e0a05 */
[----:B------:R-:W-:-:S02]  /*16c0*/  IMAD R118, R193, R9, R118 ;  /* 0x00000009c1767224 */ /* 0x000fc400078e0276 */
[----:B------:R-:W-:-:S04]  /*16d0*/  IMAD.HI.U32 R9, R8, R126, RZ ;  /* 0x0000007e08097227 */ /* 0x000fc800078e00ff */
[C---:B------:R-:W-:Y:S02]  /*16e0*/  IMAD R5, R4.reuse, R6, R11 ;  /* 0x0000000604057224 */ /* 0x040fe400078e020b */
[C---:B------:R-:W-:Y:S02]  /*16f0*/  IMAD R7, R4.reuse, R7, R12 ;  /* 0x0000000704077224 */ /* 0x040fe400078e020c */
[----:B------:R-:W-:Y:S01]  /*1700*/  IMAD.MOV R9, RZ, RZ, -R9 ;  /* 0x000000ffff097224 */ /* 0x000fe200078e0a09 */
[C---:B------:R-:W-:Y:S01]  /*1710*/  ISETP.GT.U32.AND P0, PT, R4.reuse, R5, PT ;  /* 0x000000050400720c */ /* 0x040fe20003f04070 */
[C---:B------:R-:W-:Y:S01]  /*1720*/  IMAD R133, R193.reuse, R10, R133 ;  /* 0x0000000ac1857224 */ /* 0x040fe200078e0285 */
[----:B------:R-:W-:Y:S01]  /*1730*/  ISETP.GT.U32.AND P1, PT, R4, R7, PT ;  /* 0x000000070400720c */ /* 0x000fe20003f24070 */
[----:B------:R-:W-:Y:S02]  /*1740*/  IMAD R126, R193, R9, R126 ;  /* 0x00000009c17e7224 */ /* 0x000fe400078e027e */
[----:B------:R-:W-:-:S04]  /*1750*/  IMAD.HI.U32 R9, R8, R136, RZ ;  /* 0x0000008808097227 */ /* 0x000fc800078e00ff */
[----:B------:R-:W-:Y:S02]  /*1760*/  IMAD.MOV R9, RZ, RZ, -R9 ;  /* 0x000000ffff097224 */ /* 0x000fe400078e0a09 */
[----:B------:R-:W-:-:S04]  /*1770*/  IMAD.HI.U32 R10, R8, R143, RZ ;  /* 0x0000008f080a7227 */ /* 0x000fc800078e00ff */
[----:B------:R-:W-:Y:S02]  /*1780*/  IMAD R136, R193, R9, R136 ;  /* 0x00000009c1887224 */ /* 0x000fe400078e0288 */
[----:B------:R-:W-:-:S04]  /*1790*/  IMAD.HI.U32 R9, R8, R142, RZ ;  /* 0x0000008e08097227 */ /* 0x000fc800078e00ff */
[--C-:B------:R-:W-:Y:S02]  /*17a0*/  @!P0 IMAD.IADD R5, R5, 0x1, -R4.reuse ;  /* 0x0000000105058824 */ /* 0x100fe400078e0a04 */
[----:B------:R-:W-:Y:S02]  /*17b0*/  @!P1 IMAD.IADD R7, R7, 0x1, -R4 ;  /* 0x0000000107079824 */ /* 0x000fe400078e0a04 */
[----:B------:R-:W-:Y:S01]  /*17c0*/  IMAD.MOV R9, RZ, RZ, -R9 ;  /* 0x000000ffff097224 */ /* 0x000fe200078e0a09 */
[C---:B------:R-:W-:Y:S01]  /*17d0*/  ISETP.GT.U32.AND P0, PT, R4.reuse, R5, PT ;  /* 0x000000050400720c */ /* 0x040fe20003f04070 */
[----:B------:R-:W-:Y:S01]  /*17e0*/  IMAD.MOV R10, RZ, RZ, -R10 ;  /* 0x000000ffff0a7224 */ /* 0x000fe200078e0a0a */
[----:B------:R-:W-:Y:S01]  /*17f0*/  ISETP.GT.U32.AND P1, PT, R4, R7, PT ;  /* 0x000000070400720c */ /* 0x000fe20003f24070 */
[C---:B------:R-:W-:Y:S02]  /*1800*/  IMAD R142, R193.reuse, R9, R142 ;  /* 0x00000009c18e7224 */ /* 0x040fe400078e028e */
[----:B------:R-:W-:-:S02]  /*1810*/  IMAD R143, R193, R10, R143 ;  /* 0x0000000ac18f7224 */ /* 0x000fc400078e028f */
[----:B------:R-:W-:-:S04]  /*1820*/  IMAD.HI.U32 R6, R8, R148, RZ ;  /* 0x0000009408067227 */ /* 0x000fc800078e00ff */
[----:B------:R-:W-:-:S04]  /*1830*/  IMAD.HI.U32 R9, R8, R149, RZ ;  /* 0x0000009508097227 */ /* 0x000fc800078e00ff */
[----:B------:R-:W-:-:S04]  /*1840*/  IMAD.HI.U32 R10, R8, R150, RZ ;  /* 0x00000096080a7227 */ /* 0x000fc800078e00ff */
[----:B------:R-:W-:-:S04]  /*1850*/  IMAD.HI.U32 R11, R8, R152, RZ ;  /* 0x00000098080b7227 */ /* 0x000fc800078e00ff */
[----:B------:R-:W-:-:S04]  /*1860*/  IMAD.HI.U32 R8, R8, R192, RZ ;  /* 0x000000c008087227 */ /* 0x000fc800078e00ff */
[----:B------:R-:W-:Y:S02]  /*1870*/  IMAD.MOV R6, RZ, RZ, -R6 ;  /* 0x000000ffff067224 */ /* 0x000fe400078e0a06 */
[----:B------:R-:W-:Y:S02]  /*1880*/  IMAD.MOV R8, RZ, RZ, -R8 ;  /* 0x000000ffff087224 */ /* 0x000fe400078e0a08 */
[C---:B------:R-:W-:Y:S02]  /*1890*/  IMAD R148, R193.reuse, R6, R148 ;  /* 0x00000006c1947224 */ /* 0x040fe400078e0294 */
[----:B------:R-:W-:Y:S02]  /*18a0*/  IMAD R192, R193, R8, R192 ;  /* 0x00000008c1c07224 */ /* 0x000fe400078e02c0 */
[C---:B------:R-:W-:Y:S02]  /*18b0*/  VIADD R6, R208.reuse, 0xffffffff ;  /* 0xffffffffd0067836 */ /* 0x040fe40000000000 */
[----:B------:R-:W-:-:S02]  /*18c0*/  VIADD R8, R208, 0xfffffff7 ;  /* 0xfffffff7d0087836 */ /* 0x000fc40000000000 */
[--C-:B------:R-:W-:Y:S01]  /*18d0*/  @!P0 IMAD.IADD R5, R5, 0x1, -R4.reuse ;  /* 0x0000000105058824 */ /* 0x100fe200078e0a04 */
[----:B------:R-:W-:Y:S01]  /*18e0*/  ISETP.GE.U32.AND P2, PT, R6, 0x7fffffe0, PT ;  /* 0x7fffffe00600780c */ /* 0x000fe20003f46070 */
[----:B------:R-:W-:Y:S01]  /*18f0*/  @!P1 IMAD.IADD R7, R7, 0x1, -R4 ;  /* 0x0000000107079824 */ /* 0x000fe200078e0a04 */
[----:B------:R-:W-:Y:S01]  /*1900*/  ISETP.GE.U32.AND P3, PT, R8, 0x7fffffd8, PT ;  /* 0x7fffffd80800780c */ /* 0x000fe20003f66070 */
[----:B------:R-:W-:Y:S02]  /*1910*/  IMAD.MOV R12, RZ, RZ, -R9 ;  /* 0x000000ffff0c7224 */ /* 0x000fe400078e0a09 */
[C---:B------:R-:W-:Y:S02]  /*1920*/  VIADD R4, R208.reuse, 0xffffffed ;  /* 0xffffffedd0047836 */ /* 0x040fe40000000000 */
[C---:B------:R-:W-:Y:S02]  /*1930*/  VIADD R9, R208.reuse, 0xffffffec ;  /* 0xffffffecd0097836 */ /* 0x040fe40000000000 */
[----:B------:R-:W-:Y:S01]  /*1940*/  VIADD R8, R208, 0xffffffef ;  /* 0xffffffefd0087836 */ /* 0x000fe20000000000 */
[----:B------:R-:W-:Y:S01]  /*1950*/  ISETP.GE.U32.AND P1, PT, R4, 0x7fffffce, PT ;  /* 0x7fffffce0400780c */ /* 0x000fe20003f26070 */
[C---:B------:R-:W-:Y:S01]  /*1960*/  VIADD R6, R208.reuse, 0xffffffe8 ;  /* 0xffffffe8d0067836 */ /* 0x040fe20000000000 */
[----:B------:R-:W-:Y:S01]  /*1970*/  ISETP.GE.U32.AND P0, PT, R9, 0x7fffffcd, PT ;  /* 0x7fffffcd0900780c */ /* 0x000fe20003f06070 */
[----:B------:R-:W-:Y:S01]  /*1980*/  VIADD R4, R208, 0xffffffe9 ;  /* 0xffffffe9d0047836 */ /* 0x000fe20000000000 */
[----:B------:R-:W-:Y:S01]  /*1990*/  ISETP.GE.U32.AND P5, PT, R8, 0x7fffffd0, PT ;  /* 0x7fffffd00800780c */ /* 0x000fe20003fa6070 */
[----:B------:R-:W-:Y:S01]  /*19a0*/  VIADD R9, R208, 0xffffffee ;  /* 0xffffffeed0097836 */ /* 0x000fe20000000000 */
[----:B------:R-:W-:Y:S01]  /*19b0*/  ISETP.GE.U32.AND P6, PT, R6, 0x7fffffc9, PT ;  /* 0x7fffffc90600780c */ /* 0x000fe20003fc6070 */
[----:B------:R-:W-:Y:S01]  /*19c0*/  IMAD.MOV R10, RZ, RZ, -R10 ;  /* 0x000000ffff0a7224 */ /* 0x000fe200078e0a0a */
[----:B------:R-:W-:Y:S01]  /*19d0*/  SEL R8, RZ, 0x1, P0 ;  /* 0x00000001ff087807 */ /* 0x000fe20000000000 */
[----:B------:R-:W-:Y:S01]  /*19e0*/  IMAD.MOV R11, RZ, RZ, -R11 ;  /* 0x000000ffff0b7224 */ /* 0x000fe200078e0a0b */
[----:B------:R-:W-:Y:S01]  /*19f0*/  ISETP.GE.U32.AND P0, PT, R4, 0x7fffffca, PT ;  /* 0x7fffffca0400780c */ /* 0x000fe20003f06070 */
[C---:B------:R-:W-:Y:S01]  /*1a00*/  VIADD R6, R208.reuse, 0xffffffea ;  /* 0xffffffead0067836 */ /* 0x040fe20000000000 */
[----:B------:R-:W-:Y:S01]  /*1a10*/  ISETP.GE.U32.AND P4, PT, R9, 0x7fffffcf, PT ;  /* 0x7fffffcf0900780c */ /* 0x000fe20003f86070 */
[C---:B------:R-:W-:Y:S01]  /*1a20*/  VIADD R4, R208.reuse, 0xffffffeb ;  /* 0xffffffebd0047836 */ /* 0x040fe20000000000 */
[----:B------:R-:W-:Y:S01]  /*1a30*/  SEL R9, RZ, 0x7fff8, P5 ;  /* 0x0007fff8ff097807 */ /* 0x000fe20002800000 */
[C---:B------:R-:W-:Y:S01]  /*1a40*/  IMAD R150, R193.reuse, R10, R150 ;  /* 0x0000000ac1967224 */ /* 0x040fe200078e0296 */
[----:B------:R-:W-:Y:S01]  /*1a50*/  SEL R15, RZ, 0x1fffe, P0 ;  /* 0x0001fffeff0f7807 */ /* 0x000fe20000000000 */
[C---:B------:R-:W-:Y:S01]  /*1a60*/  IMAD R152, R193.reuse, R11, R152 ;  /* 0x0000000bc1987224 */ /* 0x040fe200078e0298 */
[----:B------:R-:W-:Y:S01]  /*1a70*/  SEL R11, RZ, 0x1fffe, P1 ;  /* 0x0001fffeff0b7807 */ /* 0x000fe20000800000 */
[----:B------:R-:W-:Y:S01]  /*1a80*/  VIADD R10, R208, 0xffffffe4 ;  /* 0xffffffe4d00a7836 */ /* 0x000fe20000000000 */
[----:B------:R-:W-:Y:S01]  /*1a90*/  ISETP.GE.U32.AND P1, PT, R6, 0x7fffffcb, PT ;  /* 0x7fffffcb0600780c */ /* 0x000fe20003f26070 */
[C---:B------:R-:W-:Y:S01]  /*1aa0*/  IMAD R149, R193.reuse, R12, R149 ;  /* 0x0000000cc1957224 */ /* 0x040fe200078e0295 */
[----:B------:R-:W-:Y:S01]  /*1ab0*/  SEL R6, RZ, 0x4, P4 ;  /* 0x00000004ff067807 */ /* 0x000fe20002000000 */
[----:B------:R-:W-:Y:S01]  /*1ac0*/  VIADD R13, R208, 0xffffffe7 ;  /* 0xffffffe7d00d7836 */ /* 0x000fe20000000000 */
[----:B------:R-:W-:Y:S01]  /*1ad0*/  ISETP.GE.U32.AND P4, PT, R4, 0x7fffffcc, PT ;  /* 0x7fffffcc0400780c */ /* 0x000fe20003f86070 */
[----:B------:R-:W-:Y:S01]  /*1ae0*/  VIADD R4, R208, 0xffffffe5 ;  /* 0xffffffe5d0047836 */ /* 0x000fe20000000000 */
[----:B------:R-:W-:Y:S01]  /*1af0*/  ISETP.GE.U32.AND P5, PT, R10, 0x7fffffc5, PT ;  /* 0x7fffffc50a00780c */ /* 0x000fe20003fa6070 */
[----:B------:R-:W-:Y:S01]  /*1b00*/  VIADD R10, R208, 0xffffffe6 ;  /* 0xffffffe6d00a7836 */ /* 0x000fe20000000000 */
[----:B------:R-:W-:Y:S01]  /*1b10*/  SEL R12, RZ, 0x1, P6 ;  /* 0x00000001ff0c7807 */ /* 0x000fe20003000000 */
[----:B------:R-:W-:Y:S01]  /*1b20*/  IMAD R141, R193, R14, R141 ;  /* 0x0000000ec18d7224 */ /* 0x000fe200078e028d */
[----:B------:R-:W-:Y:S01]  /*1b30*/  ISETP.GE.U32.AND P6, PT, R4, 0x7fffffc6, PT ;  /* 0x7fffffc60400780c */ /* 0x000fe20003fc6070 */
[----:B------:R-:W-:Y:S01]  /*1b40*/  VIADD R4, R208, 0xffffffe1 ;  /* 0xffffffe1d0047836 */ /* 0x000fe20000000000 */
[----:B------:R-:W-:Y:S01]  /*1b50*/  ISETP.GE.U32.AND P0, PT, R10, 0x7fffffc7, PT ;  /* 0x7fffffc70a00780c */ /* 0x000fe20003f06070 */
[----:B------:R-:W-:Y:S01]  /*1b60*/  VIADD R14, R208, 0xffffffe3 ;  /* 0xffffffe3d00e7836 */ /* 0x000fe20000000000 */
[----:B------:R-:W-:Y:S01]  /*1b70*/  SEL R10, RZ, 0x4, P1 ;  /* 0x00000004ff0a7807 */ /* 0x000fe20000800000 */
[----:B------:R-:W-:Y:S01]  /*1b80*/  IMAD.IADD R8, R8, 0x1, R11 ;  /* 0x0000000108087824 */ /* 0x000fe200078e020b */
[----:B------:R-:W-:Y:S01]  /*1b90*/  ISETP.GE.U32.AND P1, PT, R13, 0x7fffffc8, PT ;  /* 0x7fffffc80d00780c */ /* 0x000fe20003f26070 */
[----:B------:R-:W-:Y:S01]  /*1ba0*/  IMAD.IADD R12, R12, 0x1, R15 ;  /* 0x000000010c0c7824 */ /* 0x000fe200078e020f */
[----:B------:R-:W-:-:S02]  /*1bb0*/  SEL R13, RZ, 0x7fff8, P4 ;  /* 0x0007fff8ff0d7807 */ /* 0x000fc40002000000 */
[----:B------:R-:W-:Y:S01]  /*1bc0*/  ISETP.GE.U32.AND P4, PT, R4, 0x7fffffc2, PT ;  /* 0x7fffffc20400780c */ /* 0x000fe20003f86070 */
[----:B------:R-:W-:Y:S01]  /*1bd0*/  VIADD R4, R208, 0xffffffe0 ;  /* 0xffffffe0d0047836 */ /* 0x000fe20000000000 */
[----:B------:R-:W-:Y:S02]  /*1be0*/  SEL R16, RZ, 0x1, P5 ;  /* 0x00000001ff107807 */ /* 0x000fe40002800000 */
[----:B------:R-:W-:Y:S02]  /*1bf0*/  ISETP.GE.U32.AND P5, PT, R17, 0x7fffffc3, PT ;  /* 0x7fffffc31100780c */ /* 0x000fe40003fa6070 */
[----:B------:R-:W-:Y:S02]  /*1c00*/  SEL R17, RZ, 0x1fffe, P6 ;  /* 0x0001fffeff117807 */ /* 0x000fe40003000000 */
[----:B------:R-:W-:Y:S02]  /*1c10*/  ISETP.GE.U32.AND P6, PT, R14, 0x7fffffc4, PT ;  /* 0x7fffffc40e00780c */ /* 0x000fe40003fc6070 */
[----:B------:R-:W-:Y:S01]  /*1c20*/  SEL R14, RZ, 0x4, P0 ;  /* 0x00000004ff0e7807 */ /* 0x000fe20000000000 */
[----:B------:R-:W-:Y:S01]  /*1c30*/  IMAD.IADD R16, R16, 0x1, R17 ;  /* 0x0000000110107824 */ /* 0x000fe200078e0211 */
[----:B------:R-:W-:-:S02]  /*1c40*/  ISETP.GE.U32.AND P0, PT, R4, 0x7fffffc1, PT ;  /* 0x7fffffc10400780c */ /* 0x000fc40003f06070 */
[----:B------:R-:W-:Y:S02]  /*1c50*/  SEL R18, RZ, 0x1fffe, P4 ;  /* 0x0001fffeff127807 */ /* 0x000fe40002000000 */
[----:B------:R-:W-:Y:S02]  /*1c60*/  SEL R11, RZ, 0x1, P0 ;  /* 0x00000001ff0b7807 */ /* 0x000fe40000000000 */
[----:B------:R-:W-:Y:S02]  /*1c70*/  LOP3.LUT R8, R8, 0x3, RZ, 0xc0, !PT ;  /* 0x0000000308087812 */ /* 0x000fe400078ec0ff */
[----:B------:R-:W-:Y:S01]  /*1c80*/  LOP3.LUT R12, R12, 0x3, RZ, 0xc0, !PT ;  /* 0x000000030c0c7812 */ /* 0x000fe200078ec0ff */
[----:B------:R-:W-:Y:S01]  /*1c90*/  IMAD.IADD R18, R11, 0x1, R18 ;  /* 0x000000010b127824 */ /* 0x000fe200078e0212 */
[----:B------:R-:W-:Y:S02]  /*1ca0*/  IADD3 R6, PT, PT, R8, R9, R6 ;  /* 0x0000000908067210 */ /* 0x000fe40007ffe006 */
[----:B------:R-:W-:-:S02]  /*1cb0*/  SEL R8, RZ, 0x4, P5 ;  /* 0x00000004ff087807 */ /* 0x000fc40002800000 */
[----:B------:R-:W-:Y:S02]  /*1cc0*/  SEL R11, RZ, 0x7fff8, P6 ;  /* 0x0007fff8ff0b7807 */ /* 0x000fe40003000000 */
[----:B------:R-:W-:Y:S02]  /*1cd0*/  LOP3.LUT R18, R18, 0x3, RZ, 0xc0, !PT ;  /* 0x0000000312127812 */ /* 0x000fe400078ec0ff */
[----:B------:R-:W-:Y:S02]  /*1ce0*/  SEL R9, RZ, 0x7fff8, P1 ;  /* 0x0007fff8ff097807 */ /* 0x000fe40000800000 */
[----:B------:R-:W-:Y:S02]  /*1cf0*/  LOP3.LUT R16, R16, 0x3, RZ, 0xc0, !PT ;  /* 0x0000000310107812 */ /* 0x000fe400078ec0ff */
[----:B------:R-:W-:Y:S02]  /*1d00*/  IADD3 R10, PT, PT, R12, R13, R10 ;  /* 0x0000000d0c0a7210 */ /* 0x000fe40007ffe00a */
[----:B------:R-:W-:-:S02]  /*1d10*/  ISETP.GE.AND P1, PT, R2, RZ, PT ;  /* 0x000000ff0200720c */ /* 0x000fc40003f26270 */
[----:B------:R-:W-:Y:S02]  /*1d20*/  IADD3 R8, PT, PT, R18, R11, R8 ;  /* 0x0000000b12087210 */ /* 0x000fe40007ffe008 */
[----:B------:R-:W-:Y:S02]  /*1d30*/  ISETP.GE.AND P5, PT, R3, RZ, PT ;  /* 0x000000ff0300720c */ /* 0x000fe40003fa6270 */
[----:B------:R-:W-:Y:S01]  /*1d40*/  IADD3 R14, PT, PT, R16, R9, R14 ;  /* 0x00000009100e7210 */ /* 0x000fe20007ffe00e */
[----:B------:R-:W-:Y:S01]  /*1d50*/  IMAD.SHL.U32 R9, R10, 0x100, RZ ;  /* 0x000001000a097824 */ /* 0x000fe200078e00ff */
[----:B------:R-:W-:Y:S02]  /*1d60*/  LOP3.LUT R11, R8, 0xf, RZ, 0xc0, !PT ;  /* 0x0000000f080b7812 */ /* 0x000fe400078ec0ff */
[----:B------:R-:W-:Y:S02]  /*1d70*/  ISETP.NE.AND P6, PT, R114, RZ, PT ;  /* 0x000000ff7200720c */ /* 0x000fe40003fc5270 */
[----:B------:R-:W-:Y:S01]  /*1d80*/  LOP3.LUT R9, R9, 0xf00, RZ, 0xe2, !PT ;  /* 0x00000f0009097812 */ /* 0x000fe200078ee2ff */
[----:B------:R-:W-:Y:S01]  /*1d90*/  IMAD R11, R14, 0x10, R11 ;  /* 0x000000100e0b7824 */ /* 0x000fe200078e020b */
[----:B------:R-:W-:Y:S01]  /*1da0*/  LOP3.LUT R114, RZ, R114, RZ, 0x33, !PT ;  /* 0x00000072ff727212 */ /* 0x000fe200078e33ff */
[----:B------:R-:W-:Y:S01]  /*1db0*/  @!P1 IMAD.MOV R5, RZ, RZ, -R5 ;  /* 0x000000ffff059224 */ /* 0x000fe200078e0a05 */
[----:B------:R-:W-:Y:S01]  /*1dc0*/  ISETP.GE.U32.AND P4, PT, R19, 0x7fffffdf, PT ;  /* 0x7fffffdf1300780c */ /* 0x000fe20003f86070 */
[----:B------:R-:W-:Y:S01]  /*1dd0*/  @!P5 IMAD.MOV R7, RZ, RZ, -R7 ;  /* 0x000000ffff07d224 */ /* 0x000fe200078e0a07 */
[----:B------:R-:W-:Y:S01]  /*1de0*/  LOP3.LUT R11, R11, 0xff, RZ, 0xc0, !PT ;  /* 0x000000ff0b0b7812 */ /* 0x000fe200078ec0ff */
[----:B------:R-:W-:Y:S01]  /*1df0*/  IMAD R6, R6, 0x1000, R9 ;  /* 0x0000100006067824 */ /* 0x000fe200078e0209 */
[----:B------:R-:W-:-:S02]  /*1e00*/  SEL R8, R114, R5, !P6 ;  /* 0x0000000572087207 */ /* 0x000fc40007000000 */
[----:B------:R-:W-:Y:S01]  /*1e10*/  ISETP.NE.U32.AND P1, PT, R20, RZ, PT ;  /* 0x000000ff1400720c */ /* 0x000fe20003f25070 */
[----:B------:R-:W-:Y:S01]  /*1e20*/  IMAD.IADD R11, R6, 0x1, R11 ;  /* 0x00000001060b7824 */ /* 0x000fe200078e020b */
[----:B------:R-:W-:Y:S01]  /*1e30*/  SEL R114, R114, R7, !P6 ;  /* 0x0000000772727207 */ /* 0x000fe20007000000 */
[----:B------:R-:W-:Y:S10]  /*1e40*/  BRA.U UP0, `(.L_x_11) ;  /* 0x0000000100187547 */ /* 0x000ff4000b800000 */
[----:B------:R-:W-:Y:S01]  /*1e50*/  ELECT P5, URZ, PT ;  /* 0x0000000000ff782f */ /* 0x000fe200038a0000 */
[----:B------:R-:W-:Y:S01]  /*1e60*/  IMAD.MOV.U32 R5, RZ, RZ, 0x1 ;  /* 0x00000001ff057424 */ /* 0x000fe200078e00ff */
[----:B------:R-:W-:Y:S01]  /*1e70*/  UMOV UR5, 0x40 ;  /* 0x0000004000057882 */ /* 0x000fe20000000000 */
[----:B------:R-:W-:Y:S01]  /*1e80*/  UVIRTCOUNT.DEALLOC.SMPOOL 0x80 ;  /* 0x000000800000784c */ /* 0x000fe20000000000 */
[----:B------:R-:W-:-:S09]  /*1e90*/  ULEA UR5, UR11, UR5, 0x18 ;  /* 0x000000050b057291 */ /* 0x000fd2000f8ec0ff */
[----:B------:R0:W-:Y:S03]  /*1ea0*/  @P5 STS.U8 [UR5], R5 ;  /* 0x00000005ff005988 */ /* 0x0001e60008000005 */
.L_x_11:
[----:B------:R-:W-:Y:S01]  /*1eb0*/  STTM.x64 tmem[UR9], RZ ;  /* 0x000000ff000079ed */ /* 0x000fe20008340009 */
[----:B------:R-:W-:Y:S01]  /*1ec0*/  STTM.x64 tmem[UR9+0x40], RZ ;  /* 0x000040ff000079ed */ /* 0x000fe20008340009 */
[----:B------:R-:W-:Y:S01]  /*1ed0*/  STTM.x64 tmem[UR9+0x80], RZ ;  /* 0x000080ff000079ed */ /* 0x000fe20008340009 */
[----:B------:R-:W-:Y:S01]  /*1ee0*/  STTM.x64 tmem[UR9+0xc0], RZ ;  /* 0x0000c0ff000079ed */ /* 0x000fe20008340009 */
[----:B------:R-:W-:Y:S01]  /*1ef0*/  STTM.x64 tmem[UR9+0x100], RZ ;  /* 0x000100ff000079ed */ /* 0x000fe20008340009 */
[----:B------:R-:W-:Y:S01]  /*1f00*/  STTM.x64 tmem[UR9+0x140], RZ ;  /* 0x000140ff000079ed */ /* 0x000fe20008340009 */
[----:B------:R-:W-:Y:S01]  /*1f10*/  STTM.x64 tmem[UR9+0x180], RZ ;  /* 0x000180ff000079ed */ /* 0x000fe20008340009 */
[----:B------:R-:W-:Y:S01]  /*1f20*/  STTM.x64 tmem[UR9+0x1c0], RZ ;  /* 0x0001c0ff000079ed */ /* 0x000fe20008340009 */
[----:B------:R-:W1:Y:S02]  /*1f30*/  FENCE.VIEW.ASYNC.T ;  /* 0x00000000000073c6 */ /* 0x000e640000000200 */
[----:B-1----:R-:W-:Y:S01]  /*1f40*/  BAR.SYNC.DEFER_BLOCKING 0x0 ;  /* 0x0000000000007b1d */ /* 0x002fe20000010000 */
[----:B------:R-:W-:-:S02]  /*1f50*/  IMAD R7, R8, UR21, RZ ;  /* 0x0000001508077c24 */ /* 0x000fc4000f8e02ff */
[----:B------:R-:W-:-:S03]  /*1f60*/  IMAD R8, R114, UR21, RZ ;  /* 0x0000001572087c24 */ /* 0x000fc6000f8e02ff */
[----:B------:R-:W-:Y:S01]  /*1f70*/  VOTEU.ALL UP1, P1 ;  /* 0x0000000000ff7886 */ /* 0x000fe20000820000 */
[----:B------:R-:W-:Y:S01]  /*1f80*/  VOTEU.ALL UP2, P1 ;  /* 0x0000000000ff7886 */ /* 0x000fe20000840000 */
[----:B0-----:R-:W-:Y:S01]  /*1f90*/  IADD3 R5, P6, PT, R7, UR12, RZ ;  /* 0x0000000c07057c10 */ /* 0x001fe2000ffde0ff */
[----:B------:R-:W-:Y:S01]  /*1fa0*/  STL [R1+0xa78], R4 ;  /* 0x000a780401007387 */ /* 0x000fe20000100800 */
[----:B------:R-:W-:Y:S01]  /*1fb0*/  IADD3 R6, P5, PT, R8, UR12, RZ ;  /* 0x0000000c08067c10 */ /* 0x000fe2000ffbe0ff */
[----:B------:R-:W-:-:S04]  /*1fc0*/  @!UP1 UIADD3 UR16, UPT, UPT, -UR4, 0x100000, URZ ;  /* 0x0010000004109890 */ /* 0x000fc8000fffe1ff */
[----:B------:R-:W-:Y:S02]  /*1fd0*/  @!UP1 USHF.L.U32 UR17, UR16, 0xb, URZ ;  /* 0x0000000b10119899 */ /* 0x000fe400080006ff */
[----:B------:R-:W-:Y:S02]  /*1fe0*/  @!UP1 USHF.L.U32 UR16, UR16, 0x1, URZ ;  /* 0x0000000110109899 */ /* 0x000fe400080006ff */
[----:B------:R-:W-:Y:S01]  /*1ff0*/  USHF.L.U32 UR5, UR6, 0x3, URZ ;  /* 0x0000000306057899 */ /* 0x000fe200080006ff */
[----:B------:R-:W-:Y:S01]  /*2000*/  LEA.HI.X.SX32 R7, R7, UR13, 0x1, P6 ;  /* 0x0000000d07077c11 */ /* 0x000fe2000b0f0eff */
[----:B------:R-:W-:Y:S01]  /*2010*/  @!P2 IMAD.MOV.U32 R12, RZ, RZ, R5 ;  /* 0x000000ffff0ca224 */ /* 0x000fe200078e0005 */
[----:B------:R-:W-:Y:S02]  /*2020*/  ISETP.GT.U32.AND P6, PT, R193, R107, PT ;  /* 0x0000006bc100720c */ /* 0x000fe40003fc4070 */
[----:B------:R-:W-:Y:S01]  /*2030*/  PRMT R158, RZ, 0x7610, R158 ;  /* 0x00007610ff9e7816 */ /* 0x000fe2000000009e */
[----:B------:R-:W-:Y:S01]  /*2040*/  @!P2 IMAD.MOV.U32 R13, RZ, RZ, R7 ;  /* 0x000000ffff0da224 */ /* 0x000fe200078e0007 */
[----:B------:R-:W-:-:S02]  /*2050*/  LEA.HI.X.SX32 R8, R8, UR13, 0x1, P5 ;  /* 0x0000000d08087c11 */ /* 0x000fc4000a8f0eff */
[----:B------:R-:W-:Y:S02]  /*2060*/  PRMT R160, RZ, 0x7610, R160 ;  /* 0x00007610ffa07816 */ /* 0x000fe400000000a0 */
[----:B------:R-:W-:Y:S01]  /*2070*/  PRMT R153, RZ, 0x7610, R153 ;  /* 0x00007610ff997816 */ /* 0x000fe20000000099 */
[----:B------:R-:W0:Y:S02]  /*2080*/  FENCE.VIEW.ASYNC.S ;  /* 0x00000000000073c6 */ /* 0x000e240000000000 */
[----:B0-----:R0:W1:Y:S02]  /*2090*/  @!UP2 SYNCS.EXCH.64 URZ, [UR10], UR16 ;  /* 0x000000100affa5b2 */ /* 0x0010640008000100 */
[----:B-1----:R-:W-:Y:S01]  /*20a0*/  BAR.SYNC.DEFER_BLOCKING 0x0 ;  /* 0x0000000000007b1d */ /* 0x002fe20000010000 */
[----:B------:R-:W-:Y:S01]  /*20b0*/  @!P2 IMAD.MOV.U32 R14, RZ, RZ, R6 ;  /* 0x000000ffff0ea224 */ /* 0x000fe200078e0006 */
[----:B------:R-:W-:Y:S01]  /*20c0*/  USHF.R.S32.HI UR12, URZ, 0x1f, UR5 ;  /* 0x0000001fff0c7899 */ /* 0x000fe20008011405 */
[----:B------:R-:W-:Y:S01]  /*20d0*/  @!P2 IMAD.MOV.U32 R15, RZ, RZ, R8 ;  /* 0x000000ffff0fa224 */ /* 0x000fe200078e0008 */
[----:B------:R-:W-:-:S02]  /*20e0*/  LOP3.LUT R114, R11, 0xffff, RZ, 0xc0, !PT ;  /* 0x0000ffff0b727812 */ /* 0x000fc400078ec0ff */
[----:B------:R-:W-:Y:S01]  /*20f0*/  IADD3 R9, P5, PT, R5, UR5, RZ ;  /* 0x0000000505097c10 */ /* 0x000fe2000ffbe0ff */
[----:B------:R-:W-:Y:S01]  /*2100*/  @!P6 IMAD.IADD R107, R107, 0x1, -R193 ;  /* 0x000000016b6be824 */ /* 0x000fe200078e0ac1 */
[----:B------:R-:W-:Y:S02]  /*2110*/  SHF.R.U32.HI R16, RZ, 0xf, R114 ;  /* 0x0000000fff107819 */ /* 0x000fe40000011672 */
[----:B------:R-:W-:Y:S02]  /*2120*/  PRMT R154, RZ, 0x7610, R154 ;  /* 0x00007610ff9a7816 */ /* 0x000fe4000000009a */
[----:B------:R-:W-:Y:S02]  /*2130*/  PRMT R155, RZ, 0x7610, R155 ;  /* 0x00007610ff9b7816 */ /* 0x000fe4000000009b */
[----:B------:R-:W-:Y:S01]  /*2140*/  PRMT R156, RZ, 0x7610, R156 ;  /* 0x00007610ff9c7816 */ /* 0x000fe2000000009c */
[----:B------:R-:W-:Y:S01]  /*2150*/  VIADD R22, R208, 0xfffffff6 ;  /* 0xfffffff6d0167836 */ /* 0x000fe20000000000 */
[----:B------:R-:W-:-:S02]  /*2160*/  IADD3.X R11, PT, PT, R7, UR12, RZ, P5, !PT ;  /* 0x0000000c070b7c10 */ /* 0x000fc4000affe4ff */
[----:B------:R-:W-:Y:S02]  /*2170*/  PRMT R202, RZ, 0x7610, R202 ;  /* 0x00007610ffca7816 */ /* 0x000fe400000000ca */
[----:B------:R-:W-:Y:S01]  /*2180*/  PRMT R201, RZ, 0x7610, R201 ;  /* 0x00007610ffc97816 */ /* 0x000fe200000000c9 */
[----:B------:R-:W-:Y:S01]  /*2190*/  VIADD R26, R208, 0xfffffffd ;  /* 0xfffffffdd01a7836 */ /* 0x000fe20000000000 */
[----:B------:R-:W-:Y:S02]  /*21a0*/  PRMT R200, RZ, 0x7610, R200 ;  /* 0x00007610ffc87816 */ /* 0x000fe400000000c8 */
[----:B------:R-:W-:Y:S01]  /*21b0*/  PRMT R198, RZ, 0x7610, R198 ;  /* 0x00007610ffc67816 */ /* 0x000fe200000000c6 */
[----:B------:R1:W2:Y:S04]  /*21c0*/  @!P2 LDG.E.U8 R157, desc[UR18][R12.64] ;  /* 0x000000120c9da981 */ /* 0x0002a8000c1e1100 */
[----:B------:R-:W3:Y:S01]  /*21d0*/  @!P2 LDG.E.U8 R162, desc[UR18][R14.64] ;  /* 0x000000120ea2a981 */ /* 0x000ee2000c1e1100 */
[----:B------:R-:W-:-:S02]  /*21e0*/  IADD3 R10, P2, PT, R6, UR5, RZ ;  /* 0x00000005060a7c10 */ /* 0x000fc4000ff5e0ff */
[C---:B------:R-:W-:Y:S01]  /*21f0*/  ISETP.GT.U32.AND P6, PT, R193.reuse, R192, PT ;  /* 0x000000c0c100720c */ /* 0x040fe20003fc4070 */
[----:B------:R-:W-:Y:S01]  /*2200*/  @!P3 IMAD.MOV.U32 R17, RZ, RZ, R11 ;  /* 0x000000ffff11b224 */ /* 0x000fe200078e000b */
[----:B------:R-:W-:Y:S02]  /*2210*/  PRMT R206, RZ, 0x7610, R206 ;  /* 0x00007610ffce7816 */ /* 0x000fe400000000ce */
[----:B------:R-:W-:Y:S02]  /*2220*/  PRMT R205, RZ, 0x7610, R205 ;  /* 0x00007610ffcd7816 */ /* 0x000fe400000000cd */
[----:B------:R-:W-:Y:S02]  /*2230*/  PRMT R204, RZ, 0x7610, R204 ;  /* 0x00007610ffcc7816 */ /* 0x000fe400000000cc */
[----:B------:R-:W-:Y:S01]  /*2240*/  PRMT R203, RZ, 0x7610, R203 ;  /* 0x00007610ffcb7816 */ /* 0x000fe200000000cb */
[----:B------:R-:W-:Y:S01]  /*2250*/  VIADD R38, R208, 0xfffffff5 ;  /* 0xfffffff5d0267836 */ /* 0x000fe20000000000 */
[----:B-1----:R-:W-:Y:S01]  /*2260*/  IADD3.X R12, PT, PT, R8, UR12, RZ, P2, !PT ;  /* 0x0000000c080c7c10 */ /* 0x002fe200097fe4ff */
[----:B------:R-:W-:Y:S01]  /*2270*/  VIADD R42, R208, 0xfffffffc ;  /* 0xfffffffcd02a7836 */ /* 0x000fe20000000000 */
[----:B------:R-:W-:Y:S01]  /*2280*/  LOP3.LUT P2, RZ, R16, 0x1, RZ, 0xc0, !PT ;  /* 0x0000000110ff7812 */ /* 0x000fe2000784c0ff */
[----:B------:R-:W-:Y:S01]  /*2290*/  @!P3 IMAD.MOV.U32 R16, RZ, RZ, R9 ;  /* 0x000000ffff10b224 */ /* 0x000fe200078e0009 */
[----:B------:R-:W-:Y:S01]  /*22a0*/  ISETP.GT.U32.AND P5, PT, R193, R190, PT ;  /* 0x000000bec100720c */ /* 0x000fe20003fa4070 */
[----:B------:R-:W-:Y:S01]  /*22b0*/  USHF.L.U32 UR5, UR6, 0x4, URZ ;  /* 0x0000000406057899 */ /* 0x000fe200080006ff */
[----:B------:R-:W-:Y:S01]  /*22c0*/  PRMT R207, RZ, 0x7610, R207 ;  /* 0x00007610ffcf7816 */ /* 0x000fe200000000cf */
[----:B------:R-:W-:Y:S04]  /*22d0*/  STL [R1+0xa74], R3 ;  /* 0x000a740301007387 */ /* 0x000fe80000100800 */
[----:B------:R1:W4:Y:S01]  /*22e0*/  @!P3 LDG.E.U8 R158, desc[UR18][R16.64] ;  /* 0x00000012109eb981 */ /* 0x000322000c1e1100 */
[----:B------:R-:W-:Y:S01]  /*22f0*/  USHF.R.S32.HI UR12, URZ, 0x1f, UR5 ;  /* 0x0000001fff0c7899 */ /* 0x000fe20008011405 */
[----:B------:R-:W-:Y:S01]  /*2300*/  @!P6 IMAD.IADD R192, R192, 0x1, -R193 ;  /* 0x00000001c0c0e824 */ /* 0x000fe200078e0ac1 */
[----:B------:R-:W-:Y:S01]  /*2310*/  IADD3 R13, P6, PT, R5, UR5, RZ ;  /* 0x00000005050d7c10 */ /* 0x000fe2000ffde0ff */
[----:B------:R-:W-:Y:S01]  /*2320*/  STL [R1+0xa70], R2 ;  /* 0x000a700201007387 */ /* 0x000fe20000100800 */
[----:B-1----:R-:W-:-:S02]  /*2330*/  @!P3 IMAD.MOV.U32 R16, RZ, RZ, R10 ;  /* 0x000000ffff10b224 */ /* 0x002fc400078e000a */
[----:B------:R-:W-:Y:S01]  /*2340*/  @!P3 IMAD.MOV.U32 R17, RZ, RZ, R12 ;  /* 0x000000ffff11b224 */ /* 0x000fe200078e000c */
[----:B------:R-:W-:Y:S01]  /*2350*/  IADD3.X R15, PT, PT, R7, UR12, RZ, P6, !PT ;  /* 0x0000000c070f7c10 */ /* 0x000fe2000b7fe4ff */
[----:B------:R-:W-:Y:S01]  /*2360*/  @!P5 IMAD.IADD R190, R190, 0x1, -R193 ;  /* 0x00000001bebed824 */ /* 0x000fe200078e0ac1 */
[--C-:B------:R-:W-:Y:S01]  /*2370*/  SHF.R.U32.HI R18, RZ, 0x7, R114.reuse ;  /* 0x00000007ff127819 */ /* 0x100fe20000011672 */
[----:B------:R-:W-:Y:S01]  /*2380*/  @P2 IMAD.MOV.U32 R20, RZ, RZ, R13 ;  /* 0x000000ffff142224 */ /* 0x000fe200078e000d */
[----:B------:R1:W2:Y:S01]  /*2390*/  @!P3 LDG.E.U8 R160, desc[UR18][R16.64] ;  /* 0x0000001210a0b981 */ /* 0x0002a2000c1e1100 */
[----:B------:R-:W-:Y:S02]  /*23a0*/  ISETP.GT.U32.AND P3, PT, R193, R111, PT ;  /* 0x0000006fc100720c */ /* 0x000fe40003f64070 */
[----:B------:R-:W-:Y:S01]  /*23b0*/  IADD3 R14, P5, PT, R6, UR5, RZ ;  /* 0x00000005060e7c10 */ /* 0x000fe2000ffbe0ff */
[----:B------:R-:W-:Y:S01]  /*23c0*/  @P2 IMAD.MOV.U32 R21, RZ, RZ, R15 ;  /* 0x000000ffff152224 */ /* 0x000fe200078e000f */
[----:B------:R-:W-:Y:S01]  /*23d0*/  UIMAD UR5, UR6, 0x18, URZ ;  /* 0x00000018060578a4 */ /* 0x000fe2000f8e02ff */
[----:B------:R-:W-:Y:S01]  /*23e0*/  SHF.R.U32.HI R30, RZ, 0xe, R114 ;  /* 0x0000000eff1e7819 */ /* 0x000fe20000011672 */
[----:B------:R-:W-:Y:S01]  /*23f0*/  STL [R1+0xa6c], R0 ;  /* 0x000a6c0001007387 */ /* 0x000fe20000100800 */
[----:B-1----:R-:W-:-:S03]  /*2400*/  IADD3.X R16, PT, PT, R8, UR12, RZ, P5, !PT ;  /* 0x0000000c08107c10 */ /* 0x002fc6000affe4ff */
[----:B------:R1:W2:Y:S01]  /*2410*/  @P2 LDG.E.U8 R153, desc[UR18][R20.64] ;  /* 0x0000001214992981 */ /* 0x0002a2000c1e1100 */
[----:B------:R-:W-:Y:S01]  /*2420*/  LOP3.LUT P5, RZ, R18, 0x1, RZ, 0xc0, !PT ;  /* 0x0000000112ff7812 */ /* 0x000fe200078ac0ff */
[----:B------:R-:W-:Y:S01]  /*2430*/  USHF.R.S32.HI UR12, URZ, 0x1f, UR5 ;  /* 0x0000001fff0c7899 */ /* 0x000fe20008011405 */
[----:B------:R-:W-:Y:S01]  /*2440*/  @!P3 IMAD.IADD R111, R111, 0x1, -R193 ;  /* 0x000000016f6fb824 */ /* 0x000fe200078e0ac1 */
[----:B------:R-:W-:Y:S01]  /*2450*/  IADD3 R17, P3, PT, R5, UR5, RZ ;  /* 0x0000000505117c10 */ /* 0x000fe2000ff7e0ff */
[----:B-1----:R-:W-:Y:S02]  /*2460*/  @P2 IMAD.MOV.U32 R20, RZ, RZ, R14 ;  /* 0x000000ffff142224 */ /* 0x002fe400078e000e */
[----:B------:R-:W-:Y:S01]  /*2470*/  @P2 IMAD.MOV.U32 R21, RZ, RZ, R16 ;  /* 0x000000ffff152224 */ /* 0x000fe200078e0010 */
[----:B------:R-:W-:-:S04]  /*2480*/  IADD3.X R19, PT, PT, R7, UR12, RZ, P3, !PT ;  /* 0x0000000c07137c10 */ /* 0x000fc80009ffe4ff */
[----:B------:R1:W2:Y:S01]  /*2490*/  @P2 LDG.E.U8 R154, desc[UR18][R20.64] ;  /* 0x00000012149a2981 */ /* 0x0002a2000c1e1100 */
[----:B------:R-:W-:Y:S01]  /*24a0*/  IADD3 R18, P2, PT, R6, UR5, RZ ;  /* 0x0000000506127c10 */ /* 0x000fe2000ff5e0ff */
[----:B------:R-:W-:Y:S02]  /*24b0*/  @P5 IMAD.MOV.U32 R24, RZ, RZ, R17 ;  /* 0x000000ffff185224 */ /* 0x000fe400078e0011 */
[----:B------:R-:W-:Y:S01]  /*24c0*/  @P5 IMAD.MOV.U32 R25, RZ, RZ, R19 ;  /* 0x000000ffff195224 */ /* 0x000fe200078e0013 */
[----:B------:R-:W-:-:S04]  /*24d0*/  ISETP.GT.U32.AND P3, PT, R193, R178, PT ;  /* 0x000000b2c100720c */ /* 0x000fc80003f64070 */
[----:B------:R0:W2:Y:S01]  /*24e0*/  @P5 LDG.E.U8 R155, desc[UR18][R24.64] ;  /* 0x00000012189b5981 */ /* 0x0000a2000c1e1100 */
[----:B-1----:R-:W-:Y:S01]  /*24f0*/  IADD3.X R20, PT, PT, R8, UR12, RZ, P2, !PT ;  /* 0x0000000c08147c10 */ /* 0x002fe200097fe4ff */
[----:B------:R-:W-:Y:S01]  /*2500*/  USHF.R.S32.HI UR5, URZ, 0x1f, UR6 ;  /* 0x0000001fff057899 */ /* 0x000fe20008011406 */
[----:B0-----:R-:W-:-:S03]  /*2510*/  @P5 IMAD.MOV.U32 R24, RZ, RZ, R18 ;  /* 0x000000ffff185224 */ /* 0x001fc600078e0012 */
[----:B------:R-:W-:-:S05]  /*2520*/  @P5 IMAD.MOV.U32 R25, RZ, RZ, R20 ;  /* 0x000000ffff195224 */ /* 0x000fca00078e0014 */
[----:B------:R0:W2:Y:S01]  /*2530*/  @P5 LDG.E.U8 R156, desc[UR18][R24.64] ;  /* 0x00000012189c5981 */ /* 0x0000a2000c1e1100 */
[----:B------:R-:W-:Y:S01]  /*2540*/  IADD3 R21, P5, PT, R5, UR6, RZ ;  /* 0x0000000605157c10 */ /* 0x000fe2000ffbe0ff */
[----:B------:R-:W-:Y:S01]  /*2550*/  @!P3 IMAD.IADD R178, R178, 0x1, -R193 ;  /* 0x00000001b2b2b824 */ /* 0x000fe200078e0ac1 */
[----:B------:R-:W-:Y:S02]  /*2560*/  ISETP.GE.U32.AND P2, PT, R22, 0x7fffffd7, PT ;  /* 0x7fffffd71600780c */ /* 0x000fe40003f46070 */
[----:B------:R-:W-:Y:S02]  /*2570*/  IADD3.X R23, PT, PT, R7, UR5, RZ, P5, !PT ;  /* 0x0000000507177c10 */ /* 0x000fe4000affe4ff */
[----:B------:R-:W-:Y:S01]  /*2580*/  IADD3 R22, P3, PT, R6, UR6, RZ ;  /* 0x0000000606167c10 */ /* 0x000fe2000ff7e0ff */
[----:B------:R-:W-:Y:S02]  /*2590*/  @!P4 IMAD.MOV.U32 R28, RZ, RZ, R21 ;  /* 0x000000ffff1cc224 */ /* 0x000fe400078e0015 */
[----:B------:R-:W-:Y:S01]  /*25a0*/  @!P4 IMAD.MOV.U32 R29, RZ, RZ, R23 ;  /* 0x000000ffff1dc224 */ /* 0x000fe200078e0017 */
[----:B0-----:R-:W-:-:S02]  /*25b0*/  IADD3.X R24, PT, PT, R8, UR5, RZ, P3, !PT ;  /* 0x0000000508187c10 */ /* 0x001fc40009ffe4ff */
[----:B------:R-:W-:Y:S01]  /*25c0*/  ISETP.GT.U32.AND P5, PT, R193, R169, PT ;  /* 0x000000a9c100720c */ /* 0x000fe20003fa4070 */
[----:B------:R-:W-:Y:S01]  /*25d0*/  UIMAD UR5, UR6, 0x9, URZ ;  /* 0x00000009060578a4 */ /* 0x000fe2000f8e02ff */
[----:B------:R0:W2:Y:S03]  /*25e0*/  @!P4 LDG.E.U8 R202, desc[UR18][R28.64] ;  /* 0x000000121ccac981 */ /* 0x0000a6000c1e1100 */
[----:B------:R-:W-:Y:S01]  /*25f0*/  USHF.R.S32.HI UR12, URZ, 0x1f, UR5 ;  /* 0x0000001fff0c7899 */ /* 0x000fe20008011405 */
[----:B0-----:R-:W-:Y:S02]  /*2600*/  @!P4 IMAD.MOV.U32 R28, RZ, RZ, R22 ;  /* 0x000000ffff1cc224 */ /* 0x001fe400078e0016 */
[----:B------:R-:W-:-:S05]  /*2610*/  @!P4 IMAD.MOV.U32 R29, RZ, RZ, R24 ;  /* 0x000000ffff1dc224 */ /* 0x000fca00078e0018 */
[----:B------:R0:W2:Y:S01]  /*2620*/  @!P4 LDG.E.U8 R201, desc[UR18][R28.64] ;  /* 0x000000121cc9c981 */ /* 0x0000a2000c1e1100 */
        /* <DEDUP_REMOVED lines=10> */
[----:B------:R0:W2:Y:S01]  /*26d0*/  @!P2 LDG.E.U8 R200, desc[UR18][R32.64] ;  /* 0x0000001220c8a981 */ /* 0x0000a2000c1e1100 */
[----:B------:R-:W-:Y:S02]  /*26e0*/  LOP3.LUT P5, RZ, R30, 0x1, RZ, 0xc0, !PT ;  /* 0x000000011eff7812 */ /* 0x000fe400078ac0ff */
[----:B------:R-:W-:Y:S01]  /*26f0*/  USHF.R.S32.HI UR12, URZ, 0x1f, UR5 ;  /* 0x0000001fff0c7899 */ /* 0x000fe20008011405 */
[----:B0-----:R-:W-:Y:S02]  /*2700*/  @!P2 IMAD.MOV.U32 R32, RZ, RZ, R26 ;  /* 0x000000ffff20a224 */ /* 0x001fe400078e001a */
[----:B------:R-:W-:-:S05]  /*2710*/  @!P2 IMAD.MOV.U32 R33, RZ, RZ, R28 ;  /* 0x000000ffff21a224 */ /* 0x000fca00078e001c */
[----:B------:R0:W2:Y:S01]  /*2720*/  @!P2 LDG.E.U8 R198, desc[UR18][R32.64] ;  /* 0x0000001220c6a981 */ /* 0x0000a2000c1e1100 */
[----:B------:R-:W-:Y:S01]  /*2730*/  IADD3 R29, P2, PT, R5, UR5, RZ ;  /* 0x00000005051d7c10 */ /* 0x000fe2000ff5e0ff */
[----:B------:R-:W-:Y:S01]  /*2740*/  @!P4 IMAD.IADD R176, R176, 0x1, -R193 ;  /* 0x00000001b0b0c824 */ /* 0x000fe200078e0ac1 */
[----:B------:R-:W-:Y:S02]  /*2750*/  IADD3 R30, P4, PT, R6, UR5, RZ ;  /* 0x00000005061e7c10 */ /* 0x000fe4000ff9e0ff */
[----:B------:R-:W-:Y:S01]  /*2760*/  IADD3.X R31, PT, PT, R7, UR12, RZ, P2, !PT ;  /* 0x0000000c071f7c10 */ /* 0x000fe200097fe4ff */
[----:B------:R-:W-:-:S04]  /*2770*/  @P5 IMAD.MOV.U32 R36, RZ, RZ, R29 ;  /* 0x000000ffff245224 */ /* 0x000fc800078e001d */
[----:B------:R-:W-:Y:S01]  /*2780*/  @P5 IMAD.MOV.U32 R37, RZ, RZ, R31 ;  /* 0x000000ffff255224 */ /* 0x000fe200078e001f */
[----:B0-----:R-:W-:Y:S02]  /*2790*/  IADD3.X R32, PT, PT, R8, UR12, RZ, P4, !PT ;  /* 0x0000000c08207c10 */ /* 0x001fe4000a7fe4ff */
[----:B------:R-:W-:Y:S02]  /*27a0*/  SHF.R.U32.HI R34, RZ, 0x6, R114 ;  /* 0x00000006ff227819 */ /* 0x000fe40000011672 */
[----:B------:R-:W-:Y:S01]  /*27b0*/  ISETP.GT.U32.AND P2, PT, R193, R165, PT ;  /* 0x000000a5c100720c */ /* 0x000fe20003f44070 */
[----:B------:R0:W2:Y:S01]  /*27c0*/  @P5 LDG.E.U8 R206, desc[UR18][R36.64] ;  /* 0x0000001224ce5981 */ /* 0x0000a2000c1e1100 */
[----:B------:R-:W-:Y:S01]  /*27d0*/  UIMAD UR5, UR6, 0x19, URZ ;  /* 0x00000019060578a4 */ /* 0x000fe2000f8e02ff */
[----:B------:R-:W-:-:S03]  /*27e0*/  LOP3.LUT P4, RZ, R34, 0x1, RZ, 0xc0, !PT ;  /* 0x0000000122ff7812 */ /* 0x000fc6000788c0ff */
[----:B------:R-:W-:Y:S01]  /*27f0*/  USHF.R.S32.HI UR12, URZ, 0x1f, UR5 ;  /* 0x0000001fff0c7899 */ /* 0x000fe20008011405 */
[----:B0-----:R-:W-:Y:S02]  /*2800*/  @P5 IMAD.MOV.U32 R36, RZ, RZ, R30 ;  /* 0x000000ffff245224 */ /* 0x001fe400078e001e */
[----:B------:R-:W-:-:S05]  /*2810*/  @P5 IMAD.MOV.U32 R37, RZ, RZ, R32 ;  /* 0x000000ffff255224 */ /* 0x000fca00078e0020 */
[----:B------:R0:W2:Y:S01]  /*2820*/  @P5 LDG.E.U8 R205, desc[UR18][R36.64] ;  /* 0x0000001224cd5981 */ /* 0x0000a2000c1e1100 */
[----:B------:R-:W-:Y:S01]  /*2830*/  IADD3 R33, P5, PT, R5, UR5, RZ ;  /* 0x0000000505217c10 */ /* 0x000fe2000ffbe0ff */
[----:B------:R-:W-:Y:S01]  /*2840*/  @!P2 IMAD.IADD R165, R165, 0x1, -R193 ;  /* 0x00000001a5a5a824 */ /* 0x000fe200078e0ac1 */
[----:B------:R-:W-:Y:S02]  /*2850*/  IADD3 R34, P2, PT, R6, UR5, RZ ;  /* 0x0000000506227c10 */ /* 0x000fe4000ff5e0ff */
[----:B------:R-:W-:Y:S01]  /*2860*/  IADD3.X R35, PT, PT, R7, UR12, RZ, P5, !PT ;  /* 0x0000000c07237c10 */ /* 0x000fe2000affe4ff */
[----:B------:R-:W-:Y:S01]  /*2870*/  @P4 IMAD.MOV.U32 R40, RZ, RZ, R33 ;  /* 0x000000ffff284224 */ /* 0x000fe200078e0021 */
[----:B------:R-:W-:-:S03]  /*2880*/  ISETP.GT.U32.AND P5, PT, R193, R119, PT ;  /* 0x00000077c100720c */ /* 0x000fc60003fa4070 */
[----:B------:R-:W-:Y:S01]  /*2890*/  @P4 IMAD.MOV.U32 R41, RZ, RZ, R35 ;  /* 0x000000ffff294224 */ /* 0x000fe200078e0023 */
[----:B0-----:R-:W-:Y:S01]  /*28a0*/  IADD3.X R36, PT, PT, R8, UR12, RZ, P2, !PT ;  /* 0x0000000c08247c10 */ /* 0x001fe200097fe4ff */
[----:B------:R-:W-:-:S03]  /*28b0*/  USHF.L.U32 UR5, UR6, 0x1, URZ ;  /* 0x0000000106057899 */ /* 0x000fc600080006ff */
[----:B------:R0:W2:Y:S01]  /*28c0*/  @P4 LDG.E.U8 R204, desc[UR18][R40.64] ;  /* 0x0000001228cc4981 */ /* 0x0000a2000c1e1100 */
[----:B------:R-:W-:Y:S01]  /*28d0*/  USHF.R.S32.HI UR12, URZ, 0x1f, UR5 ;  /* 0x0000001fff0c7899 */ /* 0x000fe20008011405 */
[----:B------:R-:W-:Y:S01]  /*28e0*/  ISETP.GE.U32.AND P2, PT, R38, 0x7fffffd6, PT ;  /* 0x7fffffd62600780c */ /* 0x000fe20003f46070 */
[----:B0-----:R-:W-:Y:S02]  /*28f0*/  @P4 IMAD.MOV.U32 R40, RZ, RZ, R34 ;  /* 0x000000ffff284224 */ /* 0x001fe400078e0022 */
[----:B------:R-:W-:Y:S02]  /*2900*/  @P4 IMAD.MOV.U32 R41, RZ, RZ, R36 ;  /* 0x000000ffff294224 */ /* 0x000fe400078e0024 */
[----:B------:R-:W-:-:S03]  /*2910*/  @!P5 IMAD.IADD R119, R119, 0x1, -R193 ;  /* 0x000000017777d824 */ /* 0x000fc600078e0ac1 */
[----:B------:R0:W2:Y:S01]  /*2920*/  @P4 LDG.E.U8 R203, desc[UR18][R40.64] ;  /* 0x0000001228cb4981 */ /* 0x0000a2000c1e1100 */
[----:B------:R-:W-:Y:S02]  /*2930*/  IADD3 R37, P4, PT, R5, UR5, RZ ;  /* 0x0000000505257c10 */ /* 0x000fe4000ff9e0ff */
[----:B------:R-:W-:Y:S02]  /*2940*/  IADD3 R38, P5, PT, R6, UR5, RZ ;  /* 0x0000000506267c10 */ /* 0x000fe4000ffbe0ff */
[----:B------:R-:W-:Y:S02]  /*2950*/  IADD3.X R39, PT, PT, R7, UR12, RZ, P4, !PT ;  /* 0x0000000c07277c10 */ /* 0x000fe4000a7fe4ff */
[----:B0-----:R-:W-:-:S03]  /*2960*/  IADD3.X R40, PT, PT, R8, UR12, RZ, P5, !PT ;  /* 0x0000000c08287c10 */ /* 0x001fc6000affe4ff */
[----:B------:R-:W-:Y:S01]  /*2970*/  @!P3 IMAD.MOV.U32 R43, RZ, RZ, R39 ;  /* 0x000000ffff2bb224 */ /* 0x000fe200078e0027 */
[----:B------:R-:W-:Y:S01]  /*2980*/  ISETP.GE.U32.AND P5, PT, R42, 0x7fffffdd, PT ;  /* 0x7fffffdd2a00780c */ /* 0x000fe20003fa6070 */
[----:B------:R-:W-:Y:S01]  /*2990*/  @!P3 IMAD.MOV.U32 R42, RZ, RZ, R37 ;  /* 0x000000ffff2ab224 */ /* 0x000fe200078e0025 */
[----:B------:R-:W-:-:S04]  /*29a0*/  PRMT R44, RZ, 0x7610, R44 ;  /* 0x00007610ff2c7816 */ /* 0x000fc8000000002c */
[----:B------:R0:W2:Y:S02]  /*29b0*/  @!P3 LDG.E.U8 R207, desc[UR18][R42.64] ;  /* 0x000000122acfb981 */ /* 0x0000a4000c1e1100 */
[----:B0-----:R-:W-:Y:S02]  /*29c0*/  @!P3 IMAD.MOV.U32 R42, RZ, RZ, R38 ;  /* 0x000000ffff2ab224 */ /* 0x001fe400078e0026 */
[----:B------:R-:W-:-:S05]  /*29d0*/  @!P3 IMAD.MOV.U32 R43, RZ, RZ, R40 ;  /* 0x000000ffff2bb224 */ /* 0x000fca00078e0028 */
[----:B------:R0:W2:Y:S01]  /*29e0*/  @!P3 LDG.E.U8 R44, desc[UR18][R42.64] ;  /* 0x000000122a2cb981 */ /* 0x0000a2000c1e1100 */
[----:B------:R-:W-:-:S13]  /*29f0*/  ISETP.GT.U32.AND P6, PT, R193, R112, PT ;  /* 0x00000070c100720c */ /* 0x000fda0003fc4070 */
[----:B------:R-:W-:Y:S01]  /*2a00*/  @!P6 IMAD.IADD R112, R112, 0x1, -R193 ;  /* 0x000000017070e824 */ /* 0x000fe200078e0ac1 */
[----:B------:R-:W-:-:S13]  /*2a10*/  ISETP.GT.U32.AND P6, PT, R193, R188, PT ;  /* 0x000000bcc100720c */ /* 0x000fda0003fc4070 */
[--C-:B------:R-:W-:Y:S01]  /*2a20*/  @!P6 IMAD.IADD R188, R188, 0x1, -R193.reuse ;  /* 0x00000001bcbce824 */ /* 0x100fe200078e0ac1 */
[C---:B------:R-:W-:Y:S01]  /*2a30*/  ISETP.GT.U32.AND P6, PT, R193.reuse, R180, PT ;  /* 0x000000b4c100720c */ /* 0x040fe20003fc4070 */
[----:B------:R-:W-:Y:S04]  /*2a40*/  STL [R1+0xa80], R9 ;  /* 0x000a800901007387 */ /* 0x000fe80000100800 */
[----:B------:R-:W-:Y:S04]  /*2a50*/  STL [R1+0xa7c], R11 ;  /* 0x000a7c0b01007387 */ /* 0x000fe80000100800 */
[----:B------:R-:W-:Y:S04]  /*2a60*/  STL [R1+0xa88], R10 ;  /* 0x000a880a01007387 */ /* 0x000fe80000100800 */
[--C-:B------:R-:W-:Y:S01]  /*2a70*/  @!P6 IMAD.IADD R180, R180, 0x1, -R193.reuse ;  /* 0x00000001b4b4e824 */ /* 0x100fe200078e0ac1 */
[----:B------:R-:W-:Y:S01]  /*2a80*/  ISETP.GT.U32.AND P6, PT, R193, R170, PT ;  /* 0x000000aac100720c */ /* 0x000fe20003fc4070 */
[----:B------:R-:W-:Y:S04]  /*2a90*/  STL [R1+0xa84], R12 ;  /* 0x000a840c01007387 */ /* 0x000fe80000100800 */
[----:B------:R-:W-:Y:S04]  /*2aa0*/  STL [R1+0xa90], R13 ;  /* 0x000a900d01007387 */ /* 0x000fe80000100800 */
[----:B------:R-:W-:Y:S04]  /*2ab0*/  STL [R1+0xa8c], R15 ;  /* 0x000a8c0f01007387 */ /* 0x000fe80000100800 */
[----:B------:R-:W-:Y:S04]  /*2ac0*/  STL [R1+0xa98], R14 ;  /* 0x000a980e01007387 */ /* 0x000fe80000100800 */
[----:B------:R-:W-:Y:S04]  /*2ad0*/  STL [R1+0xa94], R16 ;  /* 0x000a941001007387 */ /* 0x000fe80000100800 */
[----:B------:R-:W-:Y:S04]  /*2ae0*/  STL [R1+0xaa0], R17 ;  /* 0x000aa01101007387 */ /* 0x000fe80000100800 */
[----:B------:R-:W-:Y:S01]  /*2af0*/  STL [R1+0xa9c], R19 ;  /* 0x000a9c1301007387 */ /* 0x000fe20000100800 */
[----:B------:R-:W-:-:S03]  /*2b00*/  @!P6 IMAD.IADD R170, R170, 0x1, -R193 ;  /* 0x00000001aaaae824 */ /* 0x000fc600078e0ac1 */
[----:B------:R-:W-:Y:S01]  /*2b10*/  STL [R1+0xaa8], R18 ;  /* 0x000aa81201007387 */ /* 0x000fe20000100800 */
[----:B------:R-:W-:-:S03]  /*2b20*/  ISETP.GT.U32.AND P6, PT, R193, R167, PT ;  /* 0x000000a7c100720c */ /* 0x000fc60003fc4070 */
[----:B------:R-:W-:Y:S01]  /*2b30*/  STL [R1+0xaa4], R20 ;  /* 0x000aa41401007387 */ /* 0x000fe20000100800 */
[----:B------:R-:W-:-:S03]  /*2b40*/  ISETP.GT.U32.AND P4, PT, R193, R124, PT ;  /* 0x0000007cc100720c */ /* 0x000fc60003f84070 */
[----:B------:R-:W-:Y:S01]  /*2b50*/  STL [R1+0xab0], R21 ;  /* 0x000ab01501007387 */ /* 0x000fe20000100800 */
[----:B------:R-:W-:-:S03]  /*2b60*/  UIMAD UR5, UR6, 0xa, URZ ;  /* 0x0000000a060578a4 */ /* 0x000fc6000f8e02ff */
[----:B------:R-:W-:Y:S04]  /*2b70*/  STL [R1+0xaac], R23 ;  /* 0x000aac1701007387 */ /* 0x000fe80000100800 */
[----:B------:R-:W-:Y:S04]  /*2b80*/  STL [R1+0xab8], R22 ;  /* 0x000ab81601007387 */ /* 0x000fe80000100800 */
[----:B------:R-:W-:Y:S04]  /*2b90*/  STL [R1+0xab4], R24 ;  /* 0x000ab41801007387 */ /* 0x000fe80000100800 */
[----:B------:R-:W-:Y:S01]  /*2ba0*/  STL [R1+0xac0], R25 ;  /* 0x000ac01901007387 */ /* 0x000fe20000100800 */
[----:B------:R-:W-:-:S03]  /*2bb0*/  USHF.R.S32.HI UR12, URZ, 0x1f, UR5 ;  /* 0x0000001fff0c7899 */ /* 0x000fc60008011405 */
[----:B------:R-:W-:Y:S04]  /*2bc0*/  STL [R1+0xabc], R27 ;  /* 0x000abc1b01007387 */ /* 0x000fe80000100800 */
[----:B------:R-:W-:Y:S01]  /*2bd0*/  STL [R1+0xac8], R26 ;  /* 0x000ac81a01007387 */ /* 0x000fe20000100800 */
[----:B------:R-:W-:-:S03]  /*2be0*/  IADD3 R41, P3, PT, R5, UR5, RZ ;  /* 0x0000000505297c10 */ /* 0x000fc6000ff7e0ff */
[----:B------:R-:W-:Y:S04]  /*2bf0*/  STL [R1+0xac4], R28 ;  /* 0x000ac41c01007387 */ /* 0x000fe80000100800 */
[----:B------:R-:W-:Y:S04]  /*2c00*/  STL [R1+0xad0], R29 ;  /* 0x000ad01d01007387 */ /* 0x000fe80000100800 */
[----:B------:R-:W-:Y:S04]  /*2c10*/  STL [R1+0xacc], R31 ;  /* 0x000acc1f01007387 */ /* 0x000fe80000100800 */
[----:B------:R-:W-:Y:S01]  /*2c20*/  STL [R1+0xad8], R30 ;  /* 0x000ad81e01007387 */ /* 0x000fe20000100800 */
[----:B0-----:R-:W-:-:S03]  /*2c30*/  IADD3.X R43, PT, PT, R7, UR12, RZ, P3, !PT ;  /* 0x0000000c072b7c10 */ /* 0x001fc60009ffe4ff */
[----:B------:R-:W-:Y:S01]  /*2c40*/  STL [R1+0xad4], R32 ;  /* 0x000ad42001007387 */ /* 0x000fe20000100800 */
[----:B------:R-:W-:-:S03]  /*2c50*/  @!P6 IMAD.IADD R167, R167, 0x1, -R193 ;  /* 0x00000001a7a7e824 */ /* 0x000fc600078e0ac1 */
[----:B------:R-:W-:Y:S01]  /*2c60*/  STL [R1+0xae0], R33 ;  /* 0x000ae02101007387 */ /* 0x000fe20000100800 */
[----:B------:R-:W-:-:S03]  /*2c70*/  @!P4 IMAD.IADD R124, R124, 0x1, -R193 ;  /* 0x000000017c7cc824 */ /* 0x000fc600078e0ac1 */
[----:B------:R-:W-:Y:S01]  /*2c80*/  STL [R1+0xadc], R35 ;  /* 0x000adc2301007387 */ /* 0x000fe20000100800 */
[----:B------:R-:W-:-:S03]  /*2c90*/  ISETP.GT.U32.AND P6, PT, R193, R118, PT ;  /* 0x00000076c100720c */ /* 0x000fc60003fc4070 */
[----:B------:R-:W-:Y:S01]  /*2ca0*/  STL [R1+0xae8], R34 ;  /* 0x000ae82201007387 */ /* 0x000fe20000100800 */
[----:B------:R-:W-:-:S03]  /*2cb0*/  IADD3 R42, P4, PT, R6, UR5, RZ ;  /* 0x00000005062a7c10 */ /* 0x000fc6000ff9e0ff */
[----:B------:R-:W-:Y:S01]  /*2cc0*/  STL [R1+0xae4], R36 ;  /* 0x000ae42401007387 */ /* 0x000fe20000100800 */
[----:B------:R-:W-:-:S03]  /*2cd0*/  PRMT R236, RZ, 0x7610, R236 ;  /* 0x00007610ffec7816 */ /* 0x000fc600000000ec */
[----:B------:R-:W-:Y:S01]  /*2ce0*/  STL [R1+0xaf0], R37 ;  /* 0x000af02501007387 */ /* 0x000fe20000100800 */
[----:B------:R-:W-:-:S03]  /*2cf0*/  @!P2 IMAD.MOV.U32 R46, RZ, RZ, R41 ;  /* 0x000000ffff2ea224 */ /* 0x000fc600078e0029 */
[----:B------:R-:W-:Y:S01]  /*2d00*/  STL [R1+0xaec], R39 ;  /* 0x000aec2701007387 */ /* 0x000fe20000100800 */
[----:B------:R-:W-:-:S03]  /*2d10*/  @!P2 IMAD.MOV.U32 R47, RZ, RZ, R43 ;  /* 0x000000ffff2fa224 */ /* 0x000fc600078e002b */
[----:B------:R0:W-:Y:S01]  /*2d20*/  STL [R1+0xaf4], R40 ;  /* 0x000af42801007387 */ /* 0x0001e20000100800 */
[----:B------:R-:W-:Y:S02]  /*2d30*/  SHF.R.U32.HI R45, RZ, 0xd, R114 ;  /* 0x0000000dff2d7819 */ /* 0x000fe40000011672 */
[C---:B------:R-:W-:Y:S01]  /*2d40*/  ISETP.GT.U32.AND P3, PT, R193.reuse, R126, PT ;  /* 0x0000007ec100720c */ /* 0x040fe20003f64070 */
[----:B------:R1:W3:Y:S01]  /*2d50*/  @!P2 LDG.E.U8 R236, desc[UR18][R46.64] ;  /* 0x000000122eeca981 */ /* 0x0002e2000c1e1100 */
[----:B------:R-:W-:Y:S01]  /*2d60*/  UIMAD UR5, UR6, 0x12, URZ ;  /* 0x00000012060578a4 */ /* 0x000fe2000f8e02ff */
[----:B0-----:R-:W-:Y:S01]  /*2d70*/  PRMT R40, RZ, 0x7610, R40 ;  /* 0x00007610ff287816 */ /* 0x001fe20000000028 */
[----:B-1----:R-:W-:Y:S02]  /*2d80*/  @!P2 IMAD.MOV.U32 R46, RZ, RZ, R42 ;  /* 0x000000ffff2ea224 */ /* 0x002fe400078e002a */
[----:B------:R-:W-:Y:S01]  /*2d90*/  @!P6 IMAD.IADD R118, R118, 0x1, -R193 ;  /* 0x000000017676e824 */ /* 0x000fe200078e0ac1 */
[----:B------:R-:W-:-:S06]  /*2da0*/  ISETP.GT.U32.AND P6, PT, R193, R123, PT ;  /* 0x0000007bc100720c */ /* 0x000fcc0003fc4070 */
[----:B------:R-:W-:Y:S01]  /*2db0*/  @!P3 IMAD.IADD R126, R126, 0x1, -R193 ;  /* 0x000000017e7eb824 */ /* 0x000fe200078e0ac1 */
[----:B------:R-:W-:Y:S02]  /*2dc0*/  PRMT R252, RZ, 0x7610, R252 ;  /* 0x00007610fffc7816 */ /* 0x000fe400000000fc */
[----:B------:R-:W-:Y:S02]  /*2dd0*/  SHF.R.U32.HI R49, RZ, 0x5, R114 ;  /* 0x00000005ff317819 */ /* 0x000fe40000011672 */
[----:B------:R-:W-:Y:S02]  /*2de0*/  PRMT R37, RZ, 0x7610, R37 ;  /* 0x00007610ff257816 */ /* 0x000fe40000000025 */
[----:B------:R-:W-:Y:S01]  /*2df0*/  @!P6 IMAD.IADD R123, R123, 0x1, -R193 ;  /* 0x000000017b7be824 */ /* 0x000fe200078e0ac1 */
[----:B------:R-:W-:Y:S02]  /*2e00*/  ISETP.GT.U32.AND P6, PT, R193, R125, PT ;  /* 0x0000007dc100720c */ /* 0x000fe40003fc4070 */
[----:B------:R-:W-:Y:S01]  /*2e10*/  PRMT R39, RZ, 0x7610, R39 ;  /* 0x00007610ff277816 */ /* 0x000fe20000000027 */
[----:B------:R-:W-:Y:S01]  /*2e20*/  VIADD R53, R208, 0xfffffff4 ;  /* 0xfffffff4d0357836 */ /* 0x000fe20000000000 */
[----:B------:R-:W-:-:S09]  /*2e30*/  PRMT R34, RZ, 0x7610, R34 ;  /* 0x00007610ff227816 */ /* 0x000fd20000000022 */
[----:B------:R-:W-:Y:S01]  /*2e40*/  @!P6 IMAD.IADD R125, R125, 0x1, -R193 ;  /* 0x000000017d7de824 */ /* 0x000fe200078e0ac1 */
[----:B------:R-:W-:Y:S02]  /*2e50*/  ISETP.GT.U32.AND P6, PT, R193, R127, PT ;  /* 0x0000007fc100720c */ /* 0x000fe40003fc4070 */
[----:B------:R-:W-:-:S11]  /*2e60*/  PRMT R36, RZ, 0x7610, R36 ;  /* 0x00007610ff247816 */ /* 0x000fd60000000024 */
[----:B------:R-:W-:Y:S01]  /*2e70*/  @!P6 IMAD.IADD R127, R127, 0x1, -R193 ;  /* 0x000000017f7fe824 */ /* 0x000fe200078e0ac1 */
[----:B------:R-:W-:Y:S01]  /*2e80*/  ISETP.GT.U32.AND P6, PT, R193, R134, PT ;  /* 0x00000086c100720c */ /* 0x000fe20003fc4070 */
[----:B------:R-:W-:Y:S01]  /*2e90*/  VIADD R57, R208, 0xfffffffb ;  /* 0xfffffffbd0397836 */ /* 0x000fe20000000000 */
[----:B------:R-:W-:-:S11]  /*2ea0*/  PRMT R33, RZ, 0x7610, R33 ;  /* 0x00007610ff217816 */ /* 0x000fd60000000021 */
[----:B------:R-:W-:Y:S01]  /*2eb0*/  @!P6 IMAD.IADD R134, R134, 0x1, -R193 ;  /* 0x000000018686e824 */ /* 0x000fe200078e0ac1 */
[----:B------:R-:W-:Y:S01]  /*2ec0*/  ISETP.GT.U32.AND P6, PT, R193, R136, PT ;  /* 0x00000088c100720c */ /* 0x000fe20003fc4070 */
[----:B--2---:R0:W-:Y:S02]  /*2ed0*/  STL [R1+0x50], R44 ;  /* 0x0000502c01007387 */ /* 0x0041e40000100800 */
[----:B0-----:R-:W-:Y:S02]  /*2ee0*/  IADD3.X R44, PT, PT, R8, UR12, RZ, P4, !PT ;  /* 0x0000000c082c7c10 */ /* 0x001fe4000a7fe4ff */
[----:B------:R-:W-:-:S03]  /*2ef0*/  LOP3.LUT P4, RZ, R45, 0x1, RZ, 0xc0, !PT ;  /* 0x000000012dff7812 */ /* 0x000fc6000788c0ff */
[----:B------:R-:W-:Y:S01]  /*2f00*/  @!P2 IMAD.MOV.U32 R47, RZ, RZ, R44 ;  /* 0x000000ffff2fa224 */ /* 0x000fe200078e002c */
[----:B------:R-:W-:-:S04]  /*2f10*/  USHF.R.S32.HI UR12, URZ, 0x1f, UR5 ;  /* 0x0000001fff0c7899 */ /* 0x000fc80008011405 */
[----:B------:R0:W2:Y:S01]  /*2f20*/  @!P2 LDG.E.U8 R40, desc[UR18][R46.64] ;  /* 0x000000122e28a981 */ /* 0x0000a2000c1e1100 */
[----:B------:R-:W-:-:S04]  /*2f30*/  IADD3 R45, P2, PT, R5, UR5, RZ ;  /* 0x00000005052d7c10 */ /* 0x000fc8000ff5e0ff */
[----:B0-----:R-:W-:Y:S02]  /*2f40*/  IADD3.X R47, PT, PT, R7, UR12, RZ, P2, !PT ;  /* 0x0000000c072f7c10 */ /* 0x001fe400097fe4ff */
[----:B------:R-:W-:Y:S01]  /*2f50*/  IADD3 R46, P3, PT, R6, UR5, RZ ;  /* 0x00000005062e7c10 */ /* 0x000fe2000ff7e0ff */
[----:B------:R-:W-:Y:S02]  /*2f60*/  @P4 IMAD.MOV.U32 R50, RZ, RZ, R45 ;  /* 0x000000ffff324224 */ /* 0x000fe400078e002d */
[----:B------:R-:W-:Y:S01]  /*2f70*/  @P4 IMAD.MOV.U32 R51, RZ, RZ, R47 ;  /* 0x000000ffff334224 */ /* 0x000fe200078e002f */
[----:B------:R-:W-:Y:S02]  /*2f80*/  IADD3.X R48, PT, PT, R8, UR12, RZ, P3, !PT ;  /* 0x0000000c08307c10 */ /* 0x000fe40009ffe4ff */
[----:B------:R-:W-:Y:S01]  /*2f90*/  ISETP.GT.U32.AND P2, PT, R193, R133, PT ;  /* 0x00000085c100720c */ /* 0x000fe20003f44070 */
[----:B------:R-:W-:Y:S01]  /*2fa0*/  UIMAD UR5, UR6, 0x1a, URZ ;  /* 0x0000001a060578a4 */ /* 0x000fe2000f8e02ff */
[----:B------:R0:W2:Y:S01]  /*2fb0*/  @P4 LDG.E.U8 R252, desc[UR18][R50.64] ;  /* 0x0000001232fc4981 */ /* 0x0000a2000c1e1100 */
[----:B------:R-:W-:-:S02]  /*2fc0*/  LOP3.LUT P3, RZ, R49, 0x1, RZ, 0xc0, !PT ;  /* 0x0000000131ff7812 */ /* 0x000fc4000786c0ff */
[----:B------:R-:W-:Y:S01]  /*2fd0*/  USHF.R.S32.HI UR12, URZ, 0x1f, UR5 ;  /* 0x0000001fff0c7899 */ /* 0x000fe20008011405 */
[----:B0-----:R-:W-:Y:S02]  /*2fe0*/  @P4 IMAD.MOV.U32 R50, RZ, RZ, R46 ;  /* 0x000000ffff324224 */ /* 0x001fe400078e002e */
[----:B------:R-:W-:-:S05]  /*2ff0*/  @P4 IMAD.MOV.U32 R51, RZ, RZ, R48 ;  /* 0x000000ffff334224 */ /* 0x000fca00078e0030 */
[----:B------:R0:W2:Y:S01]  /*3000*/  @P4 LDG.E.U8 R37, desc[UR18][R50.64] ;  /* 0x0000001232254981 */ /* 0x0000a2000c1e1100 */
[----:B------:R-:W-:Y:S01]  /*3010*/  IADD3 R49, P4, PT, R5, UR5, RZ ;  /* 0x0000000505317c10 */ /* 0x000fe2000ff9e0ff */
[----:B------:R-:W-:-:S03]  /*3020*/  @!P2 IMAD.IADD R133, R133, 0x1, -R193 ;  /* 0x000000018585a824 */ /* 0x000fc600078e0ac1 */
        /* <DEDUP_REMOVED lines=8> */
[----:B------:R-:W-:-:S02]  /*30b0*/  ISETP.GE.U32.AND P2, PT, R53, 0x7fffffd5, PT ;  /* 0x7fffffd53500780c */ /* 0x000fc40003f46070 */
        /* <DEDUP_REMOVED lines=8> */
[----:B------:R-:W-:Y:S02]  /*3140*/  @!P5 IMAD.MOV.U32 R58, RZ, RZ, R53 ;  /* 0x000000ffff3ad224 */ /* 0x000fe400078e0035 */
[----:B------:R-:W-:Y:S01]  /*3150*/  @!P5 IMAD.MOV.U32 R59, RZ, RZ, R55 ;  /* 0x000000ffff3bd224 */ /* 0x000fe200078e0037 */
[----:B------:R-:W-:Y:S01]  /*3160*/  IADD3.X R56, PT, PT, R8, UR12, RZ, P4, !PT ;  /* 0x0000000c08387c10 */ /* 0x000fe2000a7fe4ff */
[----:B------:R-:W-:-:S03]  /*3170*/  UIMAD UR5, UR6, 0xb, URZ ;  /* 0x0000000b060578a4 */ /* 0x000fc6000f8e02ff */
[----:B------:R0:W2:Y:S01]  /*3180*/  @!P5 LDG.E.U8 R36, desc[UR18][R58.64] ;  /* 0x000000123a24d981 */ /* 0x0000a2000c1e1100 */
[----:B------:R-:W-:Y:S01]  /*3190*/  ISETP.GT.U32.AND P3, PT, R193, R137, PT ;  /* 0x00000089c100720c */ /* 0x000fe20003f64070 */
[----:B------:R-:W-:Y:S01]  /*31a0*/  USHF.R.S32.HI UR12, URZ, 0x1f, UR5 ;  /* 0x0000001fff0c7899 */ /* 0x000fe20008011405 */
[----:B------:R-:W-:Y:S01]  /*31b0*/  ISETP.GE.U32.AND P4, PT, R57, 0x7fffffdc, PT ;  /* 0x7fffffdc3900780c */ /* 0x000fe20003f86070 */
[----:B0-----:R-:W-:Y:S02]  /*31c0*/  @!P5 IMAD.MOV.U32 R58, RZ, RZ, R54 ;  /* 0x000000ffff3ad224 */ /* 0x001fe400078e0036 */
[----:B------:R-:W-:-:S05]  /*31d0*/  @!P5 IMAD.MOV.U32 R59, RZ, RZ, R56 ;  /* 0x000000ffff3bd224 */ /* 0x000fca00078e0038 */
[----:B------:R0:W2:Y:S01]  /*31e0*/  @!P5 LDG.E.U8 R33, desc[UR18][R58.64] ;  /* 0x000000123a21d981 */ /* 0x0000a2000c1e1100 */
[----:B------:R-:W-:Y:S01]  /*31f0*/  IADD3 R57, P5, PT, R5, UR5, RZ ;  /* 0x0000000505397c10 */ /* 0x000fe2000ffbe0ff */
[----:B------:R-:W-:Y:S01]  /*3200*/  @!P6 IMAD.IADD R136, R136, 0x1, -R193 ;  /* 0x000000018888e824 */ /* 0x000fe200078e0ac1 */
[----:B------:R-:W-:Y:S01]  /*3210*/  PRMT R35, RZ, 0x7610, R35 ;  /* 0x00007610ff237816 */ /* 0x000fe20000000023 */
[----:B------:R-:W-:Y:S01]  /*3220*/  @!P3 IMAD.IADD R137, R137, 0x1, -R193 ;  /* 0x000000018989b824 */ /* 0x000fe200078e0ac1 */
[----:B0-----:R-:W-:Y:S02]  /*3230*/  IADD3.X R59, PT, PT, R7, UR12, RZ, P5, !PT ;  /* 0x0000000c073b7c10 */ /* 0x001fe4000affe4ff */
[----:B------:R-:W-:Y:S01]  /*3240*/  IADD3 R58, P6, PT, R6, UR5, RZ ;  /* 0x00000005063a7c10 */ /* 0x000fe2000ffde0ff */
[----:B------:R-:W-:Y:S02]  /*3250*/  @!P2 IMAD.MOV.U32 R62, RZ, RZ, R57 ;  /* 0x000000ffff3ea224 */ /* 0x000fe400078e0039 */
[----:B------:R-:W-:Y:S01]  /*3260*/  @!P2 IMAD.MOV.U32 R63, RZ, RZ, R59 ;  /* 0x000000ffff3fa224 */ /* 0x000fe200078e003b */
[----:B------:R-:W-:-:S02]  /*3270*/  IADD3.X R60, PT, PT, R8, UR12, RZ, P6, !PT ;  /* 0x0000000c083c7c10 */ /* 0x000fc4000b7fe4ff */
[C---:B------:R-:W-:Y:S02]  /*3280*/  ISETP.GT.U32.AND P3, PT, R193.reuse, R141, PT ;  /* 0x0000008dc100720c */ /* 0x040fe40003f64070 */
[----:B------:R-:W-:Y:S01]  /*3290*/  SHF.R.U32.HI R61, RZ, 0xc, R114 ;  /* 0x0000000cff3d7819 */ /* 0x000fe20000011672 */
[----:B------:R0:W2:Y:S01]  /*32a0*/  @!P2 LDG.E.U8 R35, desc[UR18][R62.64] ;  /* 0x000000123e23a981 */ /* 0x0000a2000c1e1100 */
[----:B------:R-:W-:Y:S01]  /*32b0*/  ISETP.GT.U32.AND P5, PT, R193, R142, PT ;  /* 0x0000008ec100720c */ /* 0x000fe20003fa4070 */
[----:B------:R-:W-:Y:S01]  /*32c0*/  UIMAD UR5, UR6, 0x13, URZ ;  /* 0x00000013060578a4 */ /* 0x000fe2000f8e02ff */
[----:B------:R-:W-:Y:S02]  /*32d0*/  PRMT R30, RZ, 0x7610, R30 ;  /* 0x00007610ff1e7816 */ /* 0x000fe4000000001e */
[----:B------:R-:W-:Y:S01]  /*32e0*/  LOP3.LUT P6, RZ, R61, 0x1, RZ, 0xc0, !PT ;  /* 0x000000013dff7812 */ /* 0x000fe200078cc0ff */
[----:B------:R-:W-:Y:S01]  /*32f0*/  USHF.R.S32.HI UR12, URZ, 0x1f, UR5 ;  /* 0x0000001fff0c7899 */ /* 0x000fe20008011405 */
[----:B0-----:R-:W-:-:S02]  /*3300*/  @!P2 IMAD.MOV.U32 R62, RZ, RZ, R58 ;  /* 0x000000ffff3ea224 */ /* 0x001fc400078e003a */
[----:B------:R-:W-:-:S05]  /*3310*/  @!P2 IMAD.MOV.U32 R63, RZ, RZ, R60 ;  /* 0x000000ffff3fa224 */ /* 0x000fca00078e003c */
[----:B------:R0:W2:Y:S01]  /*3320*/  @!P2 LDG.E.U8 R30, desc[UR18][R62.64] ;  /* 0x000000123e1ea981 */ /* 0x0000a2000c1e1100 */
[----:B------:R-:W-:Y:S01]  /*3330*/  IADD3 R61, P2, PT, R5, UR5, RZ ;  /* 0x00000005053d7c10 */ /* 0x000fe2000ff5e0ff */
[--C-:B------:R-:W-:Y:S01]  /*3340*/  @!P3 IMAD.IADD R141, R141, 0x1, -R193.reuse ;  /* 0x000000018d8db824 */ /* 0x100fe200078e0ac1 */
[----:B------:R-:W-:Y:S01]  /*3350*/  ISETP.GT.U32.AND P3, PT, R193, R143, PT ;  /* 0x0000008fc100720c */ /* 0x000fe20003f64070 */
[----:B------:R-:W-:Y:S01]  /*3360*/  @!P5 IMAD.IADD R142, R142, 0x1, -R193 ;  /* 0x000000018e8ed824 */ /* 0x000fe200078e0ac1 */
[----:B------:R-:W-:Y:S02]  /*3370*/  PRMT R32, RZ, 0x7610, R32 ;  /* 0x00007610ff207816 */ /* 0x000fe40000000020 */
[----:B0-----:R-:W-:Y:S02]  /*3380*/  IADD3.X R63, PT, PT, R7, UR12, RZ, P2, !PT ;  /* 0x0000000c073f7c10 */ /* 0x001fe400097fe4ff */
[----:B------:R-:W-:Y:S02]  /*3390*/  IADD3 R62, P5, PT, R6, UR5, RZ ;  /* 0x00000005063e7c10 */ /* 0x000fe4000ffbe0ff */
[----:B------:R-:W-:Y:S01]  /*33a0*/  ISETP.GT.U32.AND P2, PT, R193, R148, PT ;  /* 0x00000094c100720c */ /* 0x000fe20003f44070 */
[----:B------:R-:W-:Y:S01]  /*33b0*/  @P6 IMAD.MOV.U32 R66, RZ, RZ, R61 ;  /* 0x000000ffff426224 */ /* 0x000fe200078e003d */
[----:B------:R-:W-:Y:S01]  /*33c0*/  SHF.R.U32.HI R65, RZ, 0x4, R114 ;  /* 0x00000004ff417819 */ /* 0x000fe20000011672 */
[----:B------:R-:W-:Y:S01]  /*33d0*/  @P6 IMAD.MOV.U32 R67, RZ, RZ, R63 ;  /* 0x000000ffff436224 */ /* 0x000fe200078e003f */
[----:B------:R-:W-:Y:S01]  /*33e0*/  IADD3.X R64, PT, PT, R8, UR12, RZ, P5, !PT ;  /* 0x0000000c08407c10 */ /* 0x000fe2000affe4ff */
[----:B------:R-:W-:Y:S01]  /*33f0*/  UIMAD UR5, UR6, 0x1b, URZ ;  /* 0x0000001b060578a4 */ /* 0x000fe2000f8e02ff */
[----:B------:R-:W-:-:S02]  /*3400*/  LOP3.LUT P5, RZ, R65, 0x1, RZ, 0xc0, !PT ;  /* 0x0000000141ff7812 */ /* 0x000fc400078ac0ff */
[----:B------:R-:W-:Y:S01]  /*3410*/  PRMT R29, RZ, 0x7610, R29 ;  /* 0x00007610ff1d7816 */ /* 0x000fe2000000001d */
[----:B------:R0:W2:Y:S01]  /*3420*/  @P6 LDG.E.U8 R32, desc[UR18][R66.64] ;  /* 0x0000001242206981 */ /* 0x0000a2000c1e1100 */
[----:B------:R-:W-:Y:S01]  /*3430*/  USHF.R.S32.HI UR12, URZ, 0x1f, UR5 ;  /* 0x0000001fff0c7899 */ /* 0x000fe20008011405 */
[--C-:B------:R-:W-:Y:S01]  /*3440*/  @!P3 IMAD.IADD R143, R143, 0x1, -R193.reuse ;  /* 0x000000018f8fb824 */ /* 0x100fe200078e0ac1 */
[----:B------:R-:W-:Y:S01]  /*3450*/  IADD3 R65, P3, PT, R5, UR5, RZ ;  /* 0x0000000505417c10 */ /* 0x000fe2000ff7e0ff */
[----:B------:R-:W-:Y:S02]  /*3460*/  @!P2 IMAD.IADD R148, R148, 0x1, -R193 ;  /* 0x000000019494a824 */ /* 0x000fe400078e0ac1 */
[----:B0-----:R-:W-:Y:S02]  /*3470*/  @P6 IMAD.MOV.U32 R66, RZ, RZ, R62 ;  /* 0x000000ffff426224 */ /* 0x001fe400078e003e */
[----:B------:R-:W-:Y:S01]  /*3480*/  @P6 IMAD.MOV.U32 R67, RZ, RZ, R64 ;  /* 0x000000ffff436224 */ /* 0x000fe200078e0040 */
[----:B------:R-:W-:Y:S01]  /*3490*/  ISETP.GT.U32.AND P2, PT, R193, R149, PT ;  /* 0x00000095c100720c */ /* 0x000fe20003f44070 */
[----:B------:R-:W-:-:S03]  /*34a0*/  VIADD R68, R208, 0xfffffff3 ;  /* 0xfffffff3d0447836 */ /* 0x000fc60000000000 */
[----:B------:R0:W2:Y:S01]  /*34b0*/  @P6 LDG.E.U8 R29, desc[UR18][R66.64] ;  /* 0x00000012421d6981 */ /* 0x0000a2000c1e1100 */
[----:B------:R-:W-:Y:S02]  /*34c0*/  IADD3 R159, P6, PT, R6, UR5, RZ ;  /* 0x00000005069f7c10 */ /* 0x000fe4000ffde0ff */
[----:B------:R-:W-:Y:S02]  /*34d0*/  PRMT R31, RZ, 0x7610, R31 ;  /* 0x00007610ff1f7816 */ /* 0x000fe4000000001f */
[----:B------:R-:W-:Y:S02]  /*34e0*/  IADD3.X R151, PT, PT, R8, UR12, RZ, P6, !PT ;  /* 0x0000000c08977c10 */ /* 0x000fe4000b7fe4ff */
[----:B0-----:R-:W-:Y:S02]  /*34f0*/  IADD3.X R66, PT, PT, R7, UR12, RZ, P3, !PT ;  /* 0x0000000c07427c10 */ /* 0x001fe40009ffe4ff */
[----:B------:R-:W-:Y:S02]  /*3500*/  ISETP.GT.U32.AND P3, PT, R193, R150, PT ;  /* 0x00000096c100720c */ /* 0x000fe40003f64070 */
[----:B------:R-:W-:Y:S01]  /*3510*/  ISETP.GE.U32.AND P6, PT, R68, 0x7fffffd4, PT ;  /* 0x7fffffd44400780c */ /* 0x000fe20003fc6070 */
[----:B------:R-:W-:-:S02]  /*3520*/  @P5 IMAD.MOV.U32 R68, RZ, RZ, R65 ;  /* 0x000000ffff445224 */ /* 0x000fc400078e0041 */
[----:B------:R-:W-:Y:S01]  /*3530*/  @P5 IMAD.MOV.U32 R69, RZ, RZ, R66 ;  /* 0x000000ffff455224 */ /* 0x000fe200078e0042 */
[----:B------:R-:W-:Y:S01]  /*3540*/  USHF.L.U32 UR5, UR6, 0x2, URZ ;  /* 0x0000000206057899 */ /* 0x000fe200080006ff */
[----:B------:R-:W-:Y:S01]  /*3550*/  PRMT R26, RZ, 0x7610, R26 ;  /* 0x00007610ff1a7816 */ /* 0x000fe2000000001a */
[--C-:B------:R-:W-:Y:S02]  /*3560*/  @!P2 IMAD.IADD R149, R149, 0x1, -R193.reuse ;  /* 0x000000019595a824 */ /* 0x100fe400078e0ac1 */
[----:B------:R0:W2:Y:S01]  /*3570*/  @P5 LDG.E.U8 R31, desc[UR18][R68.64] ;  /* 0x00000012441f5981 */ /* 0x0000a2000c1e1100 */
[----:B------:R-:W-:Y:S02]  /*3580*/  USHF.R.S32.HI UR12, URZ, 0x1f, UR5 ;  /* 0x0000001fff0c7899 */ /* 0x000fe40008011405 */
[----:B------:R-:W-:Y:S01]  /*3590*/  IADD3 R67, P2, PT, R5, UR5, RZ ;  /* 0x0000000505437c10 */ /* 0x000fe2000ff5e0ff */
[----:B------:R-:W-:Y:S01]  /*35a0*/  @!P3 IMAD.IADD R150, R150, 0x1, -R193 ;  /* 0x000000019696b824 */ /* 0x000fe200078e0ac1 */
[----:B------:R-:W-:Y:S01]  /*35b0*/  ISETP.GT.U32.AND P3, PT, R193, R152, PT ;  /* 0x00000098c100720c */ /* 0x000fe20003f64070 */
[----:B0-----:R-:W-:-:S02]  /*35c0*/  @P5 IMAD.MOV.U32 R68, RZ, RZ, R159 ;  /* 0x000000ffff445224 */ /* 0x001fc400078e009f */
[----:B------:R-:W-:-:S05]  /*35d0*/  @P5 IMAD.MOV.U32 R69, RZ, RZ, R151 ;  /* 0x000000ffff455224 */ /* 0x000fca00078e0097 */
[----:B------:R0:W2:Y:S01]  /*35e0*/  @P5 LDG.E.U8 R26, desc[UR18][R68.64] ;  /* 0x00000012441a5981 */ /* 0x0000a2000c1e1100 */
[----:B------:R-:W-:Y:S01]  /*35f0*/  PRMT R28, RZ, 0x7610, R28 ;  /* 0x00007610ff1c7816 */ /* 0x000fe2000000001c */
[----:B------:R-:W-:Y:S01]  /*3600*/  @!P4 IMAD.MOV.U32 R72, RZ, RZ, R67 ;  /* 0x000000ffff48c224 */ /* 0x000fe200078e0043 */
[----:B0-----:R-:W-:Y:S02]  /*3610*/  IADD3.X R69, PT, PT, R7, UR12, RZ, P2, !PT ;  /* 0x0000000c07457c10 */ /* 0x001fe400097fe4ff */
[----:B------:R-:W-:Y:S02]  /*3620*/  IADD3 R68, P5, PT, R6, UR5, RZ ;  /* 0x0000000506447c10 */ /* 0x000fe4000ffbe0ff */
[----:B------:R-:W-:Y:S01]  /*3630*/  ISETP.GT.U32.AND P2, PT, R193, R107, PT ;  /* 0x0000006bc100720c */ /* 0x000fe20003f44070 */
[----:B------:R-:W-:Y:S01]  /*3640*/  @!P4 IMAD.MOV.U32 R73, RZ, RZ, R69 ;  /* 0x000000ffff49c224 */ /* 0x000fe200078e0045 */
[----:B------:R-:W-:Y:S01]  /*3650*/  IADD3.X R70, PT, PT, R8, UR12, RZ, P5, !PT ;  /* 0x0000000c08467c10 */ /* 0x000fe2000affe4ff */
[----:B------:R-:W-:Y:S01]  /*3660*/  VIADD R71, R208, 0xfffffffa ;  /* 0xfffffffad0477836 */ /* 0x000fe20000000000 */
[----:B------:R-:W-:Y:S01]  /*3670*/  UIMAD UR5, UR6, 0xc, URZ ;  /* 0x0000000c060578a4 */ /* 0x000fe2000f8e02ff */
[----:B------:R-:W-:Y:S01]  /*3680*/  PRMT R25, RZ, 0x7610, R25 ;  /* 0x00007610ff197816 */ /* 0x000fe20000000019 */
[----:B------:R0:W2:Y:S01]  /*3690*/  @!P4 LDG.E.U8 R28, desc[UR18][R72.64] ;  /* 0x00000012481cc981 */ /* 0x0000a2000c1e1100 */
[----:B------:R-:W-:Y:S01]  /*36a0*/  @!P3 IMAD.IADD R152, R152, 0x1, -R193 ;  /* 0x000000019898b824 */ /* 0x000fe200078e0ac1 */
[----:B------:R-:W-:Y:S01]  /*36b0*/  USHF.R.S32.HI UR12, URZ, 0x1f, UR5 ;  /* 0x0000001fff0c7899 */ /* 0x000fe20008011405 */
[----:B------:R-:W-:-:S02]  /*36c0*/  ISETP.GE.U32.AND P5, PT, R71, 0x7fffffdb, PT ;  /* 0x7fffffdb4700780c */ /* 0x000fc40003fa6070 */
[----:B------:R-:W-:Y:S01]  /*36d0*/  IADD3 R71, P3, PT, R5, UR5, RZ ;  /* 0x0000000505477c10 */ /* 0x000fe2000ff7e0ff */
[----:B0-----:R-:W-:Y:S02]  /*36e0*/  @!P4 IMAD.MOV.U32 R72, RZ, RZ, R68 ;  /* 0x000000ffff48c224 */ /* 0x001fe400078e0044 */
[----:B------:R-:W-:Y:S02]  /*36f0*/  @!P4 IMAD.MOV.U32 R73, RZ, RZ, R70 ;  /* 0x000000ffff49c224 */ /* 0x000fe400078e0046 */
[----:B------:R-:W-:Y:S01]  /*3700*/  @!P2 IMAD.IADD R107, R107, 0x1, -R193 ;  /* 0x000000016b6ba824 */ /* 0x000fe200078e0ac1 */
[----:B------:R-:W-:Y:S02]  /*3710*/  ISETP.GT.U32.AND P2, PT, R193, R192, PT ;  /* 0x000000c0c100720c */ /* 0x000fe40003f44070 */
[----:B------:R0:W2:Y:S01]  /*3720*/  @!P4 LDG.E.U8 R25, desc[UR18][R72.64] ;  /* 0x000000124819c981 */ /* 0x0000a2000c1e1100 */
[----:B------:R-:W-:Y:S01]  /*3730*/  PRMT R27, RZ, 0x7610, R27 ;  /* 0x00007610ff1b7816 */ /* 0x000fe2000000001b */
[----:B------:R-:W-:Y:S01]  /*3740*/  @!P6 IMAD.MOV.U32 R76, RZ, RZ, R71 ;  /* 0x000000ffff4ce224 */ /* 0x000fe200078e0047 */
[----:B------:R-:W-:-:S02]  /*3750*/  SHF.R.U32.HI R75, RZ, 0xb, R114 ;  /* 0x0000000bff4b7819 */ /* 0x000fc40000011672 */
[----:B0-----:R-:W-:Y:S02]  /*3760*/  IADD3.X R73, PT, PT, R7, UR12, RZ, P3, !PT ;  /* 0x0000000c07497c10 */ /* 0x001fe40009ffe4ff */
[----:B------:R-:W-:Y:S02]  /*3770*/  ISETP.GT.U32.AND P3, PT, R193, R190, PT ;  /* 0x000000bec100720c */ /* 0x000fe40003f64070 */
[----:B------:R-:W-:Y:S01]  /*3780*/  IADD3 R72, P4, PT, R6, UR5, RZ ;  /* 0x0000000506487c10 */ /* 0x000fe2000ff9e0ff */
[----:B------:R-:W-:Y:S01]  /*3790*/  @!P6 IMAD.MOV.U32 R77, RZ, RZ, R73 ;  /* 0x000000ffff4de224 */ /* 0x000fe200078e0049 */
[----:B------:R-:W-:Y:S02]  /*37a0*/  UIMAD UR5, UR6, 0x14, URZ ;  /* 0x00000014060578a4 */ /* 0x000fe4000f8e02ff */
[----:B------:R-:W-:Y:S02]  /*37b0*/  IADD3.X R74, PT, PT, R8, UR12, RZ, P4, !PT ;  /* 0x0000000c084a7c10 */ /* 0x000fe4000a7fe4ff */
[----:B------:R-:W-:Y:S01]  /*37c0*/  LOP3.LUT P4, RZ, R75, 0x1, RZ, 0xc0, !PT ;  /* 0x000000014bff7812 */ /* 0x000fe2000788c0ff */
[----:B------:R0:W2:Y:S01]  /*37d0*/  @!P6 LDG.E.U8 R27, desc[UR18][R76.64] ;  /* 0x000000124c1be981 */ /* 0x0000a2000c1e1100 */
[----:B------:R-:W-:Y:S01]  /*37e0*/  PRMT R22, RZ, 0x7610, R22 ;  /* 0x00007610ff167816 */ /* 0x000fe20000000016 */
[----:B------:R-:W-:Y:S01]  /*37f0*/  USHF.R.S32.HI UR12, URZ, 0x1f, UR5 ;  /* 0x0000001fff0c7899 */ /* 0x000fe20008011405 */
[--C-:B------:R-:W-:Y:S01]  /*3800*/  @!P2 IMAD.IADD R192, R192, 0x1, -R193.reuse ;  /* 0x00000001c0c0a824 */ /* 0x100fe200078e0ac1 */
[----:B------:R-:W-:Y:S01]  /*3810*/  IADD3 R75, P2, PT, R5, UR5, RZ ;  /* 0x00000005054b7c10 */ /* 0x000fe2000ff5e0ff */
[----:B------:R-:W-:Y:S01]  /*3820*/  @!P3 IMAD.IADD R190, R190, 0x1, -R193 ;  /* 0x00000001bebeb824 */ /* 0x000fe200078e0ac1 */
[----:B------:R-:W-:Y:S01]  /*3830*/  ISETP.GT.U32.AND P3, PT, R193, R111, PT ;  /* 0x0000006fc100720c */ /* 0x000fe20003f64070 */
[----:B0-----:R-:W-:-:S02]  /*3840*/  @!P6 IMAD.MOV.U32 R76, RZ, RZ, R72 ;  /* 0x000000ffff4ce224 */ /* 0x001fc400078e0048 */
[----:B------:R-:W-:-:S05]  /*3850*/  @!P6 IMAD.MOV.U32 R77, RZ, RZ, R74 ;  /* 0x000000ffff4de224 */ /* 0x000fca00078e004a */
[----:B------:R0:W2:Y:S01]  /*3860*/  @!P6 LDG.E.U8 R22, desc[UR18][R76.64] ;  /* 0x000000124c16e981 */ /* 0x0000a2000c1e1100 */
[----:B------:R-:W-:Y:S01]  /*3870*/  SHF.R.U32.HI R79, RZ, 0x3, R114 ;  /* 0x00000003ff4f7819 */ /* 0x000fe20000011672 */
[----:B------:R-:W-:Y:S01]  /*3880*/  @P4 IMAD.MOV.U32 R80, RZ, RZ, R75 ;  /* 0x000000ffff504224 */ /* 0x000fe200078e004b */
[----:B------:R-:W-:Y:S02]  /*3890*/  PRMT R24, RZ, 0x7610, R24 ;  /* 0x00007610ff187816 */ /* 0x000fe40000000018 */
[----:B0-----:R-:W-:Y:S02]  /*38a0*/  IADD3.X R77, PT, PT, R7, UR12, RZ, P2, !PT ;  /* 0x0000000c074d7c10 */ /* 0x001fe400097fe4ff */
[----:B------:R-:W-:Y:S02]  /*38b0*/  ISETP.GT.U32.AND P2, PT, R193, R112, PT ;  /* 0x00000070c100720c */ /* 0x000fe40003f44070 */
[----:B------:R-:W-:Y:S01]  /*38c0*/  IADD3 R76, P6, PT, R6, UR5, RZ ;  /* 0x00000005064c7c10 */ /* 0x000fe2000ffde0ff */
[----:B------:R-:W-:Y:S01]  /*38d0*/  @P4 IMAD.MOV.U32 R81, RZ, RZ, R77 ;  /* 0x000000ffff514224 */ /* 0x000fe200078e004d */
[----:B------:R-:W-:-:S02]  /*38e0*/  UIMAD UR5, UR6, 0x1c, URZ ;  /* 0x0000001c060578a4 */ /* 0x000fc4000f8e02ff */
[----:B------:R-:W-:Y:S02]  /*38f0*/  IADD3.X R78, PT, PT, R8, UR12, RZ, P6, !PT ;  /* 0x0000000c084e7c10 */ /* 0x000fe4000b7fe4ff */
[----:B------:R-:W-:Y:S01]  /*3900*/  LOP3.LUT P6, RZ, R79, 0x1, RZ, 0xc0, !PT ;  /* 0x000000014fff7812 */ /* 0x000fe200078cc0ff */
[----:B------:R-:W-:Y:S01]  /*3910*/  USHF.R.S32.HI UR12, URZ, 0x1f, UR5 ;  /* 0x0000001fff0c7899 */ /* 0x000fe20008011405 */
[----:B------:R-:W-:Y:S01]  /*3920*/  PRMT R21, RZ, 0x7610, R21 ;  /* 0x00007610ff157816 */ /* 0x000fe20000000015 */
[----:B------:R0:W2:Y:S01]  /*3930*/  @P4 LDG.E.U8 R24, desc[UR18][R80.64] ;  /* 0x0000001250184981 */ /* 0x0000a2000c1e1100 */
[--C-:B------:R-:W-:Y:S01]  /*3940*/  @!P3 IMAD.IADD R111, R111, 0x1, -R193.reuse ;  /* 0x000000016f6fb824 */ /* 0x100fe200078e0ac1 */
[----:B------:R-:W-:Y:S01]  /*3950*/  IADD3 R163, P3, PT, R5, UR5, RZ ;  /* 0x0000000505a37c10 */ /* 0x000fe2000ff7e0ff */
[----:B------:R-:W-:Y:S01]  /*3960*/  @!P2 IMAD.IADD R112, R112, 0x1, -R193 ;  /* 0x000000017070a824 */ /* 0x000fe200078e0ac1 */
[----:B------:R-:W-:Y:S02]  /*3970*/  ISETP.GT.U32.AND P2, PT, R193, R188, PT ;  /* 0x000000bcc100720c */ /* 0x000fe40003f44070 */
[----:B------:R-:W-:Y:S01]  /*3980*/  IADD3.X R161, PT, PT, R7, UR12, RZ, P3, !PT ;  /* 0x0000000c07a17c10 */ /* 0x000fe20009ffe4ff */
[----:B0-----:R-:W-:-:S02]  /*3990*/  @P4 IMAD.MOV.U32 R80, RZ, RZ, R76 ;  /* 0x000000ffff504224 */ /* 0x001fc400078e004c */
[----:B------:R-:W-:Y:S01]  /*39a0*/  @P4 IMAD.MOV.U32 R81, RZ, RZ, R78 ;  /* 0x000000ffff514224 */ /* 0x000fe200078e004e */
[----:B------:R-:W-:-:S04]  /*39b0*/  ISETP.GT.U32.AND P3, PT, R193, R178, PT ;  /* 0x000000b2c100720c */ /* 0x000fc80003f64070 */
[----:B------:R0:W2:Y:S01]  /*39c0*/  @P4 LDG.E.U8 R21, desc[UR18][R80.64] ;  /* 0x0000001250154981 */ /* 0x0000a2000c1e1100 */
[----:B------:R-:W-:Y:S02]  /*39d0*/  IADD3 R175, P4, PT, R6, UR5, RZ ;  /* 0x0000000506af7c10 */ /* 0x000fe4000ff9e0ff */
[----:B------:R-:W-:Y:S01]  /*39e0*/  PRMT R23, RZ, 0x7610, R23 ;  /* 0x00007610ff177816 */ /* 0x000fe20000000017 */
[----:B------:R-:W-:Y:S01]  /*39f0*/  VIADD R79, R208, 0xfffffff2 ;  /* 0xfffffff2d04f7836 */ /* 0x000fe20000000000 */
[----:B------:R-:W-:Y:S01]  /*3a00*/  IADD3.X R173, PT, PT, R8, UR12, RZ, P4, !PT ;  /* 0x0000000c08ad7c10 */ /* 0x000fe2000a7fe4ff */
[----:B------:R-:W-:Y:S01]  /*3a10*/  UIMAD UR5, UR6, 0x5, URZ ;  /* 0x00000005060578a4 */ /* 0x000fe2000f8e02ff */
[----:B0-----:R-:W-:Y:S02]  /*3a20*/  @P6 IMAD.MOV.U32 R80, RZ, RZ, R163 ;  /* 0x000000ffff506224 */ /* 0x001fe400078e00a3 */
[----:B------:R-:W-:Y:S01]  /*3a30*/  @P6 IMAD.MOV.U32 R81, RZ, RZ, R161 ;  /* 0x000000ffff516224 */ /* 0x000fe200078e00a1 */
[----:B------:R-:W-:Y:S01]  /*3a40*/  PRMT R18, RZ, 0x7610, R18 ;  /* 0x00007610ff127816 */ /* 0x000fe20000000012 */
[----:B------:R-:W-:Y:S01]  /*3a50*/  USHF.R.S32.HI UR12, URZ, 0x1f, UR5 ;  /* 0x0000001fff0c7899 */ /* 0x000fe20008011405 */
[----:B------:R-:W-:-:S02]  /*3a60*/  ISETP.GE.U32.AND P4, PT, R79, 0x7fffffd3, PT ;  /* 0x7fffffd34f00780c */ /* 0x000fc40003f86070 */
[----:B------:R0:W2:Y:S01]  /*3a70*/  @P6 LDG.E.U8 R23, desc[UR18][R80.64] ;  /* 0x0000001250176981 */ /* 0x0000a2000c1e1100 */
[--C-:B------:R-:W-:Y:S01]  /*3a80*/  @!P2 IMAD.IADD R188, R188, 0x1, -R193.reuse ;  /* 0x00000001bcbca824 */ /* 0x100fe200078e0ac1 */
[----:B------:R-:W-:Y:S01]  /*3a90*/  IADD3 R79, P2, PT, R5, UR5, RZ ;  /* 0x00000005054f7c10 */ /* 0x000fe2000ff5e0ff */
[----:B------:R-:W-:Y:S01]  /*3aa0*/  @!P3 IMAD.IADD R178, R178, 0x1, -R193 ;  /* 0x00000001b2b2b824 */ /* 0x000fe200078e0ac1 */
[----:B------:R-:W-:Y:S01]  /*3ab0*/  ISETP.GT.U32.AND P3, PT, R193, R180, PT ;  /* 0x000000b4c100720c */ /* 0x000fe20003f64070 */
[----:B0-----:R-:W-:Y:S02]  /*3ac0*/  @P6 IMAD.MOV.U32 R80, RZ, RZ, R175 ;  /* 0x000000ffff506224 */ /* 0x001fe400078e00af */
        /* <DEDUP_REMOVED lines=40> */
[----:B------:R-:W-:Y:S01]  /*3d50*/  @!P4 IMAD.MOV.U32 R89, RZ, RZ, R86 ;  /* 0x000000ffff59c224 */ /* 0x000fe200078e0056 */
[----:B------:R-:W-:-:S04]  /*3d60*/  SHF.R.U32.HI R91, RZ, 0x2, R114 ;  /* 0x00000002ff5b7819 */ /* 0x000fc80000011672 */
[----:B------:R0:W2:Y:S01]  /*3d70*/  @!P4 LDG.E.U8 R14, desc[UR18][R88.64] ;  /* 0x00000012580ec981 */ /* 0x0000a2000c1e1100 */
[----:B------:R-:W-:Y:S01]  /*3d80*/  PRMT R16, RZ, 0x7610, R16 ;  /* 0x00007610ff107816 */ /* 0x000fe20000000010 */
[----:B------:R-:W-:Y:S01]  /*3d90*/  @P5 IMAD.MOV.U32 R92, RZ, RZ, R87 ;  /* 0x000000ffff5c5224 */ /* 0x000fe200078e0057 */
[----:B0-----:R-:W-:Y:S02]  /*3da0*/  IADD3.X R89, PT, PT, R7, UR12, RZ, P2, !PT ;  /* 0x0000000c07597c10 */ /* 0x001fe400097fe4ff */
[----:B------:R-:W-:Y:S02]  /*3db0*/  IADD3 R88, P4, PT, R6, UR5, RZ ;  /* 0x0000000506587c10 */ /* 0x000fe4000ff9e0ff */
[----:B------:R-:W-:Y:S01]  /*3dc0*/  ISETP.GT.U32.AND P2, PT, R193, R165, PT ;  /* 0x000000a5c100720c */ /* 0x000fe20003f44070 */
[----:B------:R-:W-:Y:S01]  /*3dd0*/  @P5 IMAD.MOV.U32 R93, RZ, RZ, R89 ;  /* 0x000000ffff5d5224 */ /* 0x000fe200078e0059 */
[----:B------:R-:W-:Y:S01]  /*3de0*/  UIMAD UR5, UR6, 0x1d, URZ ;  /* 0x0000001d060578a4 */ /* 0x000fe2000f8e02ff */
[----:B------:R-:W-:-:S02]  /*3df0*/  IADD3.X R90, PT, PT, R8, UR12, RZ, P4, !PT ;  /* 0x0000000c085a7c10 */ /* 0x000fc4000a7fe4ff */
[----:B------:R-:W-:Y:S01]  /*3e00*/  LOP3.LUT P4, RZ, R91, 0x1, RZ, 0xc0, !PT ;  /* 0x000000015bff7812 */ /* 0x000fe2000788c0ff */
[----:B------:R-:W-:Y:S01]  /*3e10*/  USHF.R.S32.HI UR12, URZ, 0x1f, UR5 ;  /* 0x0000001fff0c7899 */ /* 0x000fe20008011405 */
[----:B------:R-:W-:Y:S01]  /*3e20*/  PRMT R13, RZ, 0x7610, R13 ;  /* 0x00007610ff0d7816 */ /* 0x000fe2000000000d */
[----:B------:R0:W2:Y:S01]  /*3e30*/  @P5 LDG.E.U8 R16, desc[UR18][R92.64] ;  /* 0x000000125c105981 */ /* 0x0000a2000c1e1100 */
[----:B------:R-:W-:Y:S01]  /*3e40*/  @!P3 IMAD.IADD R167, R167, 0x1, -R193 ;  /* 0x00000001a7a7b824 */ /* 0x000fe200078e0ac1 */
[----:B------:R-:W-:-:S03]  /*3e50*/  IADD3 R179, P3, PT, R5, UR5, RZ ;  /* 0x0000000505b37c10 */ /* 0x000fc6000ff7e0ff */
[----:B------:R-:W-:Y:S01]  /*3e60*/  @!P2 IMAD.IADD R165, R165, 0x1, -R193 ;  /* 0x00000001a5a5a824 */ /* 0x000fe200078e0ac1 */
[----:B------:R-:W-:Y:S01]  /*3e70*/  IADD3.X R177, PT, PT, R7, UR12, RZ, P3, !PT ;  /* 0x0000000c07b17c10 */ /* 0x000fe20009ffe4ff */
[----:B0-----:R-:W-:Y:S02]  /*3e80*/  @P5 IMAD.MOV.U32 R92, RZ, RZ, R88 ;  /* 0x000000ffff5c5224 */ /* 0x001fe400078e0058 */
[----:B------:R-:W-:Y:S01]  /*3e90*/  @P5 IMAD.MOV.U32 R93, RZ, RZ, R90 ;  /* 0x000000ffff5d5224 */ /* 0x000fe200078e005a */
[----:B------:R-:W-:-:S04]  /*3ea0*/  ISETP.GT.U32.AND P2, PT, R193, R118, PT ;  /* 0x00000076c100720c */ /* 0x000fc80003f44070 */
[----:B------:R0:W2:Y:S01]  /*3eb0*/  @P5 LDG.E.U8 R13, desc[UR18][R92.64] ;  /* 0x000000125c0d5981 */ /* 0x0000a2000c1e1100 */
[----:B------:R-:W-:Y:S02]  /*3ec0*/  IADD3 R183, P5, PT, R6, UR5, RZ ;  /* 0x0000000506b77c10 */ /* 0x000fe4000ffbe0ff */
[----:B------:R-:W-:Y:S02]  /*3ed0*/  PRMT R15, RZ, 0x7610, R15 ;  /* 0x00007610ff0f7816 */ /* 0x000fe4000000000f */
[----:B------:R-:W-:Y:S01]  /*3ee0*/  IADD3.X R181, PT, PT, R8, UR12, RZ, P5, !PT ;  /* 0x0000000c08b57c10 */ /* 0x000fe2000affe4ff */
[----:B------:R-:W-:Y:S02]  /*3ef0*/  VIADD R91, R208, 0xfffffff1 ;  /* 0xfffffff1d05b7836 */ /* 0x000fe40000000000 */
[----:B0-----:R-:W-:Y:S02]  /*3f00*/  @P4 IMAD.MOV.U32 R92, RZ, RZ, R179 ;  /* 0x000000ffff5c4224 */ /* 0x001fe400078e00b3 */
[----:B------:R-:W-:Y:S01]  /*3f10*/  @P4 IMAD.MOV.U32 R93, RZ, RZ, R177 ;  /* 0x000000ffff5d4224 */ /* 0x000fe200078e00b1 */
[----:B------:R-:W-:Y:S01]  /*3f20*/  UIMAD UR5, UR6, 0x6, URZ ;  /* 0x00000006060578a4 */ /* 0x000fe2000f8e02ff */
[----:B------:R-:W-:-:S02]  /*3f30*/  PRMT R10, RZ, 0x7610, R10 ;  /* 0x00007610ff0a7816 */ /* 0x000fc4000000000a */
[--C-:B------:R-:W-:Y:S01]  /*3f40*/  SHF.R.U32.HI R94, RZ, 0x9, R114.reuse ;  /* 0x00000009ff5e7819 */ /* 0x100fe20000011672 */
[----:B------:R0:W2:Y:S01]  /*3f50*/  @P4 LDG.E.U8 R15, desc[UR18][R92.64] ;  /* 0x000000125c0f4981 */ /* 0x0000a2000c1e1100 */
[----:B------:R-:W-:Y:S01]  /*3f60*/  USHF.R.S32.HI UR16, URZ, 0x1f, UR5 ;  /* 0x0000001fff107899 */ /* 0x000fe20008011405 */
[----:B------:R-:W-:Y:S01]  /*3f70*/  ISETP.GE.U32.AND P3, PT, R91, 0x7fffffd2, PT ;  /* 0x7fffffd25b00780c */ /* 0x000fe20003f66070 */
[----:B------:R-:W-:Y:S01]  /*3f80*/  @!P2 IMAD.IADD R118, R118, 0x1, -R193 ;  /* 0x000000017676a824 */ /* 0x000fe200078e0ac1 */
[----:B------:R-:W-:Y:S01]  /*3f90*/  LOP3.LUT P5, RZ, R94, 0x1, RZ, 0xc0, !PT ;  /* 0x000000015eff7812 */ /* 0x000fe200078ac0ff */
[----:B------:R-:W-:Y:S01]  /*3fa0*/  UIMAD UR12, UR6, 0xe, URZ ;  /* 0x0000000e060c78a4 */ /* 0x000fe2000f8e02ff */
[----:B------:R-:W-:Y:S01]  /*3fb0*/  IADD3 R91, P2, PT, R5, UR5, RZ ;  /* 0x00000005055b7c10 */ /* 0x000fe2000ff5e0ff */
[----:B0-----:R-:W-:Y:S02]  /*3fc0*/  @P4 IMAD.MOV.U32 R92, RZ, RZ, R183 ;  /* 0x000000ffff5c4224 */ /* 0x001fe400078e00b7 */
[----:B------:R-:W-:Y:S01]  /*3fd0*/  @P4 IMAD.MOV.U32 R93, RZ, RZ, R181 ;  /* 0x000000ffff5d4224 */ /* 0x000fe200078e00b5 */
[----:B------:R-:W-:-:S04]  /*3fe0*/  SHF.R.U32.HI R94, RZ, 0x1, R114 ;  /* 0x00000001ff5e7819 */ /* 0x000fc80000011672 */
[----:B------:R0:W2:Y:S01]  /*3ff0*/  @P4 LDG.E.U8 R10, desc[UR18][R92.64] ;  /* 0x000000125c0a4981 */ /* 0x0000a2000c1e1100 */
[----:B------:R-:W-:Y:S02]  /*4000*/  USHF.R.S32.HI UR17, URZ, 0x1f, UR12 ;  /* 0x0000001fff117899 */ /* 0x000fe4000801140c */
[----:B------:R-:W-:Y:S01]  /*4010*/  UIMAD UR13, UR6, 0x16, URZ ;  /* 0x00000016060d78a4 */ /* 0x000fe2000f8e02ff */
[----:B0-----:R-:W-:Y:S02]  /*4020*/  IADD3 R92, P4, PT, R6, UR5, RZ ;  /* 0x00000005065c7c10 */ /* 0x001fe4000ff9e0ff */
[----:B------:R-:W-:Y:S02]  /*4030*/  IADD3.X R93, PT, PT, R7, UR16, RZ, P2, !PT ;  /* 0x00000010075d7c10 */ /* 0x000fe400097fe4ff */
[----:B------:R-:W-:Y:S02]  /*4040*/  LOP3.LUT P2, RZ, R94, 0x1, RZ, 0xc0, !PT ;  /* 0x000000015eff7812 */ /* 0x000fe4000784c0ff */
[----:B------:R-:W-:-:S02]  /*4050*/  IADD3.X R94, PT, PT, R8, UR16, RZ, P4, !PT ;  /* 0x00000010085e7c10 */ /* 0x000fc4000a7fe4ff */
[----:B------:R-:W-:Y:S01]  /*4060*/  IADD3 R95, P4, PT, R5, UR12, RZ ;  /* 0x0000000c055f7c10 */ /* 0x000fe2000ff9e0ff */
[----:B------:R-:W-:Y:S01]  /*4070*/  USHF.R.S32.HI UR16, URZ, 0x1f, UR13 ;  /* 0x0000001fff107899 */ /* 0x000fe2000801140d */
[----:B------:R-:W-:Y:S01]  /*4080*/  PRMT R12, RZ, 0x7610, R12 ;  /* 0x00007610ff0c7816 */ /* 0x000fe2000000000c */
[----:B------:R-:W-:Y:S01]  /*4090*/  @!P6 IMAD.MOV.U32 R98, RZ, RZ, R91 ;  /* 0x000000ffff62e224 */ /* 0x000fe200078e005b */
[----:B------:R-:W-:Y:S01]  /*40a0*/  IADD3.X R96, PT, PT, R7, UR17, RZ, P4, !PT ;  /* 0x0000001107607c10 */ /* 0x000fe2000a7fe4ff */
[----:B------:R-:W-:Y:S01]  /*40b0*/  @!P6 IMAD.MOV.U32 R99, RZ, RZ, R93 ;  /* 0x000000ffff63e224 */ /* 0x000fe200078e005d */
[----:B------:R-:W-:Y:S01]  /*40c0*/  IADD3 R97, P4, PT, R5, UR13, RZ ;  /* 0x0000000d05617c10 */ /* 0x000fe2000ff9e0ff */
[----:B------:R-:W-:Y:S01]  /*40d0*/  @!P3 IMAD.MOV.U32 R100, RZ, RZ, R95 ;  /* 0x000000ffff64b224 */ /* 0x000fe200078e005f */
[----:B------:R-:W-:Y:S01]  /*40e0*/  PRMT R11, RZ, 0x7610, R11 ;  /* 0x00007610ff0b7816 */ /* 0x000fe2000000000b */
[----:B------:R-:W-:Y:S01]  /*40f0*/  @!P3 IMAD.MOV.U32 R101, RZ, RZ, R96 ;  /* 0x000000ffff65b224 */ /* 0x000fe200078e0060 */
[----:B------:R0:W2:Y:S01]  /*4100*/  @!P6 LDG.E.U8 R12, desc[UR18][R98.64] ;  /* 0x00000012620ce981 */ /* 0x0000a2000c1e1100 */
[----:B------:R-:W-:-:S03]  /*4110*/  PRMT R3, RZ, 0x7610, R3 ;  /* 0x00007610ff037816 */ /* 0x000fc60000000003 */
[----:B------:R1:W2:Y:S01]  /*4120*/  @!P3 LDG.E.U8 R11, desc[UR18][R100.64] ;  /* 0x00000012640bb981 */ /* 0x0002a2000c1e1100 */
[----:B0-----:R-:W-:Y:S01]  /*4130*/  IADD3.X R98, PT, PT, R7, UR16, RZ, P4, !PT ;  /* 0x0000001007627c10 */ /* 0x001fe2000a7fe4ff */
[----:B-1----:R-:W-:-:S04]  /*4140*/  @P5 IMAD.MOV.U32 R100, RZ, RZ, R97 ;  /* 0x000000ffff645224 */ /* 0x002fc800078e0061 */
[----:B------:R-:W-:Y:S01]  /*4150*/  @P5 IMAD.MOV.U32 R101, RZ, RZ, R98 ;  /* 0x000000ffff655224 */ /* 0x000fe200078e0062 */
[----:B------:R-:W-:Y:S01]  /*4160*/  PRMT R9, RZ, 0x7610, R9 ;  /* 0x00007610ff097816 */ /* 0x000fe20000000009 */
[----:B------:R-:W-:-:S03]  /*4170*/  UIMAD UR5, UR6, 0x1e, URZ ;  /* 0x0000001e060578a4 */ /* 0x000fc6000f8e02ff */
[----:B------:R0:W2:Y:S01]  /*4180*/  @P5 LDG.E.U8 R3, desc[UR18][R100.64] ;  /* 0x0000001264035981 */ /* 0x0000a2000c1e1100 */
[----:B------:R-:W-:Y:S01]  /*4190*/  USHF.R.S32.HI UR21, URZ, 0x1f, UR5 ;  /* 0x0000001fff157899 */ /* 0x000fe20008011405 */
[----:B------:R-:W-:Y:S01]  /*41a0*/  IADD3 R99, P4, PT, R6, UR12, RZ ;  /* 0x0000000c06637c10 */ /* 0x000fe2000ff9e0ff */
[----:B0-----:R-:W-:Y:S02]  /*41b0*/  @!P6 IMAD.MOV.U32 R100, RZ, RZ, R92 ;  /* 0x000000ffff64e224 */ /* 0x001fe400078e005c */
[----:B------:R-:W-:-:S05]  /*41c0*/  @!P6 IMAD.MOV.U32 R101, RZ, RZ, R94 ;  /* 0x000000ffff65e224 */ /* 0x000fca00078e005e */
[----:B------:R0:W2:Y:S01]  /*41d0*/  @!P6 LDG.E.U8 R9, desc[UR18][R100.64] ;  /* 0x000000126409e981 */ /* 0x0000a2000c1e1100 */
[----:B------:R-:W-:-:S04]  /*41e0*/  IADD3 R187, P6, PT, R5, UR5, RZ ;  /* 0x0000000505bb7c10 */ /* 0x000fc8000ffde0ff */
[----:B------:R-:W-:Y:S02]  /*41f0*/  IADD3.X R185, PT, PT, R7, UR21, RZ, P6, !PT ;  /* 0x0000001507b97c10 */ /* 0x000fe4000b7fe4ff */
[C---:B------:R-:W-:Y:S02]  /*4200*/  ISETP.GT.U32.AND P6, PT, R193.reuse, R123, PT ;  /* 0x0000007bc100720c */ /* 0x040fe40003fc4070 */
[----:B0-----:R-:W-:Y:S02]  /*4210*/  IADD3.X R100, PT, PT, R8, UR17, RZ, P4, !PT ;  /* 0x0000001108647c10 */ /* 0x001fe4000a7fe4ff */
[----:B------:R-:W-:Y:S01]  /*4220*/  ISETP.GT.U32.AND P4, PT, R193, R119, PT ;  /* 0x00000077c100720c */ /* 0x000fe20003f84070 */
[----:B------:R-:W-:Y:S01]  /*4230*/  @P2 IMAD.MOV.U32 R102, RZ, RZ, R187 ;  /* 0x000000ffff662224 */ /* 0x000fe200078e00bb */
[----:B------:R-:W-:Y:S01]  /*4240*/  PRMT R213, RZ, 0x7610, R213 ;  /* 0x00007610ffd57816 */ /* 0x000fe200000000d5 */
[----:B------:R-:W-:Y:S01]  /*4250*/  @P2 IMAD.MOV.U32 R103, RZ, RZ, R185 ;  /* 0x000000ffff672224 */ /* 0x000fe200078e00b9 */
[----:B------:R-:W-:-:S04]  /*4260*/  PRMT R4, RZ, 0x7610, R4 ;  /* 0x00007610ff047816 */ /* 0x000fc80000000004 */
[----:B------:R0:W2:Y:S01]  /*4270*/  @P2 LDG.E.U8 R213, desc[UR18][R102.64] ;  /* 0x0000001266d52981 */ /* 0x0000a2000c1e1100 */
[----:B------:R-:W-:Y:S01]  /*4280*/  @!P6 IMAD.IADD R123, R123, 0x1, -R193 ;  /* 0x000000017b7be824 */ /* 0x000fe200078e0ac1 */
[----:B------:R-:W-:-:S03]  /*4290*/  ISETP.GT.U32.AND P6, PT, R193, R124, PT ;  /* 0x0000007cc100720c */ /* 0x000fc60003fc4070 */
[----:B------:R-:W-:Y:S01]  /*42a0*/  @!P4 IMAD.IADD R119, R119, 0x1, -R193 ;  /* 0x000000017777c824 */ /* 0x000fe200078e0ac1 */
[----:B------:R-:W-:Y:S01]  /*42b0*/  IADD3 R101, P4, PT, R6, UR13, RZ ;  /* 0x0000000d06657c10 */ /* 0x000fe2000ff9e0ff */
[----:B0-----:R-:W-:Y:S02]  /*42c0*/  @!P3 IMAD.MOV.U32 R102, RZ, RZ, R99 ;  /* 0x000000ffff66b224 */ /* 0x001fe400078e0063 */
[----:B------:R-:W-:-:S05]  /*42d0*/  @!P3 IMAD.MOV.U32 R103, RZ, RZ, R100 ;  /* 0x000000ffff67b224 */ /* 0x000fca00078e0064 */
[----:B------:R0:W2:Y:S01]  /*42e0*/  @!P3 LDG.E.U8 R4, desc[UR18][R102.64] ;  /* 0x000000126604b981 */ /* 0x0000a2000c1e1100 */
[----:B------:R-:W-:Y:S01]  /*42f0*/  @!P6 IMAD.IADD R124, R124, 0x1, -R193 ;  /* 0x000000017c7ce824 */ /* 0x000fe200078e0ac1 */
[----:B0-----:R-:W-:Y:S02]  /*4300*/  IADD3.X R102, PT, PT, R8, UR16, RZ, P4, !PT ;  /* 0x0000001008667c10 */ /* 0x001fe4000a7fe4ff */
[C---:B------:R-:W-:Y:S02]  /*4310*/  ISETP.GT.U32.AND P4, PT, R193.reuse, R126, PT ;  /* 0x0000007ec100720c */ /* 0x040fe40003f84070 */
[----:B------:R-:W-:-:S11]  /*4320*/  ISETP.GT.U32.AND P6, PT, R193, R127, PT ;  /* 0x0000007fc100720c */ /* 0x000fd60003fc4070 */
[----:B------:R-:W-:Y:S01]  /*4330*/  @!P4 IMAD.IADD R126, R126, 0x1, -R193 ;  /* 0x000000017e7ec824 */ /* 0x000fe200078e0ac1 */
[----:B------:R-:W-:-:S04]  /*4340*/  IADD3 R191, P4, PT, R6, UR5, RZ ;  /* 0x0000000506bf7c10 */ /* 0x000fc8000ff9e0ff */
[----:B------:R-:W-:Y:S02]  /*4350*/  IADD3.X R189, PT, PT, R8, UR21, RZ, P4, !PT ;  /* 0x0000001508bd7c10 */ /* 0x000fe4000a7fe4ff */
[----:B------:R-:W-:Y:S01]  /*4360*/  ISETP.GT.U32.AND P4, PT, R193, R135, PT ;  /* 0x00000087c100720c */ /* 0x000fe20003f84070 */
[----:B------:R-:W-:Y:S01]  /*4370*/  @!P6 IMAD.IADD R127, R127, 0x1, -R193 ;  /* 0x000000017f7fe824 */ /* 0x000fe200078e0ac1 */
[----:B------:R-:W-:Y:S01]  /*4380*/  ISETP.GT.U32.AND P6, PT, R193, R136, PT ;  /* 0x00000088c100720c */ /* 0x000fe20003fc4070 */
[----:B------:R-:W-:Y:S01]  /*4390*/  VIADD R103, R208, 0xfffffff8 ;  /* 0xfffffff8d0677836 */ /* 0x000fe20000000000 */
[----:B------:R-:W-:Y:S01]  /*43a0*/  PRMT R2, RZ, 0x7610, R2 ;  /* 0x00007610ff027816 */ /* 0x000fe20000000002 */
[----:B------:R-:W-:Y:S02]  /*43b0*/  @P5 IMAD.MOV.U32 R104, RZ, RZ, R101 ;  /* 0x000000ffff685224 */ /* 0x000fe400078e0065 */
[----:B------:R-:W-:Y:S01]  /*43c0*/  @P5 IMAD.MOV.U32 R105, RZ, RZ, R102 ;  /* 0x000000ffff695224 */ /* 0x000fe200078e0066 */
[----:B------:R-:W-:Y:S01]  /*43d0*/  UIMAD UR5, UR6, 0x7, URZ ;  /* 0x00000007060578a4 */ /* 0x000fe2000f8e02ff */
[----:B------:R-:W-:-:S03]  /*43e0*/  PRMT R212, RZ, 0x7610, R212 ;  /* 0x00007610ffd47816 */ /* 0x000fc600000000d4 */
[----:B------:R0:W2:Y:S01]  /*43f0*/  @P5 LDG.E.U8 R2, desc[UR18][R104.64] ;  /* 0x0000001268025981 */ /* 0x0000a2000c1e1100 */
[--C-:B------:R-:W-:Y:S01]  /*4400*/  @!P4 IMAD.IADD R135, R135, 0x1, -R193.reuse ;  /* 0x000000018787c824 */ /* 0x100fe200078e0ac1 */
[----:B------:R-:W-:Y:S01]  /*4410*/  ISETP.GE.U32.AND P4, PT, R103, 0x7fffffd9, PT ;  /* 0x7fffffd96700780c */ /* 0x000fe20003f86070 */
[----:B------:R-:W-:Y:S01]  /*4420*/  USHF.R.S32.HI UR12, URZ, 0x1f, UR5 ;  /* 0x0000001fff0c7899 */ /* 0x000fe20008011405 */
[----:B------:R-:W-:Y:S01]  /*4430*/  @!P6 IMAD.IADD R136, R136, 0x1, -R193 ;  /* 0x000000018888e824 */ /* 0x000fe200078e0ac1 */
[----:B------:R-:W-:Y:S01]  /*4440*/  IADD3 R103, P6, PT, R5, UR5, RZ ;  /* 0x0000000505677c10 */ /* 0x000fe2000ffde0ff */
[----:B0-----:R-:W-:Y:S02]  /*4450*/  @P2 IMAD.MOV.U32 R104, RZ, RZ, R191 ;  /* 0x000000ffff682224 */ /* 0x001fe400078e00bf */
[----:B------:R-:W-:-:S05]  /*4460*/  @P2 IMAD.MOV.U32 R105, RZ, RZ, R189 ;  /* 0x000000ffff692224 */ /* 0x000fca00078e00bd */
[----:B------:R0:W2:Y:S01]  /*4470*/  @P2 LDG.E.U8 R212, desc[UR18][R104.64] ;  /* 0x0000001268d42981 */ /* 0x0000a2000c1e1100 */
[----:B------:R-:W-:Y:S01]  /*4480*/  PRMT R199, RZ, 0x7610, R199 ;  /* 0x00007610ffc77816 */ /* 0x000fe200000000c7 */
[----:B------:R-:W-:Y:S01]  /*4490*/  @!P4 IMAD.MOV.U32 R196, RZ, RZ, R103 ;  /* 0x000000ffffc4c224 */ /* 0x000fe200078e0067 */
[----:B0-----:R-:W-:-:S05]  /*44a0*/  IADD3.X R104, PT, PT, R7, UR12, RZ, P6, !PT ;  /* 0x0000000c07687c10 */ /* 0x001fca000b7fe4ff */
[----:B------:R-:W-:-:S05]  /*44b0*/  @!P4 IMAD.MOV.U32 R197, RZ, RZ, R104 ;  /* 0x000000ffffc5c224 */ /* 0x000fca00078e0068 */
[----:B------:R0:W2:Y:S01]  /*44c0*/  @!P4 LDG.E.U8 R199, desc[UR18][R196.64] ;  /* 0x00000012c4c7c981 */ /* 0x0000a2000c1e1100 */
[C---:B------:R-:W-:Y:S02]  /*44d0*/  ISETP.GT.U32.AND P3, PT, R193.reuse, R125, PT ;  /* 0x0000007dc100720c */ /* 0x040fe40003f64070 */
[C---:B------:R-:W-:Y:S02]  /*44e0*/  ISETP.GT.U32.AND P5, PT, R193.reuse, R133, PT ;  /* 0x00000085c100720c */ /* 0x040fe40003fa4070 */
[----:B------:R-:W-:-:S09]  /*44f0*/  ISETP.GT.U32.AND P2, PT, R193, R137, PT ;  /* 0x00000089c100720c */ /* 0x000fd20003f44070 */
[--C-:B------:R-:W-:Y:S01]  /*4500*/  @!P3 IMAD.IADD R125, R125, 0x1, -R193.reuse ;  /* 0x000000017d7db824 */ /* 0x100fe200078e0ac1 */
[----:B------:R-:W-:Y:S01]  /*4510*/  ISETP.GT.U32.AND P3, PT, R193, R134, PT ;  /* 0x00000086c100720c */ /* 0x000fe20003f64070 */
[--C-:B------:R-:W-:Y:S01]  /*4520*/  @!P5 IMAD.IADD R133, R133, 0x1, -R193.reuse ;  /* 0x000000018585d824 */ /* 0x100fe200078e0ac1 */
[----:B------:R-:W-:Y:S01]  /*4530*/  ISETP.GT.U32.AND P5, PT, R193, R142, PT ;  /* 0x0000008ec100720c */ /* 0x000fe20003fa4070 */
[----:B------:R-:W-:Y:S01]  /*4540*/  @!P2 IMAD.IADD R137, R137, 0x1, -R193 ;  /* 0x000000018989a824 */ /* 0x000fe200078e0ac1 */
[----:B------:R-:W-:-:S09]  /*4550*/  ISETP.GT.U32.AND P2, PT, R193, R143, PT ;  /* 0x0000008fc100720c */ /* 0x000fd20003f44070 */
[--C-:B------:R-:W-:Y:S01]  /*4560*/  @!P3 IMAD.IADD R134, R134, 0x1, -R193.reuse ;  /* 0x000000018686b824 */ /* 0x100fe200078e0ac1 */
[C---:B------:R-:W-:Y:S01]  /*4570*/  ISETP.GT.U32.AND P3, PT, R193.reuse, R141, PT ;  /* 0x0000008dc100720c */ /* 0x040fe20003f64070 */
[--C-:B------:R-:W-:Y:S01]  /*4580*/  @!P5 IMAD.IADD R142, R142, 0x1, -R193.reuse ;  /* 0x000000018e8ed824 */ /* 0x100fe200078e0ac1 */
[----:B------:R-:W-:Y:S01]  /*4590*/  ISETP.GT.U32.AND P5, PT, R193, R149, PT ;  /* 0x00000095c100720c */ /* 0x000fe20003fa4070 */
[----:B------:R-:W-:Y:S01]  /*45a0*/  @!P2 IMAD.IADD R143, R143, 0x1, -R193 ;  /* 0x000000018f8fa824 */ /* 0x000fe200078e0ac1 */
[----:B------:R-:W-:-:S09]  /*45b0*/  LOP3.LUT P2, RZ, R106, UR11, RZ, 0xfc, !PT ;  /* 0x0000000b6aff7c12 */ /* 0x000fd2000f84fcff */
[--C-:B------:R-:W-:Y:S01]  /*45c0*/  @!P3 IMAD.IADD R141, R141, 0x1, -R193.reuse ;  /* 0x000000018d8db824 */ /* 0x100fe200078e0ac1 */
[----:B------:R-:W-:Y:S01]  /*45d0*/  ISETP.GT.U32.AND P3, PT, R193, R148, PT ;  /* 0x00000094c100720c */ /* 0x000fe20003f64070 */
[----:B------:R-:W-:Y:S01]  /*45e0*/  @!P5 IMAD.IADD R149, R149, 0x1, -R193 ;  /* 0x000000019595d824 */ /* 0x000fe200078e0ac1 */
[----:B------:R-:W-:Y:S02]  /*45f0*/  IADD3 R105, P5, PT, R6, UR5, RZ ;  /* 0x0000000506697c10 */ /* 0x000fe4000ffbe0ff */
[----:B------:R-:W-:Y:S02]  /*4600*/  ISETP.GT.U32.AND P6, PT, R193, R152, PT ;  /* 0x00000098c100720c */ /* 0x000fe40003fc4070 */
[----:B------:R-:W-:Y:S01]  /*4610*/  IADD3.X R106, PT, PT, R8, UR12, RZ, P5, !PT ;  /* 0x0000000c086a7c10 */ /* 0x000fe2000affe4ff */
[----:B0-----:R-:W-:Y:S01]  /*4620*/  @!P4 IMAD.MOV.U32 R196, RZ, RZ, R105 ;  /* 0x000000ffffc4c224 */ /* 0x001fe200078e0069 */
[----:B------:R-:W-:Y:S02]  /*4630*/  PRMT R0, RZ, 0x7610, R0 ;  /* 0x00007610ff007816 */ /* 0x000fe40000000000 */
[----:B------:R-:W-:Y:S01]  /*4640*/  ISETP.GE.AND P5, PT, R108, RZ, PT ;  /* 0x000000ff6c00720c */ /* 0x000fe20003fa6270 */
[----:B------:R-:W-:-:S02]  /*4650*/  @!P4 IMAD.MOV.U32 R197, RZ, RZ, R106 ;  /* 0x000000ffffc5c224 */ /* 0x000fc400078e006a */
[----:B------:R-:W-:Y:S02]  /*4660*/  VIADD R108, R208, 0xfffffff0 ;  /* 0xfffffff0d06c7836 */ /* 0x000fe40000000000 */
[--C-:B------:R-:W-:Y:S01]  /*4670*/  @!P3 IMAD.IADD R148, R148, 0x1, -R193.reuse ;  /* 0x000000019494b824 */ /* 0x100fe200078e0ac1 */
[----:B------:R-:W-:Y:S01]  /*4680*/  ISETP.GT.U32.AND P3, PT, R193, R150, PT ;  /* 0x00000096c100720c */ /* 0x000fe20003f64070 */
[----:B------:R-:W-:Y:S01]  /*4690*/  UIMAD UR5, UR6, 0xf, URZ ;  /* 0x0000000f060578a4 */ /* 0x000fe2000f8e02ff */
[----:B------:R0:W3:Y:S01]  /*46a0*/  @!P4 LDG.E.U8 R0, desc[UR18][R196.64] ;  /* 0x00000012c400c981 */ /* 0x0000e2000c1e1100 */
[----:B------:R-:W-:Y:S01]  /*46b0*/  ISETP.GE.U32.AND P4, PT, R108, 0x7fffffd1, PT ;  /* 0x7fffffd16c00780c */ /* 0x000fe20003f86070 */
[----:B------:R-:W-:Y:S01]  /*46c0*/  @!P6 IMAD.IADD R152, R152, 0x1, -R193 ;  /* 0x000000019898e824 */ /* 0x000fe200078e0ac1 */
[----:B------:R-:W-:Y:S01]  /*46d0*/  USHF.R.S32.HI UR11, URZ, 0x1f, UR5 ;  /* 0x0000001fff0b7899 */ /* 0x000fe20008011405 */
[----:B------:R-:W-:Y:S01]  /*46e0*/  IMAD.MOV.U32 R208, RZ, RZ, R107 ;  /* 0x000000ffffd07224 */ /* 0x000fe200078e006b */
[----:B------:R-:W-:-:S03]  /*46f0*/  IADD3 R107, P6, PT, R5, UR5, RZ ;  /* 0x00000005056b7c10 */ /* 0x000fc6000ffde0ff */
[----:B------:R-:W-:Y:S01]  /*4700*/  @!P5 IMAD.MOV R208, RZ, RZ, -R208 ;  /* 0x000000ffffd0d224 */ /* 0x000fe200078e0ad0 */
[----:B------:R-:W-:Y:S02]  /*4710*/  IADD3.X R108, PT, PT, R7, UR11, RZ, P6, !PT ;  /* 0x0000000b076c7c10 */ /* 0x000fe4000b7fe4ff */
[----:B------:R-:W-:Y:S01]  /*4720*/  @!P3 IMAD.IADD R150, R150, 0x1, -R193 ;  /* 0x000000019696b824 */ /* 0x000fe200078e0ac1 */
[----:B------:R-:W-:Y:S02]  /*4730*/  ISETP.GE.AND P5, PT, R194, RZ, PT ;  /* 0x000000ffc200720c */ /* 0x000fe40003fa6270 */
[----:B------:R-:W-:Y:S01]  /*4740*/  ISETP.GE.AND P3, PT, R195, RZ, PT ;  /* 0x000000ffc300720c */ /* 0x000fe20003f66270 */
[----:B------:R-:W-:Y:S01]  /*4750*/  @!P4 IMAD.MOV.U32 R194, RZ, RZ, R107 ;  /* 0x000000ffffc2c224 */ /* 0x000fe200078e006b */
[----:B0-----:R-:W-:Y:S01]  /*4760*/  PRMT R196, RZ, 0x7610, R196 ;  /* 0x00007610ffc47816 */ /* 0x001fe200000000c4 */
[----:B------:R-:W-:Y:S02]  /*4770*/  @!P4 IMAD.MOV.U32 R195, RZ, RZ, R108 ;  /* 0x000000ffffc3c224 */ /* 0x000fe400078e006c */
[----:B------:R-:W-:-:S03]  /*4780*/  IMAD.MOV.U32 R209, RZ, RZ, R190 ;  /* 0x000000ffffd17224 */ /* 0x000fc600078e00be */
[----:B------:R0:W3:Y:S01]  /*4790*/  @!P4 LDG.E.U8 R196, desc[UR18][R194.64] ;  /* 0x00000012c2c4c981 */ /* 0x0000e2000c1e1100 */
[----:B------:R-:W-:-:S04]  /*47a0*/  ISETP.GE.AND P6, PT, R110, RZ, PT ;  /* 0x000000ff6e00720c */ /* 0x000fc80003fc6270 */
[----:B------:R-:W-:Y:S02]  /*47b0*/  @!P3 IMAD.MOV R209, RZ, RZ, -R209 ;  /* 0x000000ffffd1b224 */ /* 0x000fe400078e0ad1 */
[----:B0-----:R-:W-:-:S04]  /*47c0*/  IMAD.MOV.U32 R194, RZ, RZ, R192 ;  /* 0x000000ffffc27224 */ /* 0x001fc800078e00c0 */
[----:B------:R-:W-:Y:S01]  /*47d0*/  @!P5 IMAD.MOV R194, RZ, RZ, -R194 ;  /* 0x000000ffffc2d224 */ /* 0x000fe200078e0ac2 */
[----:B------:R-:W-:Y:S02]  /*47e0*/  ISETP.GE.AND P5, PT, R109, RZ, PT ;  /* 0x000000ff6d00720c */ /* 0x000fe40003fa6270 */
[----:B------:R-:W-:-:S04]  /*47f0*/  IADD3 R109, P3, PT, R6, UR5, RZ ;  /* 0x00000005066d7c10 */ /* 0x000fc8000ff7e0ff */
[----:B------:R-:W-:Y:S01]  /*4800*/  IADD3.X R110, PT, PT, R8, UR11, RZ, P3, !PT ;  /* 0x0000000b086e7c10 */ /* 0x000fe20009ffe4ff */
[----:B------:R-:W-:Y:S01]  /*4810*/  @!P4 IMAD.MOV.U32 R192, RZ, RZ, R109 ;  /* 0x000000ffffc0c224 */ /* 0x000fe200078e006d */
[----:B------:R-:W-:Y:S02]  /*4820*/  PRMT R190, RZ, 0x7610, R190 ;  /* 0x00007610ffbe7816 */ /* 0x000fe400000000be */
[----:B------:R-:W-:Y:S01]  /*4830*/  ISETP.GE.AND P3, PT, R182, RZ, PT ;  /* 0x000000ffb600720c */ /* 0x000fe20003f66270 */
[----:B------:R-:W-:Y:S01]  /*4840*/  @!P4 IMAD.MOV.U32 R193, RZ, RZ, R110 ;  /* 0x000000ffffc1c224 */ /* 0x000fe200078e006e */
[----:B------:R-:W-:-:S04]  /*4850*/  UIMAD UR5, UR6, 0x17, URZ ;  /* 0x00000017060578a4 */ /* 0x000fc8000f8e02ff */
[----:B------:R0:W3:Y:S01]  /*4860*/  @!P4 LDG.E.U8 R190, desc[UR18][R192.64] ;  /* 0x00000012c0bec981 */ /* 0x0000e2000c1e1100 */
[----:B------:R-:W-:Y:S01]  /*4870*/  ISETP.GE.AND P4, PT, R184, RZ, PT ;  /* 0x000000ffb800720c */ /* 0x000fe20003f86270 */
[----:B------:R-:W-:Y:S01]  /*4880*/  IMAD.MOV.U32 R184, RZ, RZ, R112 ;  /* 0x000000ffffb87224 */ /* 0x000fe200078e0070 */
[----:B------:R-:W-:Y:S01]  /*4890*/  SHF.R.U32.HI R114, RZ, 0x8, R114 ;  /* 0x00000008ff727819 */ /* 0x000fe20000011672 */
[----:B------:R-:W-:Y:S01]  /*48a0*/  IMAD.MOV.U32 R210, RZ, RZ, R111 ;  /* 0x000000ffffd27224 */ /* 0x000fe200078e006f */
[----:B------:R-:W-:Y:S01]  /*48b0*/  USHF.R.S32.HI UR11, URZ, 0x1f, UR5 ;  /* 0x0000001fff0b7899 */ /* 0x000fe20008011405 */
[----:B------:R-:W-:Y:S01]  /*48c0*/  @!P6 IMAD.MOV R184, RZ, RZ, -R184 ;  /* 0x000000ffffb8e224 */ /* 0x000fe200078e0ab8 */
[----:B------:R-:W-:Y:S01]  /*48d0*/  IADD3 R111, P6, PT, R5, UR5, RZ ;  /* 0x00000005056f7c10 */ /* 0x000fe2000ffde0ff */
[----:B------:R-:W-:Y:S01]  /*48e0*/  @!P3 IMAD.MOV R188, RZ, RZ, -R188 ;  /* 0x000000ffffbcb224 */ /* 0x000fe200078e0abc */
[----:B------:R-:W-:Y:S01]  /*48f0*/  ISETP.GE.AND P3, PT, R186, RZ, PT ;  /* 0x000000ffba00720c */ /* 0x000fe20003f66270 */
[----:B------:R-:W-:Y:S01]  /*4900*/  @!P5 IMAD.MOV R210, RZ, RZ, -R210 ;  /* 0x000000ffffd2d224 */ /* 0x000fe200078e0ad2 */
[----:B------:R-:W-:Y:S01]  /*4910*/  LOP3.LUT P5, RZ, R114, 0x1, RZ, 0xc0, !PT ;  /* 0x0000000172ff7812 */ /* 0x000fe200078ac0ff */
[----:B------:R-:W-:Y:S01]  /*4920*/  IMAD.MOV.U32 R186, RZ, RZ, R178 ;  /* 0x000000ffffba7224 */ /* 0x000fe200078e00b2 */
[----:B------:R-:W-:-:S02]  /*4930*/  IADD3.X R112, PT, PT, R7, UR11, RZ, P6, !PT ;  /* 0x0000000b07707c10 */ /* 0x000fc4000b7fe4ff */
[----:B------:R-:W-:Y:S01]  /*4940*/  ISETP.GE.AND P6, PT, R113, RZ, PT ;  /* 0x000000ff7100720c */ /* 0x000fe20003fc6270 */
[----:B------:R-:W-:Y:S01]  /*4950*/  @!P4 IMAD.MOV R186, RZ, RZ, -R186 ;  /* 0x000000ffffbac224 */ /* 0x000fe200078e0aba */
[----:B------:R-:W-:-:S04]  /*4960*/  IADD3 R113, P4, PT, R6, UR5, RZ ;  /* 0x0000000506717c10 */ /* 0x000fc8000ff9e0ff */
[----:B------:R-:W-:Y:S01]  /*4970*/  IADD3.X R114, PT, PT, R8, UR11, RZ, P4, !PT ;  /* 0x0000000b08727c10 */ /* 0x000fe2000a7fe4ff */
[----:B------:R-:W-:Y:S01]  /*4980*/  @!P3 IMAD.MOV R180, RZ, RZ, -R180 ;  /* 0x000000ffffb4b224 */ /* 0x000fe200078e0ab4 */
[----:B------:R-:W-:Y:S01]  /*4990*/  PRMT R182, RZ, 0x7610, R182 ;  /* 0x00007610ffb67816 */ /* 0x000fe200000000b6 */
[----:B0-----:R-:W-:Y:S01]  /*49a0*/  @P5 IMAD.MOV.U32 R192, RZ, RZ, R111 ;  /* 0x000000ffffc05224 */ /* 0x001fe200078e006f */
[----:B------:R-:W-:Y:S01]  /*49b0*/  ISETP.GE.AND P3, PT, R117, RZ, PT ;  /* 0x000000ff7500720c */ /* 0x000fe20003f66270 */
[----:B------:R-:W-:Y:S01]  /*49c0*/  @P5 IMAD.MOV.U32 R193, RZ, RZ, R112 ;  /* 0x000000ffffc15224 */ /* 0x000fe200078e0070 */
[----:B------:R-:W-:Y:S01]  /*49d0*/  ISETP.GE.AND P4, PT, R116, RZ, PT ;  /* 0x000000ff7400720c */ /* 0x000fe20003f86270 */
[----:B------:R-:W-:Y:S01]  /*49e0*/  @P5 IMAD.MOV.U32 R116, RZ, RZ, R113 ;  /* 0x000000ffff745224 */ /* 0x000fe200078e0071 */
[----:B------:R-:W-:Y:S01]  /*49f0*/  PRMT R178, RZ, 0x7610, R178 ;  /* 0x00007610ffb27816 */ /* 0x000fe200000000b2 */
[----:B------:R-:W-:Y:S01]  /*4a00*/  @P5 IMAD.MOV.U32 R117, RZ, RZ, R114 ;  /* 0x000000ffff755224 */ /* 0x000fe200078e0072 */
[----:B------:R0:W3:Y:S04]  /*4a10*/  @P5 LDG.E.U8 R182, desc[UR18][R192.64] ;  /* 0x00000012c0b65981 */ /* 0x0000e8000c1e1100 */
[----:B------:R1:W3:Y:S01]  /*4a20*/  @P5 LDG.E.U8 R178, desc[UR18][R116.64] ;  /* 0x0000001274b25981 */ /* 0x0002e2000c1e1100 */
[----:B------:R-:W-:Y:S01]  /*4a30*/  ISETP.GE.AND P5, PT, R171, RZ, PT ;  /* 0x000000ffab00720c */ /* 0x000fe20003fa6270 */
[----:B------:R-:W-:Y:S01]  /*4a40*/  UIMAD UR5, UR6, 0x1f, URZ ;  /* 0x0000001f060578a4 */ /* 0x000fe2000f8e02ff */
[----:B------:R-:W-:Y:S01]  /*4a50*/  @!P3 IMAD.MOV R170, RZ, RZ, -R170 ;  /* 0x000000ffffaab224 */ /* 0x000fe200078e0aaa */
[----:B------:R-:W-:Y:S01]  /*4a60*/  ISETP.GE.AND P3, PT, R172, RZ, PT ;  /* 0x000000ffac00720c */ /* 0x000fe20003f66270 */
[----:B------:R-:W-:Y:S01]  /*4a70*/  @!P4 IMAD.MOV R176, RZ, RZ, -R176 ;  /* 0x000000ffffb0c224 */ /* 0x000fe200078e0ab0 */
[----:B------:R-:W-:-:S02]  /*4a80*/  USHF.R.S32.HI UR11, URZ, 0x1f, UR5 ;  /* 0x0000001fff0b7899 */ /* 0x000fc40008011405 */
[----:B------:R-:W-:Y:S01]  /*4a90*/  IADD3 R195, P4, PT, R5, UR5, RZ ;  /* 0x0000000505c37c10 */ /* 0x000fe2000ff9e0ff */
[----:B0-----:R-:W-:-:S03]  /*4aa0*/  IMAD.MOV.U32 R192, RZ, RZ, R169 ;  /* 0x000000ffffc07224 */ /* 0x001fc600078e00a9 */
[----:B------:R-:W-:Y:S02]  /*4ab0*/  IADD3.X R193, PT, PT, R7, UR11, RZ, P4, !PT ;  /* 0x0000000b07c17c10 */ /* 0x000fe4000a7fe4ff */
[----:B------:R-:W-:Y:S01]  /*4ac0*/  @!P5 IMAD.MOV R167, RZ, RZ, -R167 ;  /* 0x000000ffffa7d224 */ /* 0x000fe200078e0aa7 */
[----:B------:R-:W-:Y:S01]  /*4ad0*/  ISETP.GE.AND P5, PT, R166, RZ, PT ;  /* 0x000000ffa600720c */ /* 0x000fe20003fa6270 */
[----:B-1----:R-:W-:Y:S01]  /*4ae0*/  @!P0 IMAD.MOV.U32 R116, RZ, RZ, R195 ;  /* 0x000000ffff748224 */ /* 0x002fe200078e00c3 */
[----:B------:R-:W-:Y:S01]  /*4af0*/  PRMT R169, RZ, 0x7610, R169 ;  /* 0x00007610ffa97816 */ /* 0x000fe200000000a9 */
[----:B------:R-:W-:Y:S02]  /*4b00*/  @!P0 IMAD.MOV.U32 R117, RZ, RZ, R193 ;  /* 0x000000ffff758224 */ /* 0x000fe400078e00c1 */
[----:B------:R-:W-:Y:S01]  /*4b10*/  @!P3 IMAD.MOV R165, RZ, RZ, -R165 ;  /* 0x000000ffffa5b224 */ /* 0x000fe200078e0aa5 */
[----:B------:R-:W-:Y:S02]  /*4b20*/  ISETP.GE.AND P3, PT, R168, RZ, PT ;  /* 0x000000ffa800720c */ /* 0x000fe40003f66270 */
[----:B------:R0:W4:Y:S05]  /*4b30*/  @!P0 LDG.E.U8 R169, desc[UR18][R116.64] ;  /* 0x0000001274a98981 */ /* 0x00012a000c1e1100 */
[----:B------:R-:W-:Y:S01]  /*4b40*/  @!P5 IMAD.MOV R119, RZ, RZ, -R119 ;  /* 0x000000ffff77d224 */ /* 0x000fe200078e0a77 */
[----:B------:R-:W-:-:S05]  /*4b50*/  ISETP.GE.AND P5, PT, R121, RZ, PT ;  /* 0x000000ff7900720c */ /* 0x000fca0003fa6270 */
[----:B------:R-:W-:Y:S01]  /*4b60*/  @!P3 IMAD.MOV R123, RZ, RZ, -R123 ;  /* 0x000000ffff7bb224 */ /* 0x000fe200078e0a7b */
[----:B------:R-:W-:-:S07]  /*4b70*/  ISETP.GE.AND P3, PT, R122, RZ, PT ;  /* 0x000000ff7a00720c */ /* 0x000fce0003f66270 */
[----:B------:R-:W-:Y:S01]  /*4b80*/  @!P5 IMAD.MOV R126, RZ, RZ, -R126 ;  /* 0x000000ffff7ed224 */ /* 0x000fe200078e0a7e */
[----:B------:R-:W-:-:S05]  /*4b90*/  ISETP.GE.AND P5, PT, R130, RZ, PT ;  /* 0x000000ff8200720c */ /* 0x000fca0003fa6270 */
[----:B------:R-:W-:Y:S01]  /*4ba0*/  @!P3 IMAD.MOV R127, RZ, RZ, -R127 ;  /* 0x000000ffff7fb224 */ /* 0x000fe200078e0a7f */
[----:B------:R-:W-:Y:S01]  /*4bb0*/  ISETP.GE.AND P3, PT, R131, RZ, PT ;  /* 0x000000ff8300720c */ /* 0x000fe20003f66270 */
[----:B------:R-:W-:Y:S01]  /*4bc0*/  @!P6 IMAD.MOV R192, RZ, RZ, -R192 ;  /* 0x000000ffffc0e224 */ /* 0x000fe200078e0ac0 */
[----:B------:R-:W-:-:S05]  /*4bd0*/  ISETP.GE.AND P6, PT, R174, RZ, PT ;  /* 0x000000ffae00720c */ /* 0x000fca0003fc6270 */
[----:B------:R-:W-:Y:S01]  /*4be0*/  @!P5 IMAD.MOV R135, RZ, RZ, -R135 ;  /* 0x000000ffff87d224 */ /* 0x000fe200078e0a87 */
[----:B------:R-:W-:Y:S01]  /*4bf0*/  ISETP.GE.AND P5, PT, R139, RZ, PT ;  /* 0x000000ff8b00720c */ /* 0x000fe20003fa6270 */
[----:B------:R-:W-:-:S04]  /*4c00*/  VOTEU.ALL UP2, P1 ;  /* 0x0000000000ff7886 */ /* 0x000fc80000840000 */
[----:B------:R-:W-:Y:S01]  /*4c10*/  @!P3 IMAD.MOV R136, RZ, RZ, -R136 ;  /* 0x000000ffff88b224 */ /* 0x000fe200078e0a88 */
[----:B------:R-:W-:Y:S01]  /*4c20*/  ISETP.GE.AND P3, PT, R140, RZ, PT ;  /* 0x000000ff8c00720c */ /* 0x000fe20003f66270 */
[----:B------:R-:W-:Y:S01]  /*4c30*/  @!P6 IMAD.MOV R118, RZ, RZ, -R118 ;  /* 0x000000ffff76e224 */ /* 0x000fe200078e0a76 */
[----:B------:R-:W-:-:S05]  /*4c40*/  ISETP.GE.AND P6, PT, R147, RZ, PT ;  /* 0x000000ff9300720c */ /* 0x000fca0003fc6270 */
[----:B------:R-:W-:Y:S01]  /*4c50*/  @!P5 IMAD.MOV R142, RZ, RZ, -R142 ;  /* 0x000000ffff8ed224 */ /* 0x000fe200078e0a8e */
[----:B------:R-:W-:Y:S02]  /*4c60*/  ISETP.GE.AND P5, PT, R146, RZ, PT ;  /* 0x000000ff9200720c */ /* 0x000fe40003fa6270 */
[----:B------:R-:W-:-:S03]  /*4c70*/  LOP3.LUT R171, R211, 0x1f, RZ, 0xc0, !PT ;  /* 0x0000001fd3ab7812 */ /* 0x000fc600078ec0ff */
[----:B------:R-:W-:Y:S01]  /*4c80*/  @!P3 IMAD.MOV R143, RZ, RZ, -R143 ;  /* 0x000000ffff8fb224 */ /* 0x000fe200078e0a8f */
[----:B------:R-:W-:Y:S01]  /*4c90*/  ISETP.NE.AND P3, PT, R115, RZ, PT ;  /* 0x000000ff7300720c */ /* 0x000fe20003f65270 */
[----:B------:R-:W-:Y:S02]  /*4ca0*/  @!P6 IMAD.MOV R152, RZ, RZ, -R152 ;  /* 0x000000ffff98e224 */ /* 0x000fe400078e0a98 */
[----:B--2---:R-:W-:Y:S01]  /*4cb0*/  IMAD.MOV.U32 R166, RZ, RZ, R199 ;  /* 0x000000ffffa67224 */ /* 0x004fe200078e00c7 */
[----:B------:R-:W-:-:S04]  /*4cc0*/  IADD3 R199, P4, PT, R6, UR5, RZ ;  /* 0x0000000506c77c10 */ /* 0x000fc8000ff9e0ff */
[----:B------:R-:W-:Y:S02]  /*4cd0*/  IADD3.X R197, PT, PT, R8, UR11, RZ, P4, !PT ;  /* 0x0000000b08c57c10 */ /* 0x000fe4000a7fe4ff */
[----:B------:R-:W-:Y:S01]  /*4ce0*/  ISETP.GE.AND P4, PT, R164, RZ, PT ;  /* 0x000000ffa400720c */ /* 0x000fe20003f86270 */
[----:B0-----:R-:W-:Y:S01]  /*4cf0*/  @!P0 IMAD.MOV.U32 R116, RZ, RZ, R199 ;  /* 0x000000ffff748224 */ /* 0x001fe200078e00c7 */
[----:B------:R-:W-:Y:S01]  /*4d00*/  PRMT R164, RZ, 0x7610, R164 ;  /* 0x00007610ffa47816 */ /* 0x000fe200000000a4 */
[----:B------:R-:W-:-:S05]  /*4d10*/  @!P0 IMAD.MOV.U32 R117, RZ, RZ, R197 ;  /* 0x000000ffff758224 */ /* 0x000fca00078e00c5 */
[----:B------:R0:W2:Y:S01]  /*4d20*/  @!P0 LDG.E.U8 R164, desc[UR18][R116.64] ;  /* 0x0000001274a48981 */ /* 0x0000a2000c1e1100 */
[----:B------:R-:W-:-:S04]  /*4d30*/  ISETP.GE.AND P0, PT, R120, RZ, PT ;  /* 0x000000ff7800720c */ /* 0x000fc80003f06270 */
[----:B------:R-:W-:Y:S01]  /*4d40*/  @!P4 IMAD.MOV R124, RZ, RZ, -R124 ;  /* 0x000000ffff7cc224 */ /* 0x000fe200078e0a7c */
[----:B------:R-:W-:-:S08]  /*4d50*/  ISETP.GE.AND P4, PT, R128, RZ, PT ;  /* 0x000000ff8000720c */ /* 0x000fd00003f86270 */
[----:B------:R-:W-:Y:S01]  /*4d60*/  @!P0 IMAD.MOV R125, RZ, RZ, -R125 ;  /* 0x000000ffff7d8224 */ /* 0x000fe200078e0a7d */
[----:B------:R-:W-:Y:S01]  /*4d70*/  ISETP.GE.AND P0, PT, R129, RZ, PT ;  /* 0x000000ff8100720c */ /* 0x000fe20003f06270 */
[----:B------:R-:W-:-:S04]  /*4d80*/  @!UP1 UIADD3 UR4, UPT, UPT, -UR4, 0x100000, URZ ;  /* 0x0010000004049890 */ /* 0x000fc8000fffe1ff */
[----:B------:R-:W-:Y:S02]  /*4d90*/  @!UP1 USHF.L.U32 UR5, UR4, 0xb, URZ ;  /* 0x0000000b04059899 */ /* 0x000fe400080006ff */
[----:B------:R-:W-:Y:S01]  /*4da0*/  @!UP1 USHF.L.U32 UR4, UR4, 0x1, URZ ;  /* 0x0000000104049899 */ /* 0x000fe200080006ff */
[----:B------:R-:W-:Y:S01]  /*4db0*/  @!P4 IMAD.MOV R133, RZ, RZ, -R133 ;  /* 0x000000ffff85c224 */ /* 0x000fe200078e0a85 */
[----:B------:R-:W-:-:S04]  /*4dc0*/  ISETP.GE.AND P4, PT, R132, RZ, PT ;  /* 0x000000ff8400720c */ /* 0x000fc80003f86270 */
[----:B------:R-:W-:Y:S01]  /*4dd0*/  @!P0 IMAD.MOV R134, RZ, RZ, -R134 ;  /* 0x000000ffff868224 */ /* 0x000fe200078e0a86 */
[----:B------:R-:W-:-:S05]  /*4de0*/  ISETP.GE.AND P0, PT, R138, RZ, PT ;  /* 0x000000ff8a00720c */ /* 0x000fca0003f06270 */
[----:B------:R1:W2:Y:S03]  /*4df0*/  @!UP2 SYNCS.EXCH.64 URZ, [UR8+0x6008], UR4 ;  /* 0x0060080408ffa5b2 */ /* 0x0002a60008000100 */
[----:B------:R-:W-:Y:S01]  /*4e00*/  @!P4 IMAD.MOV R137, RZ, RZ, -R137 ;  /* 0x000000ffff89c224 */ /* 0x000fe200078e0a89 */
[----:B------:R-:W-:Y:S01]  /*4e10*/  ISETP.GE.AND P4, PT, R144, RZ, PT ;  /* 0x000000ff9000720c */ /* 0x000fe20003f86270 */
[----:B-1----:R-:W1:Y:S03]  /*4e20*/  LDCU UR4, c[0x0][0x3b0] ;  /* 0x00007600ff0477ac */ /* 0x002e660008000800 */
[----:B------:R-:W-:Y:S01]  /*4e30*/  @!P0 IMAD.MOV R141, RZ, RZ, -R141 ;  /* 0x000000ffff8d8224 */ /* 0x000fe200078e0a8d */
[----:B------:R-:W-:Y:S02]  /*4e40*/  ISETP.GE.AND P0, PT, R145, RZ, PT ;  /* 0x000000ff9100720c */ /* 0x000fe40003f06270 */
[----:B0-----:R-:W-:Y:S01]  /*4e50*/  LOP3.LUT R117, RZ, R115, RZ, 0x33, !PT ;  /* 0x00000073ff757212 */ /* 0x001fe200078e33ff */
[----:B------:R-:W-:-:S03]  /*4e60*/  IMAD R115, R171, UR7, RZ ;  /* 0x00000007ab737c24 */ /* 0x000fc6000f8e02ff */
[----:B------:R-:W-:Y:S02]  /*4e70*/  SEL R186, R117, R186, !P3 ;  /* 0x000000ba75ba7207 */ /* 0x000fe40005800000 */
[----:B------:R-:W-:Y:S02]  /*4e80*/  @!P4 IMAD.MOV R148, RZ, RZ, -R148 ;  /* 0x000000ffff94c224 */ /* 0x000fe400078e0a94 */
[----:B------:R-:W-:-:S03]  /*4e90*/  @!P5 IMAD.MOV R150, RZ, RZ, -R150 ;  /* 0x000000ffff96d224 */ /* 0x000fc600078e0a96 */
[----:B------:R-:W-:Y:S01]  /*4ea0*/  @!P0 IMAD.MOV R149, RZ, RZ, -R149 ;  /* 0x000000ffff958224 */ /* 0x000fe200078e0a95 */
[----:B------:R-:W-:Y:S01]  /*4eb0*/  IADD3 R116, P0, PT, R115, UR14, RZ ;  /* 0x0000000e73747c10 */ /* 0x000fe2000ff1e0ff */
[----:B-1----:R-:W-:Y:S01]  /*4ec0*/  IMAD R186, R186, UR4, RZ ;  /* 0x00000004baba7c24 */ /* 0x002fe2000f8e02ff */
[C---:B------:R-:W-:Y:S01]  /*4ed0*/  SEL R208, R117.reuse, R208, !P3 ;  /* 0x000000d075d07207 */ /* 0x040fe20005800000 */
[----:B------:R-:W0:Y:S01]  /*4ee0*/  S2R R174, SR_TID.X ;  /* 0x0000000000ae7919 */ /* 0x000e220000002100 */
[C---:B------:R-:W-:Y:S02]  /*4ef0*/  SEL R209, R117.reuse, R209, !P3 ;  /* 0x000000d175d17207 */ /* 0x040fe40005800000 */
[C---:B------:R-:W-:Y:S02]  /*4f00*/  SEL R210, R117.reuse, R210, !P3 ;  /* 0x000000d275d27207 */ /* 0x040fe40005800000 */
[C---:B------:R-:W-:Y:S02]  /*4f10*/  SEL R184, R117.reuse, R184, !P3 ;  /* 0x000000b875b87207 */ /* 0x040fe40005800000 */
[----:B------:R-:W-:-:S02]  /*4f20*/  SEL R188, R117, R188, !P3 ;  /* 0x000000bc75bc7207 */ /* 0x000fc40005800000 */
[C---:B------:R-:W-:Y:S02]  /*4f30*/  SEL R180, R117.reuse, R180, !P3 ;  /* 0x000000b475b47207 */ /* 0x040fe40005800000 */
[C---:B------:R-:W-:Y:S02]  /*4f40*/  SEL R192, R117.reuse, R192, !P3 ;  /* 0x000000c075c07207 */ /* 0x040fe40005800000 */
        /* <DEDUP_REMOVED lines=23> */
[----:B------:R-:W-:Y:S01]  /*50c0*/  SEL R117, R117, R194, !P3 ;  /* 0x000000c275757207 */ /* 0x000fe20005800000 */
[----:B------:R-:W-:Y:S01]  /*50d0*/  IMAD.MOV.U32 R194, RZ, RZ, R213 ;  /* 0x000000ffffc27224 */ /* 0x000fe200078e00d5 */
[----:B------:R-:W-:Y:S02]  /*50e0*/  LEA.HI.X.SX32 R115, R115, UR15, 0x1, P0 ;  /* 0x0000000f73737c11 */ /* 0x000fe400080f0eff */
[----:B------:R-:W-:Y:S01]  /*50f0*/  IADD3 R213, P6, PT, R186, R116, RZ ;  /* 0x00000074bad57210 */ /* 0x000fe20007fde0ff */
[----:B------:R-:W-:-:S03]  /*5100*/  IMAD.MOV.U32 R168, RZ, RZ, R212 ;  /* 0x000000ffffa87224 */ /* 0x000fc600078e00d4 */
[----:B------:R-:W-:Y:S02]  /*5110*/  LEA.HI.X.SX32 R212, R186, R115, 0x1, P6 ;  /* 0x00000073bad47211 */ /* 0x000fe400030f0eff */
[----:B------:R-:W2:Y:S01]  /*5120*/  LDL.LU R186, [R1+0x50] ;  /* 0x0000500001ba7983 */ /* 0x000ea20000300800 */
[----:B0-----:R-:W-:-:S05]  /*5130*/  LOP3.LUT R174, R174, 0x7f, RZ, 0xc0, !PT ;  /* 0x0000007faeae7812 */ /* 0x001fca00078ec0ff */
[----:B------:R-:W-:Y:S01]  /*5140*/  STS.U8 [R174+UR8], R157 ;  /* 0x0000009dae007988 */ /* 0x000fe20008000008 */
[----:B------:R-:W-:-:S03]  /*5150*/  LOP3.LUT R172, R174, 0x10, RZ, 0x3c, !PT ;  /* 0x00000010aeac7812 */ /* 0x000fc600078e3cff */
[----:B---3--:R-:W-:Y:S04]  /*5160*/  STS.U8 [R174+UR8+0x1000], R162 ;  /* 0x001000a2ae007988 */ /* 0x008fe80008000008 */
[----:B----4-:R-:W-:Y:S04]  /*5170*/  STS.U8 [R174+UR8+0x400], R158 ;  /* 0x0004009eae007988 */ /* 0x010fe80008000008 */
[----:B------:R-:W-:Y:S04]  /*5180*/  STS.U8 [R174+UR8+0x1400], R160 ;  /* 0x001400a0ae007988 */ /* 0x000fe80008000008 */
[----:B------:R-:W-:Y:S04]  /*5190*/  STS.U8 [R174+UR8+0x800], R153 ;  /* 0x00080099ae007988 */ /* 0x000fe80008000008 */
[----:B------:R-:W-:Y:S04]  /*51a0*/  STS.U8 [R174+UR8+0x1800], R154 ;  /* 0x0018009aae007988 */ /* 0x000fe80008000008 */
[----:B------:R-:W-:Y:S04]  /*51b0*/  STS.U8 [R174+UR8+0xc00], R155 ;  /* 0x000c009bae007988 */ /* 0x000fe80008000008 */
[----:B------:R-:W-:Y:S04]  /*51c0*/  STS.U8 [R174+UR8+0x1c00], R156 ;  /* 0x001c009cae007988 */ /* 0x000fe80008000008 */
[----:B------:R-:W-:Y:S01]  /*51d0*/  STS.U8 [R172+UR8+0x80], R202 ;  /* 0x000080caac007988 */ /* 0x000fe20008000008 */
[----:B------:R-:W-:-:S03]  /*51e0*/  IMAD R208, R208, UR4, RZ ;  /* 0x00000004d0d07c24 */ /* 0x000fc6000f8e02ff */
[----:B------:R-:W-:Y:S04]  /*51f0*/  STS.U8 [R172+UR8+0x1080], R201 ;  /* 0x001080c9ac007988 */ /* 0x000fe80008000008 */
[----:B------:R-:W-:Y:S04]  /*5200*/  STS.U8 [R172+UR8+0x480], R200 ;  /* 0x000480c8ac007988 */ /* 0x000fe80008000008 */
[----:B------:R-:W-:Y:S01]  /*5210*/  STS.U8 [R172+UR8+0x1480], R198 ;  /* 0x001480c6ac007988 */ /* 0x000fe20008000008 */
[----:B------:R-:W-:-:S03]  /*5220*/  LOP3.LUT R149, R174, 0x20, RZ, 0x3c, !PT ;  /* 0x00000020ae957812 */ /* 0x000fc600078e3cff */
[----:B------:R-:W-:Y:S01]  /*5230*/  STS.U8 [R172+UR8+0x880], R206 ;  /* 0x000880ceac007988 */ /* 0x000fe20008000008 */
[----:B------:R-:W-:-:S03]  /*5240*/  IMAD R210, R210, UR4, RZ ;  /* 0x00000004d2d27c24 */ /* 0x000fc6000f8e02ff */
[----:B------:R-:W-:Y:S01]  /*5250*/  STS.U8 [R172+UR8+0x1880], R205 ;  /* 0x001880cdac007988 */ /* 0x000fe20008000008 */
[----:B------:R-:W-:-:S03]  /*5260*/  IMAD R188, R188, UR4, RZ ;  /* 0x00000004bcbc7c24 */ /* 0x000fc6000f8e02ff */
[----:B------:R0:W-:Y:S04]  /*5270*/  STS.U8 [R172+UR8+0xc80], R204 ;  /* 0x000c80ccac007988 */ /* 0x0001e80008000008 */
[----:B------:R1:W-:Y:S01]  /*5280*/  STS.U8 [R172+UR8+0x1c80], R203 ;  /* 0x001c80cbac007988 */ /* 0x0003e20008000008 */
[----:B------:R-:W-:Y:S02]  /*5290*/  IMAD R180, R180, UR4, RZ ;  /* 0x00000004b4b47c24 */ /* 0x000fe4000f8e02ff */
[----:B0-----:R-:W-:Y:S01]  /*52a0*/  IMAD R204, R209, UR4, RZ ;  /* 0x00000004d1cc7c24 */ /* 0x001fe2000f8e02ff */
[----:B------:R0:W-:Y:S01]  /*52b0*/  STS.U8 [R149+UR8+0x100], R207 ;  /* 0x000100cf95007988 */ /* 0x0001e20008000008 */
[----:B-1----:R-:W-:-:S03]  /*52c0*/  IADD3 R203, P0, PT, R208, R116, RZ ;  /* 0x00000074d0cb7210 */ /* 0x002fc60007f1e0ff */
[-C--:B------:R-:W-:Y:S01]  /*52d0*/  IADD3 R205, P5, PT, R204, R116.reuse, RZ ;  /* 0x00000074cccd7210 */ /* 0x080fe20007fbe0ff */
[----:B------:R-:W-:Y:S01]  /*52e0*/  IMAD R176, R176, UR4, RZ ;  /* 0x00000004b0b07c24 */ /* 0x000fe2000f8e02ff */
[-C--:B------:R-:W-:Y:S01]  /*52f0*/  LEA.HI.X.SX32 R201, R208, R115.reuse, 0x1, P0 ;  /* 0x00000073d0c97211 */ /* 0x080fe200000f0eff */
[----:B------:R-:W-:Y:S01]  /*5300*/  IMAD R192, R192, UR4, RZ ;  /* 0x00000004c0c07c24 */ /* 0x000fe2000f8e02ff */
[-C--:B------:R-:W-:Y:S02]  /*5310*/  IADD3 R211, P0, PT, R188, R116.reuse, RZ ;  /* 0x00000074bcd37210 */ /* 0x080fe40007f1e0ff */
[-C--:B0-----:R-:W-:Y:S02]  /*5320*/  IADD3 R207, P4, PT, R210, R116.reuse, RZ ;  /* 0x00000074d2cf7210 */ /* 0x081fe40007f9e0ff */
[----:B------:R-:W-:Y:S02]  /*5330*/  LEA.HI.X.SX32 R204, R204, R115, 0x1, P5 ;  /* 0x00000073cccc7211 */ /* 0x000fe400028f0eff */
[----:B------:R-:W-:-:S02]  /*5340*/  IADD3 R215, P5, PT, R180, R116, RZ ;  /* 0x00000074b4d77210 */ /* 0x000fc40007fbe0ff */
[-C--:B------:R-:W-:Y:S01]  /*5350*/  LEA.HI.X.SX32 R206, R210, R115.reuse, 0x1, P4 ;  /* 0x00000073d2ce7211 */ /* 0x080fe200020f0eff */
[----:B------:R-:W-:Y:S01]  /*5360*/  IMAD R230, R123, UR4, RZ ;  /* 0x000000047be67c24 */ /* 0x000fe2000f8e02ff */
[-C--:B------:R-:W-:Y:S02]  /*5370*/  LEA.HI.X.SX32 R210, R188, R115.reuse, 0x1, P0 ;  /* 0x00000073bcd27211 */ /* 0x080fe400000f0eff */
[-C--:B------:R-:W-:Y:S02]  /*5380*/  IADD3 R221, P0, PT, R176, R116.reuse, RZ ;  /* 0x00000074b0dd7210 */ /* 0x080fe40007f1e0ff */
[-C--:B------:R-:W-:Y:S02]  /*5390*/  IADD3 R217, P4, PT, R192, R116.reuse, RZ ;  /* 0x00000074c0d97210 */ /* 0x080fe40007f9e0ff */
[-C--:B------:R-:W-:Y:S02]  /*53a0*/  LEA.HI.X.SX32 R214, R180, R115.reuse, 0x1, P5 ;  /* 0x00000073b4d67211 */ /* 0x080fe400028f0eff */
[----:B------:R-:W0:Y:S01]  /*53b0*/  S2R R180, SR_TID.X ;  /* 0x0000000000b47919 */ /* 0x000e220000002100 */
[-C--:B------:R-:W-:Y:S01]  /*53c0*/  LEA.HI.X.SX32 R220, R176, R115.reuse, 0x1, P0 ;  /* 0x00000073b0dc7211 */ /* 0x080fe200000f0eff */
[----:B------:R-:W-:Y:S01]  /*53d0*/  IMAD R124, R124, UR4, RZ ;  /* 0x000000047c7c7c24 */ /* 0x000fe2000f8e02ff */
[----:B------:R-:W-:Y:S01]  /*53e0*/  LEA.HI.X.SX32 R216, R192, R115, 0x1, P4 ;  /* 0x00000073c0d87211 */ /* 0x000fe200020f0eff */
[----:B------:R-:W-:Y:S01]  /*53f0*/  IMAD R184, R184, UR4, RZ ;  /* 0x00000004b8b87c24 */ /* 0x000fe2000f8e02ff */
[----:B------:R-:W-:Y:S01]  /*5400*/  IADD3 R231, P0, PT, R230, R116, RZ ;  /* 0x00000074e6e77210 */ /* 0x000fe20007f1e0ff */
[----:B------:R-:W1:Y:S01]  /*5410*/  LDC R192, c[0x0][0x3a0] ;  /* 0x0000e800ffc07b82 */ /* 0x000e620000000800 */
[----:B------:R-:W-:-:S02]  /*5420*/  IMAD R239, R239, UR4, RZ ;  /* 0x00000004efef7c24 */ /* 0x000fc4000f8e02ff */
[-C--:B------:R-:W-:Y:S01]  /*5430*/  LEA.HI.X.SX32 R230, R230, R115.reuse, 0x1, P0 ;  /* 0x00000073e6e67211 */ /* 0x080fe200000f0eff */
[----:B------:R-:W-:Y:S01]  /*5440*/  IMAD R170, R170, UR4, RZ ;  /* 0x00000004aaaa7c24 */ /* 0x000fe2000f8e02ff */
[-C--:B------:R-:W-:Y:S02]  /*5450*/  IADD3 R233, P0, PT, R124, R116.reuse, RZ ;  /* 0x000000747ce97210 */ /* 0x080fe40007f1e0ff */
[-C--:B------:R-:W-:Y:S01]  /*5460*/  IADD3 R209, P3, PT, R184, R116.reuse, RZ ;  /* 0x00000074b8d17210 */ /* 0x080fe20007f7e0ff */
[----:B------:R-:W-:Y:S01]  /*5470*/  IMAD R245, R245, UR4, RZ ;  /* 0x00000004f5f57c24 */ /* 0x000fe2000f8e02ff */
[-C--:B------:R-:W-:Y:S01]  /*5480*/  LEA.HI.X.SX32 R232, R124, R115.reuse, 0x1, P0 ;  /* 0x000000737ce87211 */ /* 0x080fe200000f0eff */
[----:B------:R-:W-:Y:S01]  /*5490*/  IMAD R226, R118, UR4, RZ ;  /* 0x0000000476e27c24 */ /* 0x000fe2000f8e02ff */
[----:B------:R-:W-:Y:S01]  /*54a0*/  LEA.HI.X.SX32 R208, R184, R115, 0x1, P3 ;  /* 0x00000073b8d07211 */ /* 0x000fe200018f0eff */
[----:B------:R-:W-:Y:S01]  /*54b0*/  IMAD R228, R119, UR4, RZ ;  /* 0x0000000477e47c24 */ /* 0x000fe2000f8e02ff */
[----:B------:R-:W-:-:S02]  /*54c0*/  IADD3 R240, P0, PT, R239, R116, RZ ;  /* 0x00000074eff07210 */ /* 0x000fc40007f1e0ff */
[CC--:B------:R-:W-:Y:S01]  /*54d0*/  IADD3 R219, P3, PT, R170.reuse, R116.reuse, RZ ;  /* 0x00000074aadb7210 */ /* 0x0c0fe20007f7e0ff */
[----:B------:R-:W-:Y:S01]  /*54e0*/  IMAD R251, R251, UR4, RZ ;  /* 0x00000004fbfb7c24 */ /* 0x000fe2000f8e02ff */
[-C--:B------:R-:W-:Y:S01]  /*54f0*/  LEA.HI.X.SX32 R239, R239, R115.reuse, 0x1, P0 ;  /* 0x00000073efef7211 */ /* 0x080fe200000f0eff */
[----:B------:R-:W-:Y:S01]  /*5500*/  IMAD R125, R125, UR4, RZ ;  /* 0x000000047d7d7c24 */ /* 0x000fe2000f8e02ff */
[-C--:B------:R-:W-:Y:S01]  /*5510*/  LEA.HI.X.SX32 R218, R170, R115.reuse, 0x1, P3 ;  /* 0x00000073aada7211 */ /* 0x080fe200018f0eff */
[----:B------:R-:W-:Y:S01]  /*5520*/  IMAD R126, R126, UR4, RZ ;  /* 0x000000047e7e7c24 */ /* 0x000fe2000f8e02ff */
[-C--:B------:R-:W-:Y:S02]  /*5530*/  IADD3 R246, P0, PT, R245, R116.reuse, RZ ;  /* 0x00000074f5f67210 */ /* 0x080fe40007f1e0ff */
[-C--:B------:R-:W-:Y:S02]  /*5540*/  IADD3 R227, P4, PT, R226, R116.reuse, RZ ;  /* 0x00000074e2e37210 */ /* 0x080fe40007f9e0ff */
[----:B------:R-:W-:Y:S01]  /*5550*/  IADD3 R229, P3, PT, R228, R116, RZ ;  /* 0x00000074e4e57210 */ /* 0x000fe20007f7e0ff */
[----:B------:R-:W-:Y:S01]  /*5560*/  IMAD R121, R121, UR4, RZ ;  /* 0x0000000479797c24 */ /* 0x000fe2000f8e02ff */
[-C--:B------:R-:W-:Y:S01]  /*5570*/  LEA.HI.X.SX32 R245, R245, R115.reuse, 0x1, P0 ;  /* 0x00000073f5f57211 */ /* 0x080fe200000f0eff */
[----:B------:R-:W-:Y:S01]  /*5580*/  IMAD R241, R241, UR4, RZ ;  /* 0x00000004f1f17c24 */ /* 0x000fe2000f8e02ff */
[-C--:B------:R-:W-:Y:S01]  /*5590*/  LEA.HI.X.SX32 R226, R226, R115.reuse, 0x1, P4 ;  /* 0x00000073e2e27211 */ /* 0x080fe200020f0eff */
[----:B------:R-:W-:Y:S01]  /*55a0*/  IMAD R243, R243, UR4, RZ ;  /* 0x00000004f3f37c24 */ /* 0x000fe2000f8e02ff */
[----:B------:R-:W-:-:S02]  /*55b0*/  LEA.HI.X.SX32 R228, R228, R115, 0x1, P3 ;  /* 0x00000073e4e47211 */ /* 0x000fc400018f0eff */
[-C--:B------:R-:W-:Y:S02]  /*55c0*/  IADD3 R188, P0, PT, R251, R116.reuse, RZ ;  /* 0x00000074fbbc7210 */ /* 0x080fe40007f1e0ff */
[-C--:B------:R-:W-:Y:S02]  /*55d0*/  IADD3 R235, P3, PT, R125, R116.reuse, RZ ;  /* 0x000000747deb7210 */ /* 0x080fe40007f7e0ff */
[----:B------:R-:W-:Y:S01]  /*55e0*/  IADD3 R238, P4, PT, R126, R116, RZ ;  /* 0x000000747eee7210 */ /* 0x000fe20007f9e0ff */
[----:B-1----:R-:W-:Y:S01]  /*55f0*/  VIADD R171, R192, 0x1f ;  /* 0x0000001fc0ab7836 */ /* 0x002fe20000000000 */
[-C--:B------:R-:W-:Y:S01]  /*5600*/  LEA.HI.X.SX32 R251, R251, R115.reuse, 0x1, P0 ;  /* 0x00000073fbfb7211 */ /* 0x080fe200000f0eff */
[----:B------:R-:W-:Y:S01]  /*5610*/  IMAD R247, R247, UR4, RZ ;  /* 0x00000004f7f77c24 */ /* 0x000fe2000f8e02ff */
[-C--:B------:R-:W-:Y:S01]  /*5620*/  LEA.HI.X.SX32 R234, R125, R115.reuse, 0x1, P3 ;  /* 0x000000737dea7211 */ /* 0x080fe200018f0eff */
[----:B------:R-:W-:Y:S01]  /*5630*/  IMAD R249, R249, UR4, RZ ;  /* 0x00000004f9f97c24 */ /* 0x000fe2000f8e02ff */
[----:B------:R-:W-:-:S02]  /*5640*/  LEA.HI.X.SX32 R237, R126, R115, 0x1, P4 ;  /* 0x000000737eed7211 */ /* 0x000fc400020f0eff */
[-C--:B------:R-:W-:Y:S02]  /*5650*/  IADD3 R153, P0, PT, R121, R116.reuse, RZ ;  /* 0x0000007479997210 */ /* 0x080fe40007f1e0ff */
[-C--:B------:R-:W-:Y:S02]  /*5660*/  IADD3 R242, P3, PT, R241, R116.reuse, RZ ;  /* 0x00000074f1f27210 */ /* 0x080fe40007f7e0ff */
[----:B------:R-:W-:Y:S02]  /*5670*/  IADD3 R244, P4, PT, R243, R116, RZ ;  /* 0x00000074f3f47210 */ /* 0x000fe40007f9e0ff */
[-C--:B------:R-:W-:Y:S01]  /*5680*/  LEA.HI.X.SX32 R154, R121, R115.reuse, 0x1, P0 ;  /* 0x00000073799a7211 */ /* 0x080fe200000f0eff */
[----:B------:R-:W-:Y:S01]  /*5690*/  IMAD R167, R167, UR4, RZ ;  /* 0x00000004a7a77c24 */ /* 0x000fe2000f8e02ff */
[-C--:B------:R-:W-:Y:S01]  /*56a0*/  LEA.HI.X.SX32 R241, R241, R115.reuse, 0x1, P3 ;  /* 0x00000073f1f17211 */ /* 0x080fe200018f0eff */
[----:B------:R-:W-:Y:S01]  /*56b0*/  IMAD R165, R165, UR4, RZ ;  /* 0x00000004a5a57c24 */ /* 0x000fe2000f8e02ff */
[----:B------:R-:W-:Y:S01]  /*56c0*/  LEA.HI.X.SX32 R243, R243, R115, 0x1, P4 ;  /* 0x00000073f3f37211 */ /* 0x000fe200020f0eff */
[----:B------:R-:W-:Y:S01]  /*56d0*/  IMAD R123, R142, UR4, RZ ;  /* 0x000000048e7b7c24 */ /* 0x000fe2000f8e02ff */
[----:B0-----:R-:W-:Y:S01]  /*56e0*/  LOP3.LUT R180, R180, 0x1f, RZ, 0xc0, !PT ;  /* 0x0000001fb4b47812 */ /* 0x001fe200078ec0ff */
[----:B------:R-:W-:Y:S01]  /*56f0*/  IMAD R122, R122, UR4, RZ ;  /* 0x000000047a7a7c24 */ /* 0x000fe2000f8e02ff */
[----:B------:R-:W-:-:S02]  /*5700*/  ISETP.GT.AND P0, PT, R171, 0x1f, PT ;  /* 0x0000001fab00780c */ /* 0x000fc40003f04270 */
[-C--:B------:R-:W-:Y:S02]  /*5710*/  IADD3 R248, P3, PT, R247, R116.reuse, RZ ;  /* 0x00000074f7f87210 */ /* 0x080fe40007f7e0ff */
[----:B------:R-:W-:Y:S01]  /*5720*/  IADD3 R250, P4, PT, R249, R116, RZ ;  /* 0x00000074f9fa7210 */ /* 0x000fe20007f9e0ff */
[----:B------:R-:W-:Y:S01]  /*5730*/  IMAD R118, R152, UR4, RZ ;  /* 0x0000000498767c24 */ /* 0x000fe2000f8e02ff */
[----:B------:R-:W-:Y:S01]  /*5740*/  ISETP.LT.AND P0, PT, R180, R192, P0 ;  /* 0x000000c0b400720c */ /* 0x000fe20000701270 */
[----:B------:R-:W-:Y:S01]  /*5750*/  IMAD R120, R120, UR4, RZ ;  /* 0x0000000478787c24 */ /* 0x000fe2000f8e02ff */
[-C--:B------:R-:W-:Y:S01]  /*5760*/  LEA.HI.X.SX32 R247, R247, R115.reuse, 0x1, P3 ;  /* 0x00000073f7f77211 */ /* 0x080fe200018f0eff */
[----:B------:R-:W-:Y:S01]  /*5770*/  IMAD R119, R150, UR4, RZ ;  /* 0x0000000496777c24 */ /* 0x000fe2000f8e02ff */
[----:B------:R-:W-:Y:S01]  /*5780*/  LEA.HI.X.SX32 R249, R249, R115, 0x1, P4 ;  /* 0x00000073f9f97211 */ /* 0x000fe200020f0eff */
[----:B------:R-:W-:Y:S01]  /*5790*/  IMAD R117, R117, UR4, RZ ;  /* 0x0000000475757c24 */ /* 0x000fe2000f8e02ff */
[----:B------:R-:W-:-:S02]  /*57a0*/  IADD3 R223, P6, PT, R167, R116, RZ ;  /* 0x00000074a7df7210 */ /* 0x000fc40007fde0ff */
[-C--:B------:R-:W-:Y:S02]  /*57b0*/  IADD3 R225, P5, PT, R165, R116.reuse, RZ ;  /* 0x00000074a5e17210 */ /* 0x080fe40007fbe0ff */
[-C--:B------:R-:W-:Y:S02]  /*57c0*/  IADD3 R155, P3, PT, R123, R116.reuse, RZ ;  /* 0x000000747b9b7210 */ /* 0x080fe40007f7e0ff */
[----:B------:R-:W-:Y:S02]  /*57d0*/  IADD3 R152, P4, PT, R122, R116, RZ ;  /* 0x000000747a987210 */ /* 0x000fe40007f9e0ff */
[-C--:B------:R-:W-:Y:S02]  /*57e0*/  LEA.HI.X.SX32 R222, R167, R115.reuse, 0x1, P6 ;  /* 0x00000073a7de7211 */ /* 0x080fe400030f0eff */
[-C--:B------:R-:W-:Y:S02]  /*57f0*/  LEA.HI.X.SX32 R224, R165, R115.reuse, 0x1, P5 ;  /* 0x00000073a5e07211 */ /* 0x080fe400028f0eff */
[----:B------:R-:W-:-:S02]  /*5800*/  LEA.HI.X.SX32 R156, R123, R115, 0x1, P3 ;  /* 0x000000737b9c7211 */ /* 0x000fc400018f0eff */
[-C--:B------:R-:W-:Y:S02]  /*5810*/  LEA.HI.X.SX32 R184, R122, R115.reuse, 0x1, P4 ;  /* 0x000000737ab87211 */ /* 0x080fe400020f0eff */
[-C--:B------:R-:W-:Y:S02]  /*5820*/  IADD3 R198, P3, PT, R120, R116.reuse, RZ ;  /* 0x0000007478c67210 */ /* 0x080fe40007f7e0ff */
[-C--:B------:R-:W-:Y:S02]  /*5830*/  IADD3 R158, P4, PT, R119, R116.reuse, RZ ;  /* 0x00000074779e7210 */ /* 0x080fe40007f9e0ff */
[-C--:B------:R-:W-:Y:S02]  /*5840*/  IADD3 R202, P5, PT, R118, R116.reuse, RZ ;  /* 0x0000007476ca7210 */ /* 0x080fe40007fbe0ff */
[----:B------:R-:W-:Y:S02]  /*5850*/  IADD3 R157, P6, PT, R117, R116, RZ ;  /* 0x00000074759d7210 */ /* 0x000fe40007fde0ff */
[----:B------:R-:W-:-:S02]  /*5860*/  LEA.HI.X.SX32 R150, R120, R115, 0x1, P3 ;  /* 0x0000007378967211 */ /* 0x000fc400018f0eff */
[-C--:B------:R-:W-:Y:S02]  /*5870*/  LEA.HI.X.SX32 R160, R119, R115.reuse, 0x1, P4 ;  /* 0x0000007377a07211 */ /* 0x080fe400020f0eff */
[-C--:B------:R-:W-:Y:S02]  /*5880*/  LEA.HI.X.SX32 R200, R118, R115.reuse, 0x1, P5 ;  /* 0x0000007376c87211 */ /* 0x080fe400028f0eff */
[----:B------:R-:W-:Y:S01]  /*5890*/  LEA.HI.X.SX32 R162, R117, R115, 0x1, P6 ;  /* 0x0000007375a27211 */ /* 0x000fe200030f0eff */
[----:B------:R-:W-:Y:S01]  /*58a0*/  @P0 IMAD.MOV.U32 R116, RZ, RZ, R203 ;  /* 0x000000ffff740224 */ /* 0x000fe200078e00cb */
[----:B------:R-:W-:Y:S01]  /*58b0*/  PRMT R115, RZ, 0x7610, R115 ;  /* 0x00007610ff737816 */ /* 0x000fe20000000073 */
[----:B------:R-:W-:Y:S01]  /*58c0*/  @P0 IMAD.MOV.U32 R117, RZ, RZ, R201 ;  /* 0x000000ffff750224 */ /* 0x000fe200078e00c9 */
[----:B------:R-:W-:-:S04]  /*58d0*/  PRMT R118, RZ, 0x7610, R118 ;  /* 0x00007610ff767816 */ /* 0x000fc80000000076 */
[----:B------:R0:W3:Y:S01]  /*58e0*/  @P0 LDG.E.U8 R115, desc[UR18][R116.64] ;  /* 0x0000001274730981 */ /* 0x0000e2000c1e1100 */
[----:B------:R-:W-:Y:S01]  /*58f0*/  PRMT R119, RZ, 0x7610, R119 ;  /* 0x00007610ff777816 */ /* 0x000fe20000000077 */
[----:B0-----:R-:W-:Y:S02]  /*5900*/  @P0 IMAD.MOV.U32 R116, RZ, RZ, R207 ;  /* 0x000000ffff740224 */ /* 0x001fe400078e00cf */
[----:B------:R-:W-:-:S05]  /*5910*/  @P0 IMAD.MOV.U32 R117, RZ, RZ, R206 ;  /* 0x000000ffff750224 */ /* 0x000fca00078e00ce */
[----:B------:R0:W4:Y:S01]  /*5920*/  @P0 LDG.E.U8 R118, desc[UR18][R116.64] ;  /* 0x0000001274760981 */ /* 0x000122000c1e1100 */
[----:B------:R-:W-:Y:S01]  /*5930*/  PRMT R120, RZ, 0x7610, R120 ;  /* 0x00007610ff787816 */ /* 0x000fe20000000078 */
[----:B0-----:R-:W-:Y:S02]  /*5940*/  @P0 IMAD.MOV.U32 R116, RZ, RZ, R211 ;  /* 0x000000ffff740224 */ /* 0x001fe400078e00d3 */
[----:B------:R-:W-:-:S05]  /*5950*/  @P0 IMAD.MOV.U32 R117, RZ, RZ, R210 ;  /* 0x000000ffff750224 */ /* 0x000fca00078e00d2 */
[----:B------:R0:W2:Y:S01]  /*5960*/  @P0 LDG.E.U8 R119, desc[UR18][R116.64] ;  /* 0x0000001274770981 */ /* 0x0000a2000c1e1100 */
        /* <DEDUP_REMOVED lines=43> */
[----:B------:R0:W3:Y:S01]  /*5c20*/  @P0 LDG.E.U8 R130, desc[UR18][R116.64] ;  /* 0x0000001274820981 */ /* 0x0000e2000c1e1100 */
        /* <DEDUP_REMOVED lines=67> */
[----:B------:R0:W3:Y:S04]  /*6060*/  @P0 LDG.E.U8 R147, desc[UR18][R116.64] ;  /* 0x0000001274930981 */ /* 0x0000e8000c1e1100 */
[----:B--2---:R-:W-:Y:S01]  /*6070*/  STS.U8 [R149+UR8+0x1100], R186 ;  /* 0x001100ba95007988 */ /* 0x004fe20008000008 */
[----:B0-----:R-:W-:Y:S02]  /*6080*/  @P0 IMAD.MOV.U32 R116, RZ, RZ, R157 ;  /* 0x000000ffff740224 */ /* 0x001fe400078e009d */
[----:B------:R-:W-:Y:S01]  /*6090*/  @P0 IMAD.MOV.U32 R117, RZ, RZ, R162 ;  /* 0x000000ffff750224 */ /* 0x000fe200078e00a2 */
[----:B------:R-:W-:Y:S04]  /*60a0*/  STS.U8 [R149+UR8+0x500], R236 ;  /* 0x000500ec95007988 */ /* 0x000fe80008000008 */
[----:B------:R0:W2:Y:S04]  /*60b0*/  @P0 LDG.E.U8 R148, desc[UR18][R116.64] ;  /* 0x0000001274940981 */ /* 0x0000a8000c1e1100 */
[----:B------:R-:W-:Y:S04]  /*60c0*/  STS.U8 [R149+UR8+0x1500], R40 ;  /* 0x0015002895007988 */ /* 0x000fe80008000008 */
[----:B------:R-:W-:Y:S04]  /*60d0*/  STS.U8 [R149+UR8+0x900], R252 ;  /* 0x000900fc95007988 */ /* 0x000fe80008000008 */
[----:B------:R-:W-:Y:S04]  /*60e0*/  STS.U8 [R149+UR8+0x1900], R37 ;  /* 0x0019002595007988 */ /* 0x000fe80008000008 */
[----:B------:R-:W-:Y:S04]  /*60f0*/  STS.U8 [R149+UR8+0xd00], R39 ;  /* 0x000d002795007988 */ /* 0x000fe80008000008 */
[----:B------:R1:W-:Y:S04]  /*6100*/  STS.U8 [R149+UR8+0x1d00], R34 ;  /* 0x001d002295007988 */ /* 0x0003e80008000008 */
[----:B------:R-:W-:Y:S01]  /*6110*/  STL [R1], R188 ;  /* 0x000000bc01007387 */ /* 0x000fe20000100800 */
[----:B-1----:R-:W-:-:S03]  /*6120*/  LOP3.LUT R149, R174, 0x30, RZ, 0x3c, !PT ;  /* 0x00000030ae957812 */ /* 0x002fc600078e3cff */
[----:B------:R-:W-:Y:S04]  /*6130*/  STL [R1+0x8], R155 ;  /* 0x0000089b01007387 */ /* 0x000fe80000100800 */
[----:B------:R-:W-:Y:S04]  /*6140*/  STS.U8 [R149+UR8+0x180], R36 ;  /* 0x0001802495007988 */ /* 0x000fe80008000008 */
[----:B------:R-:W-:Y:S04]  /*6150*/  STS.U8 [R149+UR8+0x1180], R33 ;  /* 0x0011802195007988 */ /* 0x000fe80008000008 */
[----:B------:R-:W-:Y:S04]  /*6160*/  STL [R1+0x10], R152 ;  /* 0x0000109801007387 */ /* 0x000fe80000100800 */
        /* <DEDUP_REMOVED lines=10> */
[----:B------:R1:W-:Y:S04]  /*6210*/  STS.U8 [R149+UR8+0x1d80], R26 ;  /* 0x001d801a95007988 */ /* 0x0003e80008000008 */
[----:B------:R-:W-:Y:S04]  /*6220*/  STL [R1+0x28], R158 ;  /* 0x0000289e01007387 */ /* 0x000fe80000100800 */
[----:B------:R-:W-:Y:S01]  /*6230*/  STL [R1+0x14], R154 ;  /* 0x0000149a01007387 */ /* 0x000fe20000100800 */
[----:B-1----:R-:W-:-:S03]  /*6240*/  LOP3.LUT R149, R174, 0x40, RZ, 0x3c, !PT ;  /* 0x00000040ae957812 */ /* 0x002fc600078e3cff */
[----:B------:R-:W-:Y:S04]  /*6250*/  STL [R1+0x38], R157 ;  /* 0x0000389d01007387 */ /* 0x000fe80000100800 */
[----:B------:R-:W-:Y:S04]  /*6260*/  STL [R1+0x1c], R150 ;  /* 0x00001c9601007387 */ /* 0x000fe80000100800 */
[----:B------:R-:W-:Y:S04]  /*6270*/  STL [R1+0x24], R160 ;  /* 0x000024a001007387 */ /* 0x000fe80000100800 */
[----:B------:R-:W-:Y:S04]  /*6280*/  STL [R1+0x2c], R200 ;  /* 0x00002cc801007387 */ /* 0x000fe80000100800 */
[----:B------:R-:W-:Y:S04]  /*6290*/  STS.U8 [R149+UR8+0x200], R28 ;  /* 0x0002001c95007988 */ /* 0x000fe80008000008 */
[----:B------:R-:W-:Y:S04]  /*62a0*/  STL [R1+0x34], R162 ;  /* 0x000034a201007387 */ /* 0x000fe80000100800 */
[----:B------:R-:W-:Y:S04]  /*62b0*/  STS.U8 [R149+UR8+0x1200], R25 ;  /* 0x0012001995007988 */ /* 0x000fe80008000008 */
[----:B------:R1:W5:Y:S04]  /*62c0*/  LDL.LU R40, [R1+0xaf4] ;  /* 0x000af40001287983 */ /* 0x0003680000300800 */
        /* <DEDUP_REMOVED lines=10> */
[----:B------:R0:W-:Y:S04]  /*6370*/  STS.U8 [R149+UR8+0x1e00], R18 ;  /* 0x001e001295007988 */ /* 0x0001e80008000008 */
[----:B------:R1:W5:Y:S04]  /*6380*/  LDL.LU R35, [R1+0xadc] ;  /* 0x000adc0001237983 */ /* 0x0003680000300800 */
[----:B------:R1:W5:Y:S01]  /*6390*/  LDL.LU R30, [R1+0xad8] ;  /* 0x000ad800011e7983 */ /* 0x0003620000300800 */
[----:B0-----:R-:W-:-:S03]  /*63a0*/  LOP3.LUT R149, R174, 0x50, RZ, 0x3c, !PT ;  /* 0x00000050ae957812 */ /* 0x001fc600078e3cff */
[----:B------:R1:W5:Y:S04]  /*63b0*/  LDL.LU R32, [R1+0xad4] ;  /* 0x000ad40001207983 */ /* 0x0003680000300800 */
[----:B------:R1:W5:Y:S04]  /*63c0*/  LDL.LU R29, [R1+0xad0] ;  /* 0x000ad000011d7983 */ /* 0x0003680000300800 */
[----:B------:R1:W5:Y:S04]  /*63d0*/  LDL.LU R31, [R1+0xacc] ;  /* 0x000acc00011f7983 */ /* 0x0003680000300800 */
[----:B------:R1:W5:Y:S04]  /*63e0*/  LDL.LU R26, [R1+0xac8] ;  /* 0x000ac800011a7983 */ /* 0x0003680000300800 */
[----:B------:R0:W-:Y:S04]  /*63f0*/  STS.U8 [R149+UR8+0x280], R20 ;  /* 0x0002801495007988 */ /* 0x0001e80008000008 */
        /* <DEDUP_REMOVED lines=15> */
[----:B0-----:R0:W5:Y:S01]  /*64f0*/  LDL.LU R20, [R1+0xaa4] ;  /* 0x000aa40001147983 */ /* 0x0011620000300800 */
[----:B-1----:R-:W-:-:S03]  /*6500*/  LOP3.LUT R149, R174, 0x60, RZ, 0x3c, !PT ;  /* 0x00000060ae957812 */ /* 0x002fc600078e3cff */
[----:B------:R0:W5:Y:S04]  /*6510*/  LDL.LU R17, [R1+0xaa0] ;  /* 0x000aa00001117983 */ /* 0x0001680000300800 */
[----:B------:R0:W5:Y:S04]  /*6520*/  LDL.LU R19, [R1+0xa9c] ;  /* 0x000a9c0001137983 */ /* 0x0001680000300800 */
[----:B------:R0:W5:Y:S01]  /*6530*/  LDL.LU R14, [R1+0xa98] ;  /* 0x000a9800010e7983 */ /* 0x0001620000300800 */
[----:B------:R-:W-:-:S03]  /*6540*/  LOP3.LUT R116, R174, 0x70, RZ, 0x3c, !PT ;  /* 0x00000070ae747812 */ /* 0x000fc600078e3cff */
[----:B------:R0:W5:Y:S04]  /*6550*/  LDL.LU R16, [R1+0xa94] ;  /* 0x000a940001107983 */ /* 0x0001680000300800 */
[----:B------:R1:W-:Y:S04]  /*6560*/  STS.U8 [R149+UR8+0x300], R12 ;  /* 0x0003000c95007988 */ /* 0x0003e80008000008 */
[----:B------:R0:W5:Y:S04]  /*6570*/  LDL.LU R13, [R1+0xa90] ;  /* 0x000a9000010d7983 */ /* 0x0001680000300800 */
[----:B------:R0:W-:Y:S04]  /*6580*/  STS.U8 [R149+UR8+0x1300], R9 ;  /* 0x0013000995007988 */ /* 0x0001e80008000008 */
[----:B------:R0:W5:Y:S04]  /*6590*/  LDL.LU R15, [R1+0xa8c] ;  /* 0x000a8c00010f7983 */ /* 0x0001680000300800 */
[----:B------:R0:W-:Y:S04]  /*65a0*/  STS.U8 [R149+UR8+0x700], R11 ;  /* 0x0007000b95007988 */ /* 0x0001e80008000008 */
[----:B------:R0:W5:Y:S04]  /*65b0*/  LDL.LU R10, [R1+0xa88] ;  /* 0x000a8800010a7983 */ /* 0x0001680000300800 */
[----:B------:R0:W-:Y:S04]  /*65c0*/  STS.U8 [R149+UR8+0x1700], R4 ;  /* 0x0017000495007988 */ /* 0x0001e80008000008 */
[----:B-1----:R1:W5:Y:S04]  /*65d0*/  LDL.LU R12, [R1+0xa84] ;  /* 0x000a8400010c7983 */ /* 0x0023680000300800 */
[----:B------:R1:W-:Y:S04]  /*65e0*/  STS.U8 [R149+UR8+0xb00], R3 ;  /* 0x000b000395007988 */ /* 0x0003e80008000008 */
[----:B0-----:R0:W5:Y:S04]  /*65f0*/  LDL.LU R9, [R1+0xa80] ;  /* 0x000a800001097983 */ /* 0x0011680000300800 */
[----:B------:R0:W-:Y:S04]  /*6600*/  STS.U8 [R149+UR8+0x1b00], R2 ;  /* 0x001b000295007988 */ /* 0x0001e80008000008 */
[----:B------:R0:W5:Y:S04]  /*6610*/  LDL.LU R11, [R1+0xa7c] ;  /* 0x000a7c00010b7983 */ /* 0x0001680000300800 */
[----:B------:R-:W-:Y:S04]  /*6620*/  STS.U8 [R149+UR8+0xf00], R194 ;  /* 0x000f00c295007988 */ /* 0x000fe80008000008 */
[----:B------:R0:W5:Y:S04]  /*6630*/  LDL.LU R4, [R1+0xa78] ;  /* 0x000a780001047983 */ /* 0x0001680000300800 */
[----:B------:R-:W-:Y:S04]  /*6640*/  STS.U8 [R149+UR8+0x1f00], R168 ;  /* 0x001f00a895007988 */ /* 0x000fe80008000008 */
[----:B-1----:R1:W5:Y:S04]  /*6650*/  LDL.LU R3, [R1+0xa74] ;  /* 0x000a740001037983 */ /* 0x0023680000300800 */
[----:B------:R-:W-:Y:S04]  /*6660*/  STS.U8 [R116+UR8+0x380], R166 ;  /* 0x000380a674007988 */ /* 0x000fe80008000008 */
[----:B0-----:R1:W5:Y:S04]  /*6670*/  LDL.LU R2, [R1+0xa70] ;  /* 0x000a700001027983 */ /* 0x0013680000300800 */
[----:B------:R0:W-:Y:S04]  /*6680*/  STS.U8 [R116+UR8+0x1380], R0 ;  /* 0x0013800074007988 */ /* 0x0001e80008000008 */
[----:B0-----:R1:W5:Y:S04]  /*6690*/  LDL.LU R0, [R1+0xa6c] ;  /* 0x000a6c0001007983 */ /* 0x0013680000300800 */
[----:B------:R1:W-:Y:S04]  /*66a0*/  STS.U8 [R116+UR8+0x780], R196 ;  /* 0x000780c474007988 */ /* 0x0003e80008000008 */
[----:B------:R1:W-:Y:S04]  /*66b0*/  STS.U8 [R116+UR8+0x1780], R190 ;  /* 0x001780be74007988 */ /* 0x0003e80008000008 */
[----:B------:R1:W-:Y:S04]  /*66c0*/  STS.U8 [R116+UR8+0xb80], R182 ;  /* 0x000b80b674007988 */ /* 0x0003e80008000008 */
[----:B------:R1:W-:Y:S04]  /*66d0*/  STS.U8 [R116+UR8+0x1b80], R178 ;  /* 0x001b80b274007988 */ /* 0x0003e80008000008 */
[----:B------:R1:W-:Y:S04]  /*66e0*/  STS.U8 [R116+UR8+0xf80], R169 ;  /* 0x000f80a974007988 */ /* 0x0003e80008000008 */
[----:B------:R1:W-:Y:S04]  /*66f0*/  STS.U8 [R116+UR8+0x1f80], R164 ;  /* 0x001f80a474007988 */ /* 0x0003e80008000008 */
[----:B---3--:R1:W-:Y:S04]  /*6700*/  STS.U8 [R174+UR8+0x4000], R115 ;  /* 0x00400073ae007988 */ /* 0x0083e80008000008 */
[----:B----4-:R1:W-:Y:S04]  /*6710*/  STS.U8 [R174+UR8+0x4100], R118 ;  /* 0x00410076ae007988 */ /* 0x0103e80008000008 */
[----:B------:R1:W-:Y:S04]  /*6720*/  STS.U8 [R174+UR8+0x4200], R119 ;  /* 0x00420077ae007988 */ /* 0x0003e80008000008 */
        /* <DEDUP_REMOVED lines=28> */
[----:B--2---:R1:W-:Y:S01]  /*68f0*/  STS.U8 [R172+UR8+0x4f80], R148 ;  /* 0x004f8094ac007988 */ /* 0x0043e20008000008 */
[----:B------:R0:W-:Y:S06]  /*6900*/  MEMBAR.ALL.CTA ;  /* 0x0000000000007992 */ /* 0x0001ec0000008000 */
[----:B0-----:R-:W0:Y:S02]  /*6910*/  FENCE.VIEW.ASYNC.S ;  /* 0x00000000000073c6 */ /* 0x001e240000000000 */
[----:B0-----:R-:W-:Y:S01]  /*6920*/  BAR.SYNC.DEFER_BLOCKING 0x0 ;  /* 0x0000000000007b1d */ /* 0x001fe20000010000 */
[----:B------:R-:W-:-:S02]  /*6930*/  ISETP.LT.OR P0, PT, R171, 0x20, P2 ;  /* 0x00000020ab00780c */ /* 0x000fc40001701670 */
[----:B------:R-:W-:-:S03]  /*6940*/  ISETP.GE.AND P3, PT, R171, 0x40, PT ;  /* 0x00000040ab00780c */ /* 0x000fc60003f66270 */
[----:B------:R-:W-:-:S00]  /*6950*/  MEMBAR.ALL.CTA ;  /* 0x0000000000007992 */ /* 0x000fc00000008000 */
[----:B------:R-:W-:Y:S06]  /*6960*/  MEMBAR.ALL.GPU ;  /* 0x0000000000007992 */ /* 0x000fec000000a000 */
[----:B------:R-:W-:-:S00]  /*6970*/  ERRBAR ;  /* 0x00000000000079ab */ /* 0x000fc00000000000 */
[----:B------:R-:W-:Y:S08]  /*6980*/  CGAERRBAR ;  /* 0x00000000000075ab */ /* 0x000ff00000000000 */
[----:B------:R-:W-:Y:S06]  /*6990*/  UCGABAR_ARV ;  /* 0x00000000000079c7 */ /* 0x000fec0008000000 */
[----:B------:R-:W-:Y:S01]  /*69a0*/  UCGABAR_WAIT ;  /* 0x0000000000007dc7 */ /* 0x000fe20008000000 */
[----:B------:R-:W-:Y:S01]  /*69b0*/  CCTL.IVALL ;  /* 0x00000000ff00798f */ /* 0x000fe20002000000 */
[----:B-1----:R-:W-:Y:S05]  /*69c0*/  @P0 BRA `(.L_x_12) ;  /* 0x0000000000540947 */ /* 0x002fea0003800000 */
[----:B------:R-:W-:Y:S02]  /*69d0*/  UIADD3 UR5, UPT, UPT, UR8, 0x4000, URZ ;  /* 0x0000400008057890 */ /* 0x000fe4000fffe0ff */
[----:B------:R-:W-:Y:S02]  /*69e0*/  USHF.R.U32.HI UR4, URZ, 0x4, UR8 ;  /* 0x00000004ff047899 */ /* 0x000fe40008011608 */
[----:B------:R-:W-:Y:S02]  /*69f0*/  USHF.R.U32.HI UR12, URZ, 0x4, UR5 ;  /* 0x00000004ff0c7899 */ /* 0x000fe40008011605 */
[----:B------:R-:W-:Y:S01]  /*6a00*/  USGXT.U32 UR4, UR4, 0xe ;  /* 0x0000000e0404789a */ /* 0x000fe20008000000 */
[----:B------:R-:W-:Y:S01]  /*6a10*/  UMOV UR14, 0x100 ;  /* 0x00000100000e7882 */ /* 0x000fe20000000000 */
[----:B------:R-:W-:Y:S01]  /*6a20*/  UMOV UR15, 0x40004040 ;  /* 0x40004040000f7882 */ /* 0x000fe20000000000 */
[----:B------:R-:W-:Y:S01]  /*6a30*/  UMOV UR5, URZ ;  /* 0x000000ff00057c82 */ /* 0x000fe20008000000 */
[----:B------:R-:W-:-:S02]  /*6a40*/  USGXT.U32 UR12, UR12, 0xe ;  /* 0x0000000e0c0c789a */ /* 0x000fc40008000000 */
[----:B------:R-:W-:Y:S02]  /*6a50*/  UIADD3 UR11, UPT, UPT, UR20, 0x100, URZ ;  /* 0x00000100140b7890 */ /* 0x000fe4000fffe0ff */
[----:B------:R-:W-:Y:S01]  /*6a60*/  UIADD3.64 UR14, UPT, UPT, UR4, UR14, URZ ;  /* 0x0000000e040e7297 */ /* 0x000fe2000fffe0ff */
[----:B------:R-:W-:Y:S01]  /*6a70*/  UMOV UR16, 0x0 ;  /* 0x0000000000107882 */ /* 0x000fe20000000000 */
[----:B------:R-:W-:Y:S01]  /*6a80*/  UMOV UR17, 0x10408010 ;  /* 0x1040801000117882 */ /* 0x000fe20000000000 */
[----:B------:R-:W-:Y:S01]  /*6a90*/  UMOV UR5, 0x40004040 ;  /* 0x4000404000057882 */ /* 0x000fe20000000000 */
[----:B------:R-:W-:Y:S01]  /*6aa0*/  UMOV UR13, 0xc0004010 ;  /* 0xc0004010000d7882 */ /* 0x000fe20000000000 */
[----:B------:R-:W-:Y:S01]  /*6ab0*/  UMOV UR22, 0x0 ;  /* 0x0000000000167882 */ /* 0x000fe20000000000 */
[----:B------:R-:W-:Y:S01]  /*6ac0*/  UMOV UR23, 0x10408010 ;  /* 0x1040801000177882 */ /* 0x000fe20000000000 */
[----:B------:R-:W-:Y:S01]  /*6ad0*/  UMOV UR21, 0x3 ;  /* 0x0000000300157882 */ /* 0x000fe20000000000 */
[----:B------:R0:W-:Y:S01]  /*6ae0*/  UTCQMMA.2CTA gdesc[UR4], gdesc[UR12], tmem[UR20], tmem[UR16], idesc[UR17], !UPT ;  /* 0x00ff100c040075ea */ /* 0x0001e2000fa00314 */
[----:B------:R0:W-:Y:S01]  /*6af0*/  UTCQMMA.2CTA gdesc[UR14], gdesc[UR12], tmem[UR11], tmem[UR22], idesc[UR23], !UPT ;  /* 0x00ff160c0e0075ea */ /* 0x0001e2000fa0030b */
[----:B------:R0:W-:Y:S01]  /*6b00*/  UTCBAR.2CTA.MULTICAST [UR10], URZ, UR21 ;  /* 0x000000ff0a0073e9 */ /* 0x0001e20008200815 */
[----:B------:R-:W-:Y:S01]  /*6b10*/  NOP ;  /* 0x0000000000007918 */ /* 0x000fe20000000000 */
.L_x_12:
[----:B0-----:R-:W-:Y:S01]  /*6b20*/  UMOV UR4, URZ ;  /* 0x000000ff00047c82 */ /* 0x001fe20008000000 */
[----:B------:R-:W-:Y:S05]  /*6b30*/  @!P3 BRA `(.L_x_13) ;  /* 0x000000340064b947 */ /* 0x000fea0003800000 */
[----:B------:R-:W-:Y:S01]  /*6b40*/  SHF.R.S32.HI R115, RZ, 0x1f, R171 ;  /* 0x0000001fff737819 */ /* 0x000fe200000114ab */
[----:B------:R-:W-:Y:S01]  /*6b50*/  UIADD3 UR4, UPT, UPT, UR8, 0x2000, URZ ;  /* 0x0000200008047890 */ /* 0x000fe2000fffe0ff */
[----:B------:R-:W-:Y:S01]  /*6b60*/  IMAD.MOV.U32 R116, RZ, RZ, RZ ;  /* 0x000000ffff747224 */ /* 0x000fe200078e00ff */
[----:B------:R-:W-:Y:S01]  /*6b70*/  UIADD3 UR5, UPT, UPT, UR8, 0x5000, URZ ;  /* 0x0000500008057890 */ /* 0x000fe2000fffe0ff */
[----:B------:R-:W-:Y:S01]  /*6b80*/  LEA.HI R115, R115, R171, RZ, 0x5 ;  /* 0x000000ab73737211 */ /* 0x000fe200078f28ff */
[----:B------:R-:W-:Y:S02]  /*6b90*/  USHF.R.U32.HI UR4, URZ, 0x4, UR4 ;  /* 0x00000004ff047899 */ /* 0x000fe40008011604 */
[----:B------:R-:W-:Y:S01]  /*6ba0*/  USHF.R.U32.HI UR5, URZ, 0x4, UR5 ;  /* 0x00000004ff057899 */ /* 0x000fe20008011605 */
[----:B------:R-:W-:Y:S01]  /*6bb0*/  SHF.R.S32.HI R115, RZ, 0x5, R115 ;  /* 0x00000005ff737819 */ /* 0x000fe20000011473 */
[----:B------:R-:W-:Y:S02]  /*6bc0*/  USHF.L.U32 UR11, UR6, 0x5, URZ ;  /* 0x00000005060b7899 */ /* 0x000fe400080006ff */
[----:B------:R-:W-:Y:S01]  /*6bd0*/  USHF.L.U32 UR16, UR7, 0x5, URZ ;  /* 0x0000000507107899 */ /* 0x000fe200080006ff */
[----:B------:R-:W-:Y:S01]  /*6be0*/  VIMNMX R115, PT, PT, R115, 0x2, !PT ;  /* 0x0000000273737848 */ /* 0x000fe20007fe0100 */
[----:B------:R-:W-:Y:S01]  /*6bf0*/  USGXT.U32 UR6, UR4, 0xe ;  /* 0x0000000e0406789a */ /* 0x000fe20008000000 */
[----:B------:R-:W-:Y:S01]  /*6c00*/  UMOV UR14, 0x100 ;  /* 0x00000100000e7882 */ /* 0x000fe20000000000 */
[----:B------:R-:W-:-:S02]  /*6c10*/  UMOV UR15, 0x40004040 ;  /* 0x40004040000f7882 */ /* 0x000fc40000000000 */
[----:B------:R-:W-:Y:S01]  /*6c20*/  VIADD R115, R115, 0xffffffff ;  /* 0xffffffff73737836 */ /* 0x000fe20000000000 */
[----:B------:R-:W-:Y:S01]  /*6c30*/  UMOV UR7, URZ ;  /* 0x000000ff00077c82 */ /* 0x000fe20008000000 */
[----:B------:R-:W-:Y:S02]  /*6c40*/  USGXT.U32 UR12, UR5, 0xe ;  /* 0x0000000e050c789a */ /* 0x000fe40008000000 */
[----:B------:R-:W-:Y:S01]  /*6c50*/  USHF.R.S32.HI UR21, URZ, 0x1f, UR11 ;  /* 0x0000001fff157899 */ /* 0x000fe2000801140b */
[----:B------:R0:W-:Y:S01]  /*6c60*/  STL [R1+0x44], R115 ;  /* 0x0000447301007387 */ /* 0x0001e20000100800 */
[----:B------:R-:W-:Y:S02]  /*6c70*/  USHF.R.S32.HI UR22, URZ, 0x1f, UR16 ;  /* 0x0000001fff167899 */ /* 0x000fe40008011410 */
[----:B------:R-:W-:Y:S01]  /*6c80*/  UIADD3.64 UR14, UPT, UPT, UR6, UR14, URZ ;  /* 0x0000000e060e7297 */ /* 0x000fe2000fffe0ff */
[----:B------:R-:W-:Y:S01]  /*6c90*/  UMOV UR17, 0x1 ;  /* 0x0000000100117882 */ /* 0x000fe20000000000 */
[----:B------:R-:W-:Y:S01]  /*6ca0*/  UMOV UR5, URZ ;  /* 0x000000ff00057c82 */ /* 0x000fe20008000000 */
[----:B------:R-:W-:-:S09]  /*6cb0*/  UMOV UR13, 0xc0004010 ;  /* 0xc0004010000d7882 */ /* 0x000fd20000000000 */
.L_x_16:
[----:B------:R-:W2:Y:S04]  /*6cc0*/  LDL.LU R130, [R1+0x38] ;  /* 0x0000380001827983 */ /* 0x000ea80000300800 */
[----:B------:R-:W3:Y:S04]  /*6cd0*/  LDL.LU R129, [R1+0x30] ;  /* 0x0000300001817983 */ /* 0x000ee80000300800 */
[----:B------:R-:W4:Y:S04]  /*6ce0*/  LDL.LU R128, [R1+0x28] ;  /* 0x0000280001807983 */ /* 0x000f280000300800 */
[----:B------:R-:W4:Y:S04]  /*6cf0*/  LDL.LU R127, [R1+0x20] ;  /* 0x00002000017f7983 */ /* 0x000f280000300800 */
[----:B------:R-:W4:Y:S04]  /*6d00*/  LDL.LU R126, [R1+0x18] ;  /* 0x00001800017e7983 */ /* 0x000f280000300800 */
[----:B------:R-:W4:Y:S04]  /*6d10*/  LDL.LU R125, [R1+0x34] ;  /* 0x00003400017d7983 */ /* 0x000f280000300800 */
[----:B------:R-:W4:Y:S04]  /*6d20*/  LDL.LU R124, [R1+0x10] ;  /* 0x00001000017c7983 */ /* 0x000f280000300800 */
[----:B------:R-:W4:Y:S04]  /*6d30*/  LDL.LU R123, [R1+0x2c] ;  /* 0x00002c00017b7983 */ /* 0x000f280000300800 */
[----:B------:R-:W4:Y:S04]  /*6d40*/  LDL.LU R122, [R1+0x8] ;  /* 0x00000800017a7983 */ /* 0x000f280000300800 */
[----:B------:R-:W4:Y:S04]  /*6d50*/  LDL.LU R121, [R1+0x24] ;  /* 0x0000240001797983 */ /* 0x000f280000300800 */
[----:B------:R-:W4:Y:S04]  /*6d60*/  LDL.LU R120, [R1] ;  /* 0x0000000001787983 */ /* 0x000f280000300800 */
[----:B------:R-:W4:Y:S04]  /*6d70*/  LDL.LU R119, [R1+0x1c] ;  /* 0x00001c0001777983 */ /* 0x000f280000300800 */
[----:B------:R-:W4:Y:S04]  /*6d80*/  LDL.LU R118, [R1+0x14] ;  /* 0x0000140001767983 */ /* 0x000f280000300800 */
[----:B------:R-:W4:Y:S04]  /*6d90*/  LDL.LU R117, [R1+0xc] ;  /* 0x00000c0001757983 */ /* 0x000f280000300800 */
[----:B0-----:R-:W4:Y:S01]  /*6da0*/  LDL.LU R115, [R1+0x4] ;  /* 0x0000040001737983 */ /* 0x001f220000300800 */
[----:B------:R-:W-:Y:S01]  /*6db0*/  IMAD.U32 R116, R116, -0x80000000, RZ ;  /* 0x8000000074747824 */ /* 0x000fe200078e00ff */
[----:B------:R-:W-:-:S02]  /*6dc0*/  PRMT R145, RZ, 0x7610, R145 ;  /* 0x00007610ff917816 */ /* 0x000fc40000000091 */
[----:B--2---:R-:W-:Y:S02]  /*6dd0*/  IADD3 R130, P6, PT, R130, UR16, RZ ;  /* 0x0000001082827c10 */ /* 0x004fe4000ffde0ff */
[----:B---3--:R-:W-:-:S03]  /*6de0*/  IADD3 R129, P0, PT, R129, UR16, RZ ;  /* 0x0000001081817c10 */ /* 0x008fc6000ff1e0ff */
[----:B------:R0:W-:Y:S01]  /*6df0*/  STL [R1+0x38], R130 ;  /* 0x0000388201007387 */ /* 0x0001e20000100800 */
[----:B----4-:R-:W-:-:S03]  /*6e00*/  IADD3 R128, P3, PT, R128, UR16, RZ ;  /* 0x0000001080807c10 */ /* 0x010fc6000ff7e0ff */
[----:B------:R0:W-:Y:S01]  /*6e10*/  STL [R1+0x30], R129 ;  /* 0x0000308101007387 */ /* 0x0001e20000100800 */
[----:B------:R-:W-:-:S03]  /*6e20*/  IADD3 R127, P4, PT, R127, UR16, RZ ;  /* 0x000000107f7f7c10 */ /* 0x000fc6000ff9e0ff */
[----:B------:R0:W-:Y:S01]  /*6e30*/  STL [R1+0x28], R128 ;  /* 0x0000288001007387 */ /* 0x0001e20000100800 */
[----:B------:R-:W-:-:S03]  /*6e40*/  IADD3 R126, P5, PT, R126, UR16, RZ ;  /* 0x000000107e7e7c10 */ /* 0x000fc6000ffbe0ff */
[----:B------:R0:W-:Y:S01]  /*6e50*/  STL [R1+0x20], R127 ;  /* 0x0000207f01007387 */ /* 0x0001e20000100800 */
[----:B------:R-:W-:-:S03]  /*6e60*/  IADD3.X R125, PT, PT, R125, UR22, RZ, P6, !PT ;  /* 0x000000167d7d7c10 */ /* 0x000fc6000b7fe4ff */
        /* <DEDUP_REMOVED lines=12> */
[----:B------:R0:W-:Y:S01]  /*6f30*/  STL [R1], R120 ;  /* 0x0000007801007387 */ /* 0x0001e20000100800 */
[----:B------:R-:W-:Y:S02]  /*6f40*/  IADD3 R242, P3, PT, R242, UR16, RZ ;  /* 0x00000010f2f27c10 */ /* 0x000fe4000ff7e0ff */
[----:B------:R-:W-:Y:S02]  /*6f50*/  IADD3.X R118, PT, PT, R118, UR22, RZ, P5, !PT ;  /* 0x0000001676767c10 */ /* 0x000fe4000affe4ff */
[----:B------:R-:W-:Y:S02]  /*6f60*/  IADD3 R248, P5, PT, R248, UR16, RZ ;  /* 0x00000010f8f87c10 */ /* 0x000fe4000ffbe0ff */
[----:B------:R-:W-:Y:S02]  /*6f70*/  IADD3.X R119, PT, PT, R119, UR22, RZ, P4, !PT ;  /* 0x0000001677777c10 */ /* 0x000fe4000a7fe4ff */
[----:B------:R-:W-:Y:S02]  /*6f80*/  IADD3.X R247, PT, PT, R247, UR22, RZ, P5, !PT ;  /* 0x00000016f7f77c10 */ /* 0x000fe4000affe4ff */
[----:B------:R-:W-:Y:S01]  /*6f90*/  IADD3 R238, P5, PT, R238, UR16, RZ ;  /* 0x00000010eeee7c10 */ /* 0x000fe2000ffbe0ff */
[----:B------:R0:W-:Y:S01]  /*6fa0*/  STL [R1+0x1c], R119 ;  /* 0x00001c7701007387 */ /* 0x0001e20000100800 */
[----:B------:R-:W-:-:S02]  /*6fb0*/  IADD3.X R117, PT, PT, R117, UR22, RZ, P6, !PT ;  /* 0x0000001675757c10 */ /* 0x000fc4000b7fe4ff */
[----:B------:R-:W-:Y:S01]  /*6fc0*/  IADD3.X R237, PT, PT, R237, UR22, RZ, P5, !PT ;  /* 0x00000016eded7c10 */ /* 0x000fe2000affe4ff */
[----:B------:R0:W-:Y:S01]  /*6fd0*/  STL [R1+0x14], R118 ;  /* 0x0000147601007387 */ /* 0x0001e20000100800 */
[----:B------:R-:W-:Y:S02]  /*6fe0*/  IADD3 R227, P5, PT, R227, UR16, RZ ;  /* 0x00000010e3e37c10 */ /* 0x000fe4000ffbe0ff */
[----:B------:R-:W-:Y:S01]  /*6ff0*/  IADD3.X R115, PT, PT, R115, UR22, RZ, P0, !PT ;  /* 0x0000001673737c10 */ /* 0x000fe200087fe4ff */
[----:B------:R0:W-:Y:S01]  /*7000*/  STL [R1+0xc], R117 ;  /* 0x00000c7501007387 */ /* 0x0001e20000100800 */
[----:B------:R-:W-:Y:S02]  /*7010*/  IADD3.X R226, PT, PT, R226, UR22, RZ, P5, !PT ;  /* 0x00000016e2e27c10 */ /* 0x000fe4000affe4ff */
[----:B------:R-:W-:Y:S01]  /*7020*/  IADD3 R217, P5, PT, R217, UR16, RZ ;  /* 0x00000010d9d97c10 */ /* 0x000fe2000ffbe0ff */
[----:B------:R0:W-:Y:S01]  /*7030*/  STL [R1+0x4], R115 ;  /* 0x0000047301007387 */ /* 0x0001e20000100800 */
[----:B------:R-:W-:-:S02]  /*7040*/  IADD3.X R241, PT, PT, R241, UR22, RZ, P3, !PT ;  /* 0x00000016f1f17c10 */ /* 0x000fc40009ffe4ff */
[----:B------:R-:W-:Y:S02]  /*7050*/  IADD3.X R216, PT, PT, R216, UR22, RZ, P5, !PT ;  /* 0x00000016d8d87c10 */ /* 0x000fe4000affe4ff */
[----:B------:R-:W-:Y:S02]  /*7060*/  IADD3 R207, P5, PT, R207, UR16, RZ ;  /* 0x00000010cfcf7c10 */ /* 0x000fe4000ffbe0ff */
[----:B------:R-:W-:Y:S02]  /*7070*/  IADD3 R250, P4, PT, R250, UR16, RZ ;  /* 0x00000010fafa7c10 */ /* 0x000fe4000ff9e0ff */
[----:B------:R-:W-:Y:S02]  /*7080*/  IADD3.X R206, PT, PT, R206, UR22, RZ, P5, !PT ;  /* 0x00000016cece7c10 */ /* 0x000fe4000affe4ff */
[----:B------:R-:W-:Y:S02]  /*7090*/  IADD3 R191, P5, PT, R191, UR11, RZ ;  /* 0x0000000bbfbf7c10 */ /* 0x000fe4000ffbe0ff */
[----:B------:R-:W-:-:S02]  /*70a0*/  IADD3 R246, P6, PT, R246, UR16, RZ ;  /* 0x00000010f6f67c10 */ /* 0x000fc4000ffde0ff */
[----:B------:R-:W-:Y:S02]  /*70b0*/  IADD3.X R189, PT, PT, R189, UR21, RZ, P5, !PT ;  /* 0x00000015bdbd7c10 */ /* 0x000fe4000affe4ff */
[----:B------:R-:W-:Y:S02]  /*70c0*/  IADD3 R163, P5, PT, R163, UR11, RZ ;  /* 0x0000000ba3a37c10 */ /* 0x000fe4000ffbe0ff */
[----:B------:R-:W-:Y:S02]  /*70d0*/  IADD3 R244, P0, PT, R244, UR16, RZ ;  /* 0x00000010f4f47c10 */ /* 0x000fe4000ff1e0ff */
[----:B------:R-:W-:Y:S02]  /*70e0*/  IADD3 R231, P3, PT, R231, UR16, RZ ;  /* 0x00000010e7e77c10 */ /* 0x000fe4000ff7e0ff */
[----:B------:R-:W-:Y:S02]  /*70f0*/  IADD3.X R161, PT, PT, R161, UR21, RZ, P5, !PT ;  /* 0x00000015a1a17c10 */ /* 0x000fe4000affe4ff */
[----:B-----5:R-:W-:-:S02]  /*7100*/  IADD3 R34, P5, PT, R34, UR11, RZ ;  /* 0x0000000b22227c10 */ /* 0x020fc4000ffbe0ff */
[----:B------:R-:W-:Y:S02]  /*7110*/  IADD3.X R249, PT, PT, R249, UR22, RZ, P4, !PT ;  /* 0x00000016f9f97c10 */ /* 0x000fe4000a7fe4ff */
[----:B------:R-:W-:Y:S02]  /*7120*/  IADD3.X R245, PT, PT, R245, UR22, RZ, P6, !PT ;  /* 0x00000016f5f57c10 */ /* 0x000fe4000b7fe4ff */
[----:B------:R-:W-:Y:S02]  /*7130*/  IADD3.X R243, PT, PT, R243, UR22, RZ, P0, !PT ;  /* 0x00000016f3f37c10 */ /* 0x000fe400087fe4ff */
[----:B------:R-:W-:Y:S02]  /*7140*/  IADD3.X R230, PT, PT, R230, UR22, RZ, P3, !PT ;  /* 0x00000016e6e67c10 */ /* 0x000fe40009ffe4ff */
[----:B------:R-:W-:Y:S02]  /*7150*/  IADD3 R240, P4, PT, R240, UR16, RZ ;  /* 0x00000010f0f07c10 */ /* 0x000fe4000ff9e0ff */
[----:B------:R-:W-:-:S02]  /*7160*/  IADD3 R235, P6, PT, R235, UR16, RZ ;  /* 0x00000010ebeb7c10 */ /* 0x000fc4000ffde0ff */
[----:B------:R-:W-:Y:S02]  /*7170*/  IADD3 R233, P0, PT, R233, UR16, RZ ;  /* 0x00000010e9e97c10 */ /* 0x000fe4000ff1e0ff */
[----:B------:R-:W-:Y:S02]  /*7180*/  IADD3 R221, P3, PT, R221, UR16, RZ ;  /* 0x00000010dddd7c10 */ /* 0x000fe4000ff7e0ff */
[----:B------:R-:W-:Y:S02]  /*7190*/  IADD3.X R36, PT, PT, R36, UR21, RZ, P5, !PT ;  /* 0x0000001524247c10 */ /* 0x000fe4000affe4ff */
[----:B------:R-:W-:Y:S02]  /*71a0*/  IADD3 R111, P5, PT, R111, UR11, RZ ;  /* 0x0000000b6f6f7c10 */ /* 0x000fe4000ffbe0ff */
[----:B------:R-:W-:Y:S02]  /*71b0*/  IADD3.X R239, PT, PT, R239, UR22, RZ, P4, !PT ;  /* 0x00000016efef7c10 */ /* 0x000fe4000a7fe4ff */
[----:B------:R-:W-:-:S02]  /*71c0*/  IADD3.X R234, PT, PT, R234, UR22, RZ, P6, !PT ;  /* 0x00000016eaea7c10 */ /* 0x000fc4000b7fe4ff */
[----:B------:R-:W-:Y:S02]  /*71d0*/  IADD3.X R232, PT, PT, R232, UR22, RZ, P0, !PT ;  /* 0x00000016e8e87c10 */ /* 0x000fe400087fe4ff */
[----:B------:R-:W-:Y:S02]  /*71e0*/  IADD3.X R220, PT, PT, R220, UR22, RZ, P3, !PT ;  /* 0x00000016dcdc7c10 */ /* 0x000fe40009ffe4ff */
[----:B------:R-:W-:Y:S02]  /*71f0*/  IADD3 R229, P4, PT, R229, UR16, RZ ;  /* 0x00000010e5e57c10 */ /* 0x000fe4000ff9e0ff */
[----:B------:R-:W-:Y:S02]  /*7200*/  IADD3 R225, P6, PT, R225, UR16, RZ ;  /* 0x00000010e1e17c10 */ /* 0x000fe4000ffde0ff */
[----:B------:R-:W-:Y:S02]  /*7210*/  IADD3 R223, P0, PT, R223, UR16, RZ ;  /* 0x00000010dfdf7c10 */ /* 0x000fe4000ff1e0ff */
[----:B------:R-:W-:-:S02]  /*7220*/  IADD3 R211, P3, PT, R211, UR16, RZ ;  /* 0x00000010d3d37c10 */ /* 0x000fc4000ff7e0ff */
[----:B------:R-:W-:Y:S02]  /*7230*/  IADD3.X R112, PT, PT, R112, UR21, RZ, P5, !PT ;  /* 0x0000001570707c10 */ /* 0x000fe4000affe4ff */
[----:B------:R-:W-:Y:S02]  /*7240*/  IADD3 R76, P5, PT, R76, UR11, RZ ;  /* 0x0000000b4c4c7c10 */ /* 0x000fe4000ffbe0ff */
[----:B------:R-:W-:Y:S02]  /*7250*/  IADD3.X R228, PT, PT, R228, UR22, RZ, P4, !PT ;  /* 0x00000016e4e47c10 */ /* 0x000fe4000a7fe4ff */
[----:B------:R-:W-:Y:S02]  /*7260*/  IADD3.X R224, PT, PT, R224, UR22, RZ, P6, !PT ;  /* 0x00000016e0e07c10 */ /* 0x000fe4000b7fe4ff */
[----:B------:R-:W-:Y:S02]  /*7270*/  IADD3.X R222, PT, PT, R222, UR22, RZ, P0, !PT ;  /* 0x00000016dede7c10 */ /* 0x000fe400087fe4ff */
[----:B------:R-:W-:-:S02]  /*7280*/  IADD3.X R210, PT, PT, R210, UR22, RZ, P3, !PT ;  /* 0x00000016d2d27c10 */ /* 0x000fc40009ffe4ff */
[----:B------:R-:W-:Y:S02]  /*7290*/  IADD3 R219, P4, PT, R219, UR16, RZ ;  /* 0x00000010dbdb7c10 */ /* 0x000fe4000ff9e0ff */
[----:B------:R-:W-:Y:S02]  /*72a0*/  IADD3 R215, P6, PT, R215, UR16, RZ ;  /* 0x00000010d7d77c10 */ /* 0x000fe4000ffde0ff */
[----:B------:R-:W-:Y:S02]  /*72b0*/  IADD3 R213, P0, PT, R213, UR16, RZ ;  /* 0x00000010d5d57c10 */ /* 0x000fe4000ff1e0ff */
[----:B------:R-:W-:Y:S02]  /*72c0*/  IADD3 R199, P3, PT, R199, UR11, RZ ;  /* 0x0000000bc7c77c10 */ /* 0x000fe4000ff7e0ff */
[----:B------:R-:W-:Y:S02]  /*72d0*/  IADD3.X R78, PT, PT, R78, UR21, RZ, P5, !PT ;  /* 0x000000154e4e7c10 */ /* 0x000fe4000affe4ff */
[----:B------:R-:W-:-:S02]  /*72e0*/  IADD3 R45, P5, PT, R45, UR11, RZ ;  /* 0x0000000b2d2d7c10 */ /* 0x000fc4000ffbe0ff */
        /* <DEDUP_REMOVED lines=57> */
[----:B------:R-:W-:Y:S02]  /*7680*/  IADD3.X R77, PT, PT, R77, UR21, RZ, P6, !PT ;  /* 0x000000154d4d7c10 */ /* 0x000fe4000b7fe4ff */
[----:B------:R-:W-:Y:S02]  /*7690*/  IADD3.X R64, PT, PT, R64, UR21, RZ, P0, !PT ;  /* 0x0000001540407c10 */ /* 0x000fe400087fe4ff */
[----:B------:R-:W-:-:S02]  /*76a0*/  IADD3.X R16, PT, PT, R16, UR21, RZ, P3, !PT ;  /* 0x0000001510107c10 */ /* 0x000fc40009ffe4ff */
[----:B------:R-:W-:Y:S01]  /*76b0*/  IADD3.X R11, PT, PT, R11, UR21, RZ, P5, !PT ;  /* 0x000000150b0b7c10 */ /* 0x000fe2000affe4ff */
[----:B------:R-:W1:Y:S01]  /*76c0*/  SYNCS.PHASECHK.TRANS64.TRYWAIT P5, [UR10], R116 ;  /* 0x00000074ff0075a7 */ /* 0x000e6200080a110a */
[----:B------:R-:W-:Y:S02]  /*76d0*/  IADD3 R46, P4, PT, R46, UR11, RZ ;  /* 0x0000000b2e2e7c10 */ /* 0x000fe4000ff9e0ff */
[----:B------:R-:W-:Y:S02]  /*76e0*/  IADD3 R30, P6, PT, R30, UR11, RZ ;  /* 0x0000000b1e1e7c10 */ /* 0x000fe4000ffde0ff */
[----:B------:R-:W-:Y:S02]  /*76f0*/  IADD3 R29, P0, PT, R29, UR11, RZ ;  /* 0x0000000b1d1d7c10 */ /* 0x000fe4000ff1e0ff */
[----:B------:R-:W-:Y:S02]  /*7700*/  IADD3 R95, P3, PT, R95, UR11, RZ ;  /* 0x0000000b5f5f7c10 */ /* 0x000fe4000ff7e0ff */
[----:B------:R-:W-:-:S02]  /*7710*/  IADD3.X R48, PT, PT, R48, UR21, RZ, P4, !PT ;  /* 0x0000001530307c10 */ /* 0x000fc4000a7fe4ff */
[----:B------:R-:W-:Y:S02]  /*7720*/  IADD3.X R32, PT, PT, R32, UR21, RZ, P6, !PT ;  /* 0x0000001520207c10 */ /* 0x000fe4000b7fe4ff */
[----:B------:R-:W-:Y:S02]  /*7730*/  IADD3.X R31, PT, PT, R31, UR21, RZ, P0, !PT ;  /* 0x000000151f1f7c10 */ /* 0x000fe400087fe4ff */
[----:B------:R-:W-:Y:S02]  /*7740*/  IADD3.X R96, PT, PT, R96, UR21, RZ, P3, !PT ;  /* 0x0000001560607c10 */ /* 0x000fe40009ffe4ff */
[----:B------:R-:W-:Y:S02]  /*7750*/  IADD3 R13, P4, PT, R13, UR11, RZ ;  /* 0x0000000b0d0d7c10 */ /* 0x000fe4000ff9e0ff */
[----:B------:R-:W-:Y:S02]  /*7760*/  IADD3 R107, P6, PT, R107, UR11, RZ ;  /* 0x0000000b6b6b7c10 */ /* 0x000fe4000ffde0ff */
[----:B------:R-:W-:-:S02]  /*7770*/  IADD3 R99, P0, PT, R99, UR11, RZ ;  /* 0x0000000b63637c10 */ /* 0x000fc4000ff1e0ff */
[----:B------:R-:W-:Y:S02]  /*7780*/  IADD3 R58, P3, PT, R58, UR11, RZ ;  /* 0x0000000b3a3a7c10 */ /* 0x000fe4000ff7e0ff */
[----:B------:R-:W-:Y:S02]  /*7790*/  IADD3.X R15, PT, PT, R15, UR21, RZ, P4, !PT ;  /* 0x000000150f0f7c10 */ /* 0x000fe4000a7fe4ff */
[----:B------:R-:W-:Y:S02]  /*77a0*/  IADD3.X R108, PT, PT, R108, UR21, RZ, P6, !PT ;  /* 0x000000156c6c7c10 */ /* 0x000fe4000b7fe4ff */
[----:B------:R-:W-:Y:S02]  /*77b0*/  IADD3.X R100, PT, PT, R100, UR21, RZ, P0, !PT ;  /* 0x0000001564647c10 */ /* 0x000fe400087fe4ff */
[----:B------:R-:W-:Y:S02]  /*77c0*/  IADD3.X R60, PT, PT, R60, UR21, RZ, P3, !PT ;  /* 0x000000153c3c7c10 */ /* 0x000fe40009ffe4ff */
[----:B------:R-:W-:-:S02]  /*77d0*/  IADD3 R84, P4, PT, R84, UR11, RZ ;  /* 0x0000000b54547c10 */ /* 0x000fc4000ff9e0ff */
[----:B------:R-:W-:Y:S02]  /*77e0*/  IADD3 R72, P6, PT, R72, UR11, RZ ;  /* 0x0000000b48487c10 */ /* 0x000fe4000ffde0ff */
[----:B------:R-:W-:Y:S02]  /*77f0*/  IADD3 R71, P0, PT, R71, UR11, RZ ;  /* 0x0000000b47477c10 */ /* 0x000fe4000ff1e0ff */
[----:B------:R-:W-:Y:S02]  /*7800*/  IADD3 R25, P3, PT, R25, UR11, RZ ;  /* 0x0000000b19197c10 */ /* 0x000fe4000ff7e0ff */
[----:B------:R-:W-:Y:S02]  /*7810*/  IADD3.X R86, PT, PT, R86, UR21, RZ, P4, !PT ;  /* 0x0000001556567c10 */ /* 0x000fe4000a7fe4ff */
[----:B------:R-:W-:Y:S02]  /*7820*/  IADD3.X R74, PT, PT, R74, UR21, RZ, P6, !PT ;  /* 0x000000154a4a7c10 */ /* 0x000fe4000b7fe4ff */
[----:B------:R-:W-:-:S02]  /*7830*/  IADD3.X R73, PT, PT, R73, UR21, RZ, P0, !PT ;  /* 0x0000001549497c10 */ /* 0x000fc400087fe4ff */
[----:B------:R-:W-:Y:S02]  /*7840*/  IADD3.X R27, PT, PT, R27, UR21, RZ, P3, !PT ;  /* 0x000000151b1b7c10 */ /* 0x000fe40009ffe4ff */
        /* <DEDUP_REMOVED lines=40> */
[----:B------:R-:W-:-:S02]  /*7ad0*/  ISETP.GT.AND P4, PT, R4, RZ, PT ;  /* 0x000000ff0400720c */ /* 0x000fc40003f84270 */
[C---:B------:R-:W-:Y:S02]  /*7ae0*/  ISETP.GT.AND P6, PT, R4.reuse, 0x1, PT ;  /* 0x000000010400780c */ /* 0x040fe40003fc4270 */
[----:B------:R-:W-:Y:S01]  /*7af0*/  ISETP.GT.AND P0, PT, R4, 0x8, PT ;  /* 0x000000080400780c */ /* 0x000fe20003f04270 */
[----:B01----:R-:W-:-:S12]  /*7b00*/  @!P5 BRA `(.L_x_14) ;  /* 0x000001900030d947 */ /* 0x003fd80003800000 */
.L_x_24:
[----:B------:R-:W-:Y:S01]  /*7b10*/  @P4 IMAD.MOV.U32 R116, RZ, RZ, R5 ;  /* 0x000000ffff744224 */ /* 0x000fe200078e0005 */
[----:B------:R0:W-:Y:S01]  /*7b20*/  STL [R1+0xa74], R3 ;  /* 0x000a740301007387 */ /* 0x0001e20000100800 */
[----:B------:R-:W-:Y:S01]  /*7b30*/  @P4 IMAD.MOV.U32 R117, RZ, RZ, R7 ;  /* 0x000000ffff754224 */ /* 0x000fe200078e0007 */
[----:B------:R-:W-:Y:S02]  /*7b40*/  PRMT R144, RZ, 0x7610, R144 ;  /* 0x00007610ff907816 */ /* 0x000fe40000000090 */
[----:B------:R-:W-:Y:S01]  /*7b50*/  PRMT R137, RZ, 0x7610, R137 ;  /* 0x00007610ff897816 */ /* 0x000fe20000000089 */
[----:B------:R-:W-:Y:S04]  /*7b60*/  STL [R1+0xa70], R2 ;  /* 0x000a700201007387 */ /* 0x000fe80000100800 */
[----:B------:R1:W2:Y:S01]  /*7b70*/  @P4 LDG.E.U8 R145, desc[UR18][R116.64] ;  /* 0x0000001274914981 */ /* 0x0002a2000c1e1100 */
[----:B------:R-:W-:-:S02]  /*7b80*/  ISETP.GT.AND P3, PT, R4, 0x2, PT ;  /* 0x000000020400780c */ /* 0x000fc40003f64270 */
[----:B------:R-:W-:Y:S01]  /*7b90*/  PRMT R143, RZ, 0x7610, R143 ;  /* 0x00007610ff8f7816 */ /* 0x000fe2000000008f */
[----:B------:R3:W-:Y:S01]  /*7ba0*/  STL [R1+0xa6c], R0 ;  /* 0x000a6c0001007387 */ /* 0x0007e20000100800 */
[----:B------:R-:W-:Y:S02]  /*7bb0*/  PRMT R136, RZ, 0x7610, R136 ;  /* 0x00007610ff887816 */ /* 0x000fe40000000088 */
[----:B------:R-:W-:Y:S02]  /*7bc0*/  PRMT R236, RZ, 0x7610, R236 ;  /* 0x00007610ffec7816 */ /* 0x000fe400000000ec */
[----:B------:R-:W-:Y:S01]  /*7bd0*/  PRMT R142, RZ, 0x7610, R142 ;  /* 0x00007610ff8e7816 */ /* 0x000fe2000000008e */
[----:B-1----:R-:W-:Y:S01]  /*7be0*/  @P4 IMAD.MOV.U32 R116, RZ, RZ, R6 ;  /* 0x000000ffff744224 */ /* 0x002fe200078e0006 */
[----:B------:R-:W-:Y:S01]  /*7bf0*/  PRMT R171, RZ, 0x7610, R171 ;  /* 0x00007610ffab7816 */ /* 0x000fe200000000ab */
[----:B------:R-:W-:Y:S01]  /*7c00*/  @P4 IMAD.MOV.U32 R117, RZ, RZ, R8 ;  /* 0x000000ffff754224 */ /* 0x000fe200078e0008 */
[----:B------:R-:W-:-:S02]  /*7c10*/  ISETP.GT.AND P5, PT, R4, 0x3, PT ;  /* 0x000000030400780c */ /* 0x000fc40003fa4270 */
[----:B------:R-:W-:Y:S02]  /*7c20*/  PRMT R141, RZ, 0x7610, R141 ;  /* 0x00007610ff8d7816 */ /* 0x000fe4000000008d */
[----:B------:R-:W-:Y:S01]  /*7c30*/  PRMT R140, RZ, 0x7610, R140 ;  /* 0x00007610ff8c7816 */ /* 0x000fe2000000008c */
[----:B------:R1:W4:Y:S01]  /*7c40*/  @P4 LDG.E.U8 R144, desc[UR18][R116.64] ;  /* 0x0000001274904981 */ /* 0x000322000c1e1100 */
[----:B------:R-:W-:Y:S02]  /*7c50*/  PRMT R252, RZ, 0x7610, R252 ;  /* 0x00007610fffc7816 */ /* 0x000fe400000000fc */
[----:B------:R-:W-:Y:S02]  /*7c60*/  PRMT R139, RZ, 0x7610, R139 ;  /* 0x00007610ff8b7816 */ /* 0x000fe4000000008b */
[----:B0-----:R-:W-:Y:S02]  /*7c70*/  PRMT R3, RZ, 0x7610, R3 ;  /* 0x00007610ff037816 */ /* 0x001fe40000000003 */
[----:B------:R-:W-:-:S02]  /*7c80*/  PRMT R138, RZ, 0x7610, R138 ;  /* 0x00007610ff8a7816 */ /* 0x000fc4000000008a */
[----:B------:R-:W-:Y:S01]  /*7c90*/  PRMT R170, RZ, 0x7610, R170 ;  /* 0x00007610ffaa7816 */ /* 0x000fe200000000aa */
[----:B-1----:R-:W-:Y:S01]  /*7ca0*/  @P6 IMAD.MOV.U32 R116, RZ, RZ, R21 ;  /* 0x000000ffff746224 */ /* 0x002fe200078e0015 */
[----:B---3--:R-:W-:Y:S01]  /*7cb0*/  PRMT R0, RZ, 0x7610, R0 ;  /* 0x00007610ff007816 */ /* 0x008fe20000000000 */
[----:B------:R-:W-:Y:S01]  /*7cc0*/  @P6 IMAD.MOV.U32 R117, RZ, RZ, R23 ;  /* 0x000000ffff756224 */ /* 0x000fe200078e0017 */
[----:B------:R-:W-:Y:S02]  /*7cd0*/  PRMT R169, RZ, 0x7610, R169 ;  /* 0x00007610ffa97816 */ /* 0x000fe400000000a9 */
[----:B------:R-:W-:Y:S02]  /*7ce0*/  PRMT R167, RZ, 0x7610, R167 ;  /* 0x00007610ffa77816 */ /* 0x000fe400000000a7 */
[----:B------:R-:W-:Y:S01]  /*7cf0*/  PRMT R165, RZ, 0x7610, R165 ;  /* 0x00007610ffa57816 */ /* 0x000fe200000000a5 */
[----:B------:R0:W3:Y:S01]  /*7d00*/  @P6 LDG.E.U8 R137, desc[UR18][R116.64] ;  /* 0x0000001274896981 */ /* 0x0000e2000c1e1100 */
[----:B------:R-:W-:-:S02]  /*7d10*/  PRMT R135, RZ, 0x7610, R135 ;  /* 0x00007610ff877816 */ /* 0x000fc40000000087 */
[----:B------:R-:W-:Y:S02]  /*7d20*/  PRMT R157, RZ, 0x7610, R157 ;  /* 0x00007610ff9d7816 */ /* 0x000fe4000000009d */
[----:B------:R-:W-:Y:S02]  /*7d30*/  PRMT R152, RZ, 0x7610, R152 ;  /* 0x00007610ff987816 */ /* 0x000fe40000000098 */
[----:B------:R-:W-:Y:S02]  /*7d40*/  PRMT R134, RZ, 0x7610, R134 ;  /* 0x00007610ff867816 */ /* 0x000fe40000000086 */
[----:B------:R-:W-:Y:S01]  /*7d50*/  PRMT R133, RZ, 0x7610, R133 ;  /* 0x00007610ff857816 */ /* 0x000fe20000000085 */
[----:B0-----:R-:W-:Y:S01]  /*7d60*/  @P0 IMAD.MOV.U32 R116, RZ, RZ, R9 ;  /* 0x000000ffff740224 */ /* 0x001fe200078e0009 */
[----:B------:R-:W-:Y:S01]  /*7d70*/  PRMT R147, RZ, 0x7610, R147 ;  /* 0x00007610ff937816 */ /* 0x000fe20000000093 */
[----:B------:R-:W-:Y:S01]  /*7d80*/  @P0 IMAD.MOV.U32 R117, RZ, RZ, R11 ;  /* 0x000000ffff750224 */ /* 0x000fe200078e000b */
[----:B------:R-:W-:-:S02]  /*7d90*/  PRMT R132, RZ, 0x7610, R132 ;  /* 0x00007610ff847816 */ /* 0x000fc40000000084 */
[----:B------:R-:W-:Y:S02]  /*7da0*/  PRMT R129, RZ, 0x7610, R129 ;  /* 0x00007610ff817816 */ /* 0x000fe40000000081 */
[----:B------:R-:W-:Y:S01]  /*7db0*/  PRMT R131, RZ, 0x7610, R131 ;  /* 0x00007610ff837816 */ /* 0x000fe20000000083 */
[----:B------:R0:W2:Y:S01]  /*7dc0*/  @P0 LDG.E.U8 R143, desc[UR18][R116.64] ;  /* 0x00000012748f0981 */ /* 0x0000a2000c1e1100 */
[----:B------:R-:W-:Y:S02]  /*7dd0*/  PRMT R128, RZ, 0x7610, R128 ;  /* 0x00007610ff807816 */ /* 0x000fe40000000080 */
[----:B------:R-:W-:Y:S02]  /*7de0*/  PRMT R130, RZ, 0x7610, R130 ;  /* 0x00007610ff827816 */ /* 0x000fe40000000082 */
[----:B------:R-:W-:Y:S02]  /*7df0*/  PRMT R115, RZ, 0x7610, R115 ;  /* 0x00007610ff737816 */ /* 0x000fe40000000073 */
[----:B------:R-:W-:-:S02]  /*7e00*/  PRMT R148, RZ, 0x7610, R148 ;  /* 0x00007610ff947816 */ /* 0x000fc40000000094 */
[----:B------:R-:W-:Y:S01]  /*7e10*/  PRMT R149, RZ, 0x7610, R149 ;  /* 0x00007610ff957816 */ /* 0x000fe20000000095 */
[----:B0-----:R-:W-:Y:S01]  /*7e20*/  @P6 IMAD.MOV.U32 R116, RZ, RZ, R22 ;  /* 0x000000ffff746224 */ /* 0x001fe200078e0016 */
[----:B------:R-:W-:Y:S01]  /*7e30*/  PRMT R146, RZ, 0x7610, R146 ;  /* 0x00007610ff927816 */ /* 0x000fe20000000092 */
[----:B------:R-:W-:Y:S01]  /*7e40*/  @P6 IMAD.MOV.U32 R117, RZ, RZ, R24 ;  /* 0x000000ffff756224 */ /* 0x000fe200078e0018 */
[----:B------:R-:W-:Y:S02]  /*7e50*/  PRMT R153, RZ, 0x7610, R153 ;  /* 0x00007610ff997816 */ /* 0x000fe40000000099 */
[----:B------:R-:W-:Y:S02]  /*7e60*/  PRMT R150, RZ, 0x7610, R150 ;  /* 0x00007610ff967816 */ /* 0x000fe40000000096 */
[----:B------:R-:W-:Y:S01]  /*7e70*/  PRMT R155, RZ, 0x7610, R155 ;  /* 0x00007610ff9b7816 */ /* 0x000fe2000000009b */
[----:B------:R0:W2:Y:S01]  /*7e80*/  @P6 LDG.E.U8 R136, desc[UR18][R116.64] ;  /* 0x0000001274886981 */ /* 0x0000a2000c1e1100 */
[----:B------:R-:W-:-:S02]  /*7e90*/  ISETP.GT.AND P4, PT, R4, 0x10, PT ;  /* 0x000000100400780c */ /* 0x000fc40003f84270 */
        /* <DEDUP_REMOVED lines=17> */
[----:B------:R-:W0:Y:S01]  /*7fb0*/  S2R R2, SR_TID.X ;  /* 0x0000000000027919 */ /* 0x000e220000002100 */
[----:B------:R-:W-:Y:S01]  /*7fc0*/  @P0 IMAD.MOV.U32 R117, RZ, RZ, R12 ;  /* 0x000000ffff750224 */ /* 0x000fe200078e000c */
[----:B------:R-:W-:Y:S02]  /*7fd0*/  PRMT R182, RZ, 0x7610, R182 ;  /* 0x00007610ffb67816 */ /* 0x000fe400000000b6 */
[----:B------:R-:W-:Y:S01]  /*7fe0*/  PRMT R184, RZ, 0x7610, R184 ;  /* 0x00007610ffb87816 */ /* 0x000fe200000000b8 */
[----:B------:R1:W-:Y:S04]  /*7ff0*/  STL [R1+0xa78], R7 ;  /* 0x000a780701007387 */ /* 0x0003e80000100800 */
[----:B------:R1:W2:Y:S01]  /*8000*/  @P0 LDG.E.U8 R142, desc[UR18][R116.64] ;  /* 0x00000012748e0981 */ /* 0x0002a2000c1e1100 */
[----:B------:R-:W-:-:S02]  /*8010*/  ISETP.GT.AND P6, PT, R4, 0x7, PT ;  /* 0x000000070400780c */ /* 0x000fc40003fc4270 */
[----:B------:R-:W-:Y:S02]  /*8020*/  PRMT R186, RZ, 0x7610, R186 ;  /* 0x00007610ffba7816 */ /* 0x000fe400000000ba */
[----:B------:R-:W-:Y:S01]  /*8030*/  PRMT R188, RZ, 0x7610, R188 ;  /* 0x00007610ffbc7816 */ /* 0x000fe200000000bc */
[----:B-1----:R-:W2:Y:S01]  /*8040*/  LDL R7, [R1+0x10] ;  /* 0x0000100001077983 */ /* 0x002ea20000100800 */
[----:B------:R-:W-:Y:S02]  /*8050*/  @P3 IMAD.MOV.U32 R116, RZ, RZ, R38 ;  /* 0x000000ffff743224 */ /* 0x000fe400078e0026 */
[----:B------:R-:W-:-:S05]  /*8060*/  @P3 IMAD.MOV.U32 R117, RZ, RZ, R40 ;  /* 0x000000ffff753224 */ /* 0x000fca00078e0028 */
[----:B------:R1:W2:Y:S01]  /*8070*/  @P3 LDG.E.U8 R171, desc[UR18][R116.64] ;  /* 0x0000001274ab3981 */ /* 0x0002a2000c1e1100 */
[----:B------:R-:W-:Y:S01]  /*8080*/  ISETP.GT.AND P0, PT, R4, 0x18, PT ;  /* 0x000000180400780c */ /* 0x000fe20003f04270 */
[----:B-1----:R-:W-:Y:S02]  /*8090*/  @P4 IMAD.MOV.U32 R116, RZ, RZ, R13 ;  /* 0x000000ffff744224 */ /* 0x002fe400078e000d */
[----:B------:R-:W-:-:S05]  /*80a0*/  @P4 IMAD.MOV.U32 R117, RZ, RZ, R15 ;  /* 0x000000ffff754224 */ /* 0x000fca00078e000f */
[----:B------:R1:W2:Y:S02]  /*80b0*/  @P4 LDG.E.U8 R141, desc[UR18][R116.64] ;  /* 0x00000012748d4981 */ /* 0x0002a4000c1e1100 */
[----:B-1----:R-:W-:Y:S02]  /*80c0*/  @P4 IMAD.MOV.U32 R116, RZ, RZ, R14 ;  /* 0x000000ffff744224 */ /* 0x002fe400078e000e */
        /* <DEDUP_REMOVED lines=58> */
[----:B------:R-:W-:Y:S02]  /*8470*/  @P5 IMAD.MOV.U32 R118, RZ, RZ, R42 ;  /* 0x000000ffff765224 */ /* 0x000fe400078e002a */
[----:B------:R-:W-:Y:S01]  /*8480*/  @P5 IMAD.MOV.U32 R119, RZ, RZ, R44 ;  /* 0x000000ffff775224 */ /* 0x000fe200078e002c */
[----:B------:R-:W-:-:S04]  /*8490*/  ISETP.GT.AND P6, PT, R4, 0xc, PT ;  /* 0x0000000c0400780c */ /* 0x000fc80003fc4270 */
[----:B------:R0:W2:Y:S01]  /*84a0*/  @P5 LDG.E.U8 R128, desc[UR18][R118.64] ;  /* 0x0000001276805981 */ /* 0x0000a2000c1e1100 */
[----:B-1----:R-:W-:Y:S02]  /*84b0*/  @P5 IMAD.MOV.U32 R116, RZ, RZ, R41 ;  /* 0x000000ffff745224 */ /* 0x002fe400078e0029 */
[----:B------:R-:W-:-:S05]  /*84c0*/  @P5 IMAD.MOV.U32 R117, RZ, RZ, R43 ;  /* 0x000000ffff755224 */ /* 0x000fca00078e002b */
[----:B------:R1:W2:Y:S01]  /*84d0*/  @P5 LDG.E.U8 R129, desc[UR18][R116.64] ;  /* 0x0000001274815981 */ /* 0x0002a2000c1e1100 */
[----:B0-----:R-:W-:Y:S02]  /*84e0*/  @P0 IMAD.MOV.U32 R118, RZ, RZ, R57 ;  /* 0x000000ffff760224 */ /* 0x001fe400078e0039 */
[----:B------:R-:W-:Y:S02]  /*84f0*/  @P0 IMAD.MOV.U32 R119, RZ, RZ, R59 ;  /* 0x000000ffff770224 */ /* 0x000fe400078e003b */
[----:B-1----:R-:W-:Y:S02]  /*8500*/  @P4 IMAD.MOV.U32 R116, RZ, RZ, R33 ;  /* 0x000000ffff744224 */ /* 0x002fe400078e0021 */
[----:B------:R-:W-:-:S05]  /*8510*/  @P4 IMAD.MOV.U32 R117, RZ, RZ, R35 ;  /* 0x000000ffff754224 */ /* 0x000fca00078e0023 */
[----:B------:R0:W2:Y:S01]  /*8520*/  @P4 LDG.E.U8 R131, desc[UR18][R116.64] ;  /* 0x0000001274834981 */ /* 0x0000a2000c1e1100 */
[----:B------:R-:W-:Y:S01]  /*8530*/  ISETP.GT.AND P3, PT, R4, 0xd, PT ;  /* 0x0000000d0400780c */ /* 0x000fe20003f64270 */
[----:B------:R-:W-:Y:S01]  /*8540*/  @P0 IMAD.MOV.U32 R120, RZ, RZ, R58 ;  /* 0x000000ffff780224 */ /* 0x000fe200078e003a */
[----:B0-----:R-:W-:Y:S01]  /*8550*/  PRMT R116, RZ, 0x7610, R116 ;  /* 0x00007610ff747816 */ /* 0x001fe20000000074 */
[----:B------:R-:W-:Y:S01]  /*8560*/  @P0 IMAD.MOV.U32 R121, RZ, RZ, R60 ;  /* 0x000000ffff790224 */ /* 0x000fe200078e003c */
[----:B------:R-:W-:-:S04]  /*8570*/  PRMT R117, RZ, 0x7610, R117 ;  /* 0x00007610ff757816 */ /* 0x000fc80000000075 */
[----:B------:R0:W2:Y:S01]  /*8580*/  @P0 LDG.E.U8 R116, desc[UR18][R118.64] ;  /* 0x0000001276740981 */ /* 0x0000a2000c1e1100 */
[----:B------:R-:W-:-:S03]  /*8590*/  ISETP.GT.AND P5, PT, R4, 0xe, PT ;  /* 0x0000000e0400780c */ /* 0x000fc60003fa4270 */
[----:B------:R1:W2:Y:S01]  /*85a0*/  @P0 LDG.E.U8 R117, desc[UR18][R120.64] ;  /* 0x0000001278750981 */ /* 0x0002a2000c1e1100 */
[----:B0-----:R-:W-:Y:S02]  /*85b0*/  @P4 IMAD.MOV.U32 R118, RZ, RZ, R34 ;  /* 0x000000ffff764224 */ /* 0x001fe400078e0022 */
[----:B------:R-:W-:Y:S02]  /*85c0*/  @P4 IMAD.MOV.U32 R119, RZ, RZ, R36 ;  /* 0x000000ffff774224 */ /* 0x000fe400078e0024 */
[----:B-1----:R-:W-:-:S03]  /*85d0*/  @P6 IMAD.MOV.U32 R120, RZ, RZ, R71 ;  /* 0x000000ffff786224 */ /* 0x002fc600078e0047 */
[----:B------:R0:W2:Y:S01]  /*85e0*/  @P4 LDG.E.U8 R130, desc[UR18][R118.64] ;  /* 0x0000001276824981 */ /* 0x0000a2000c1e1100 */
[----:B------:R-:W-:Y:S01]  /*85f0*/  @P6 IMAD.MOV.U32 R121, RZ, RZ, R73 ;  /* 0x000000ffff796224 */ /* 0x000fe200078e0049 */
[----:B0-----:R-:W-:Y:S01]  /*8600*/  PRMT R118, RZ, 0x7610, R118 ;  /* 0x00007610ff767816 */ /* 0x001fe20000000076 */
[----:B------:R-:W-:Y:S01]  /*8610*/  @P3 IMAD.MOV.U32 R122, RZ, RZ, R83 ;  /* 0x000000ffff7a3224 */ /* 0x000fe200078e0053 */
[----:B------:R-:W-:Y:S01]  /*8620*/  PRMT R119, RZ, 0x7610, R119 ;  /* 0x00007610ff777816 */ /* 0x000fe20000000077 */
[----:B------:R-:W-:-:S03]  /*8630*/  @P3 IMAD.MOV.U32 R123, RZ, RZ, R85 ;  /* 0x000000ffff7b3224 */ /* 0x000fc600078e0055 */
[----:B------:R0:W2:Y:S01]  /*8640*/  @P6 LDG.E.U8 R118, desc[UR18][R120.64] ;  /* 0x0000001278766981 */ /* 0x0000a2000c1e1100 */
[C---:B------:R-:W-:Y:S01]  /*8650*/  ISETP.GT.AND P4, PT, R4.reuse, 0xf, PT ;  /* 0x0000000f0400780c */ /* 0x040fe20003f84270 */
[----:B------:R-:W-:Y:S02]  /*8660*/  @P5 IMAD.MOV.U32 R124, RZ, RZ, R95 ;  /* 0x000000ffff7c5224 */ /* 0x000fe400078e005f */
[----:B------:R1:W2:Y:S01]  /*8670*/  @P3 LDG.E.U8 R119, desc[UR18][R122.64] ;  /* 0x000000127a773981 */ /* 0x0002a2000c1e1100 */
[----:B0-----:R-:W-:Y:S02]  /*8680*/  @P6 IMAD.MOV.U32 R120, RZ, RZ, R72 ;  /* 0x000000ffff786224 */ /* 0x001fe400078e0048 */
[----:B------:R-:W-:Y:S01]  /*8690*/  @P6 IMAD.MOV.U32 R121, RZ, RZ, R74 ;  /* 0x000000ffff796224 */ /* 0x000fe200078e004a */
[----:B------:R-:W-:Y:S01]  /*86a0*/  ISETP.GT.AND P0, PT, R4, 0x12, PT ;  /* 0x000000120400780c */ /* 0x000fe20003f04270 */
[----:B-1----:R-:W-:-:S03]  /*86b0*/  @P3 IMAD.MOV.U32 R122, RZ, RZ, R84 ;  /* 0x000000ffff7a3224 */ /* 0x002fc600078e0054 */
[----:B------:R0:W2:Y:S01]  /*86c0*/  @P6 LDG.E.U8 R115, desc[UR18][R120.64] ;  /* 0x0000001278736981 */ /* 0x0000a2000c1e1100 */
[----:B------:R-:W-:Y:S02]  /*86d0*/  @P3 IMAD.MOV.U32 R123, RZ, RZ, R86 ;  /* 0x000000ffff7b3224 */ /* 0x000fe400078e0056 */
[----:B------:R-:W-:Y:S01]  /*86e0*/  @P5 IMAD.MOV.U32 R125, RZ, RZ, R96 ;  /* 0x000000ffff7d5224 */ /* 0x000fe200078e0060 */
[----:B0-----:R-:W-:Y:S02]  /*86f0*/  PRMT R120, RZ, 0x7610, R120 ;  /* 0x00007610ff787816 */ /* 0x001fe40000000078 */
[----:B------:R-:W-:-:S04]  /*8700*/  PRMT R121, RZ, 0x7610, R121 ;  /* 0x00007610ff797816 */ /* 0x000fc80000000079 */
[----:B------:R0:W2:Y:S04]  /*8710*/  @P3 LDG.E.U8 R120, desc[UR18][R122.64] ;  /* 0x000000127a783981 */ /* 0x0000a8000c1e1100 */
[----:B------:R1:W2:Y:S01]  /*8720*/  @P5 LDG.E.U8 R121, desc[UR18][R124.64] ;  /* 0x000000127c795981 */ /* 0x0002a2000c1e1100 */
[----:B0-----:R-:W-:Y:S01]  /*8730*/  PRMT R122, RZ, 0x7610, R122 ;  /* 0x00007610ff7a7816 */ /* 0x001fe2000000007a */
[----:B-1----:R-:W-:Y:S02]  /*8740*/  @P5 IMAD.MOV.U32 R124, RZ, RZ, R99 ;  /* 0x000000ffff7c5224 */ /* 0x002fe400078e0063 */
[----:B------:R-:W-:Y:S01]  /*8750*/  @P5 IMAD.MOV.U32 R125, RZ, RZ, R100 ;  /* 0x000000ffff7d5224 */ /* 0x000fe200078e0064 */
[----:B------:R-:W-:Y:S01]  /*8760*/  PRMT R123, RZ, 0x7610, R123 ;  /* 0x00007610ff7b7816 */ /* 0x000fe2000000007b */
[----:B------:R-:W-:-:S03]  /*8770*/  @P0 IMAD.MOV.U32 R126, RZ, RZ, R45 ;  /* 0x000000ffff7e0224 */ /* 0x000fc600078e002d */
[----:B------:R0:W2:Y:S01]  /*8780*/  @P5 LDG.E.U8 R122, desc[UR18][R124.64] ;  /* 0x000000127c7a5981 */ /* 0x0000a2000c1e1100 */
[----:B------:R-:W-:Y:S01]  /*8790*/  @P0 IMAD.MOV.U32 R127, RZ, RZ, R47 ;  /* 0x000000ffff7f0224 */ /* 0x000fe200078e002f */
[----:B------:R-:W-:-:S04]  /*87a0*/  ISETP.GT.AND P5, PT, R4, 0x13, PT ;  /* 0x000000130400780c */ /* 0x000fc80003fa4270 */
[----:B------:R1:W2:Y:S01]  /*87b0*/  @P0 LDG.E.U8 R148, desc[UR18][R126.64] ;  /* 0x000000127e940981 */ /* 0x0002a2000c1e1100 */
[----:B0-----:R-:W-:Y:S02]  /*87c0*/  @P4 IMAD.MOV.U32 R124, RZ, RZ, R107 ;  /* 0x000000ffff7c4224 */ /* 0x001fe400078e006b */
[----:B------:R-:W-:-:S05]  /*87d0*/  @P4 IMAD.MOV.U32 R125, RZ, RZ, R108 ;  /* 0x000000ffff7d4224 */ /* 0x000fca00078e006c */
[----:B------:R0:W2:Y:S01]  /*87e0*/  @P4 LDG.E.U8 R123, desc[UR18][R124.64] ;  /* 0x000000127c7b4981 */ /* 0x0000a2000c1e1100 */
[----:B-1----:R-:W-:Y:S02]  /*87f0*/  @P4 IMAD.MOV.U32 R126, RZ, RZ, R109 ;  /* 0x000000ffff7e4224 */ /* 0x002fe400078e006d */
[----:B------:R-:W-:Y:S01]  /*8800*/  @P4 IMAD.MOV.U32 R127, RZ, RZ, R110 ;  /* 0x000000ffff7f4224 */ /* 0x000fe200078e006e */
[----:B0-----:R-:W-:-:S06]  /*8810*/  PRMT R124, RZ, 0x7610, R124 ;  /* 0x00007610ff7c7816 */ /* 0x001fcc000000007c */
[----:B------:R0:W2:Y:S01]  /*8820*/  @P4 LDG.E.U8 R124, desc[UR18][R126.64] ;  /* 0x000000127e7c4981 */ /* 0x0000a2000c1e1100 */
[----:B------:R-:W-:Y:S02]  /*8830*/  ISETP.GT.AND P3, PT, R4, 0x1a, PT ;  /* 0x0000001a0400780c */ /* 0x000fe40003f64270 */
[----:B------:R-:W-:Y:S01]  /*8840*/  PRMT R125, RZ, 0x7610, R125 ;  /* 0x00007610ff7d7816 */ /* 0x000fe2000000007d */
[----:B0-----:R-:W-:Y:S02]  /*8850*/  @P0 IMAD.MOV.U32 R126, RZ, RZ, R46 ;  /* 0x000000ffff7e0224 */ /* 0x001fe400078e002e */
[----:B------:R-:W-:-:S05]  /*8860*/  @P0 IMAD.MOV.U32 R127, RZ, RZ, R48 ;  /* 0x000000ffff7f0224 */ /* 0x000fca00078e0030 */
[----:B------:R0:W2:Y:S01]  /*8870*/  @P0 LDG.E.U8 R149, desc[UR18][R126.64] ;  /* 0x000000127e950981 */ /* 0x0000a2000c1e1100 */
[----:B------:R-:W-:Y:S01]  /*8880*/  ISETP.GT.AND P4, PT, R4, 0x14, PT ;  /* 0x000000140400780c */ /* 0x000fe20003f84270 */
[----:B0-----:R-:W-:Y:S02]  /*8890*/  @P5 IMAD.MOV.U32 R126, RZ, RZ, R61 ;  /* 0x000000ffff7e5224 */ /* 0x001fe400078e003d */
[----:B------:R-:W-:-:S05]  /*88a0*/  @P5 IMAD.MOV.U32 R127, RZ, RZ, R63 ;  /* 0x000000ffff7f5224 */ /* 0x000fca00078e003f */
[----:B------:R0:W2:Y:S02]  /*88b0*/  @P5 LDG.E.U8 R125, desc[UR18][R126.64] ;  /* 0x000000127e7d5981 */ /* 0x0000a4000c1e1100 */
[----:B0-----:R-:W-:Y:S02]  /*88c0*/  @P5 IMAD.MOV.U32 R126, RZ, RZ, R62 ;  /* 0x000000ffff7e5224 */ /* 0x001fe400078e003e */
[----:B------:R-:W-:-:S05]  /*88d0*/  @P5 IMAD.MOV.U32 R127, RZ, RZ, R64 ;  /* 0x000000ffff7f5224 */ /* 0x000fca00078e0040 */
[----:B------:R0:W2:Y:S02]  /*88e0*/  @P5 LDG.E.U8 R146, desc[UR18][R126.64] ;  /* 0x000000127e925981 */ /* 0x0000a4000c1e1100 */
        /* <DEDUP_REMOVED lines=30> */
[----:B------:R0:W3:Y:S01]  /*8ad0*/  @P4 LDG.E.U8 R164, desc[UR18][R126.64] ;  /* 0x000000127ea44981 */ /* 0x0000e2000c1e1100 */
[----:B------:R-:W-:Y:S01]  /*8ae0*/  ISETP.GT.AND P3, PT, R4, 0x1c, PT ;  /* 0x0000001c0400780c */ /* 0x000fe20003f64270 */
[----:B0-----:R-:W-:Y:S02]  /*8af0*/  @P4 IMAD.MOV.U32 R126, RZ, RZ, R113 ;  /* 0x000000ffff7e4224 */ /* 0x001fe400078e0071 */
[----:B------:R-:W-:-:S05]  /*8b00*/  @P4 IMAD.MOV.U32 R127, RZ, RZ, R114 ;  /* 0x000000ffff7f4224 */ /* 0x000fca00078e0072 */
[----:B------:R0:W3:Y:S02]  /*8b10*/  @P4 LDG.E.U8 R166, desc[UR18][R126.64] ;  /* 0x000000127ea64981 */ /* 0x0000e4000c1e1100 */
[----:B0-----:R-:W-:Y:S02]  /*8b20*/  @P0 IMAD.MOV.U32 R126, RZ, RZ, R65 ;  /* 0x000000ffff7e0224 */ /* 0x001fe400078e0041 */
[----:B------:R-:W-:-:S05]  /*8b30*/  @P0 IMAD.MOV.U32 R127, RZ, RZ, R66 ;  /* 0x000000ffff7f0224 */ /* 0x000fca00078e0042 */
[----:B------:R0:W3:Y:S02]  /*8b40*/  @P0 LDG.E.U8 R168, desc[UR18][R126.64] ;  /* 0x000000127ea80981 */ /* 0x0000e4000c1e1100 */
        /* <DEDUP_REMOVED lines=27> */
[----:B------:R-:W-:Y:S01]  /*8d00*/  LOP3.LUT R2, R2, 0x1f, RZ, 0xc0, !PT ;  /* 0x0000001f02027812 */ /* 0x000fe200078ec0ff */
[----:B0-----:R-:W-:Y:S02]  /*8d10*/  @P0 IMAD.MOV.U32 R126, RZ, RZ, R199 ;  /* 0x000000ffff7e0224 */ /* 0x001fe400078e00c7 */
[----:B------:R-:W-:-:S05]  /*8d20*/  @P0 IMAD.MOV.U32 R127, RZ, RZ, R197 ;  /* 0x000000ffff7f0224 */ /* 0x000fca00078e00c5 */
[----:B------:R0:W3:Y:S01]  /*8d30*/  @P0 LDG.E.U8 R188, desc[UR18][R126.64] ;  /* 0x000000127ebc0981 */ /* 0x0000e2000c1e1100 */
[----:B------:R-:W-:Y:S02]  /*8d40*/  ISETP.GE.AND P3, PT, R2, R4, PT ;  /* 0x000000040200720c */ /* 0x000fe40003f66270 */
[----:B------:R-:W-:Y:S01]  /*8d50*/  PRMT R190, RZ, 0x7610, R190 ;  /* 0x00007610ffbe7816 */ /* 0x000fe200000000be */
[----:B------:R-:W1:Y:S01]  /*8d60*/  S2R R2, SR_TID.X ;  /* 0x0000000000027919 */ /* 0x000e620000002100 */
[----:B------:R-:W-:-:S09]  /*8d70*/  PRMT R192, RZ, 0x7610, R192 ;  /* 0x00007610ffc07816 */ /* 0x000fd200000000c0 */
[----:B0-----:R-:W-:Y:S02]  /*8d80*/  @!P3 IMAD.MOV.U32 R126, RZ, RZ, R203 ;  /* 0x000000ffff7eb224 */ /* 0x001fe400078e00cb */
[----:B------:R-:W-:Y:S01]  /*8d90*/  @!P3 IMAD.MOV.U32 R127, RZ, RZ, R201 ;  /* 0x000000ffff7fb224 */ /* 0x000fe200078e00c9 */
[----:B------:R-:W-:Y:S01]  /*8da0*/  BAR.SYNC.DEFER_BLOCKING 0x0 ;  /* 0x0000000000007b1d */ /* 0x000fe20000010000 */
[----:B------:R-:W-:Y:S02]  /*8db0*/  PRMT R194, RZ, 0x7610, R194 ;  /* 0x00007610ffc27816 */ /* 0x000fe400000000c2 */
[----:B------:R-:W-:Y:S02]  /*8dc0*/  PRMT R196, RZ, 0x7610, R196 ;  /* 0x00007610ffc47816 */ /* 0x000fe400000000c4 */
[----:B------:R-:W-:Y:S01]  /*8dd0*/  PRMT R198, RZ, 0x7610, R198 ;  /* 0x00007610ffc67816 */ /* 0x000fe200000000c6 */
[----:B------:R0:W3:Y:S02]  /*8de0*/  @!P3 LDG.E.U8 R190, desc[UR18][R126.64] ;  /* 0x000000127ebeb981 */ /* 0x0000e4000c1e1100 */
[----:B0-----:R-:W-:-:S02]  /*8df0*/  @!P3 IMAD.MOV.U32 R126, RZ, RZ, R207 ;  /* 0x000000ffff7eb224 */ /* 0x001fc400078e00cf */
[----:B------:R-:W-:-:S05]  /*8e00*/  @!P3 IMAD.MOV.U32 R127, RZ, RZ, R206 ;  /* 0x000000ffff7fb224 */ /* 0x000fca00078e00ce */
[----:B------:R0:W3:Y:S02]  /*8e10*/  @!P3 LDG.E.U8 R192, desc[UR18][R126.64] ;  /* 0x000000127ec0b981 */ /* 0x0000e4000c1e1100 */
[----:B0-----:R-:W-:Y:S02]  /*8e20*/  @!P3 IMAD.MOV.U32 R126, RZ, RZ, R211 ;  /* 0x000000ffff7eb224 */ /* 0x001fe400078e00d3 */
[----:B------:R-:W-:-:S05]  /*8e30*/  @!P3 IMAD.MOV.U32 R127, RZ, RZ, R210 ;  /* 0x000000ffff7fb224 */ /* 0x000fca00078e00d2 */
[----:B------:R0:W3:Y:S02]  /*8e40*/  @!P3 LDG.E.U8 R194, desc[UR18][R126.64] ;  /* 0x000000127ec2b981 */ /* 0x0000e4000c1e1100 */
[----:B0-----:R-:W-:Y:S02]  /*8e50*/  @!P3 IMAD.MOV.U32 R126, RZ, RZ, R215 ;  /* 0x000000ffff7eb224 */ /* 0x001fe400078e00d7 */
[----:B------:R-:W-:-:S05]  /*8e60*/  @!P3 IMAD.MOV.U32 R127, RZ, RZ, R214 ;  /* 0x000000ffff7fb224 */ /* 0x000fca00078e00d6 */
[----:B------:R0:W3:Y:S01]  /*8e70*/  @!P3 LDG.E.U8 R196, desc[UR18][R126.64] ;  /* 0x000000127ec4b981 */ /* 0x0000e2000c1e1100 */
[----:B------:R-:W-:Y:S01]  /*8e80*/  PRMT R200, RZ, 0x7610, R200 ;  /* 0x00007610ffc87816 */ /* 0x000fe200000000c8 */
[----:B0-----:R-:W-:Y:S02]  /*8e90*/  @!P3 IMAD.MOV.U32 R126, RZ, RZ, R219 ;  /* 0x000000ffff7eb224 */ /* 0x001fe400078e00db */
[----:B------:R-:W-:-:S05]  /*8ea0*/  @!P3 IMAD.MOV.U32 R127, RZ, RZ, R218 ;  /* 0x000000ffff7fb224 */ /* 0x000fca00078e00da */
[----:B------:R0:W3:Y:S01]  /*8eb0*/  @!P3 LDG.E.U8 R198, desc[UR18][R126.64] ;  /* 0x000000127ec6b981 */ /* 0x0000e2000c1e1100 */
[----:B-1----:R-:W-:Y:S02]  /*8ec0*/  LOP3.LUT R2, R2, 0x7f, RZ, 0xc0, !PT ;  /* 0x0000007f02027812 */ /* 0x002fe400078ec0ff */
[----:B------:R-:W-:Y:S01]  /*8ed0*/  PRMT R202, RZ, 0x7610, R202 ;  /* 0x00007610ffca7816 */ /* 0x000fe200000000ca */
[----:B0-----:R-:W-:Y:S02]  /*8ee0*/  @!P3 IMAD.MOV.U32 R126, RZ, RZ, R223 ;  /* 0x000000ffff7eb224 */ /* 0x001fe400078e00df */
[----:B------:R-:W-:-:S05]  /*8ef0*/  @!P3 IMAD.MOV.U32 R127, RZ, RZ, R222 ;  /* 0x000000ffff7fb224 */ /* 0x000fca00078e00de */
[----:B------:R0:W3:Y:S04]  /*8f00*/  @!P3 LDG.E.U8 R200, desc[UR18][R126.64] ;  /* 0x000000127ec8b981 */ /* 0x0000e8000c1e1100 */
[----:B--2---:R1:W-:Y:S01]  /*8f10*/  STS.U8 [R2+UR8+0x2000], R145 ;  /* 0x0020009102007988 */ /* 0x0043e20008000008 */
[----:B0-----:R-:W-:Y:S02]  /*8f20*/  @!P3 IMAD.MOV.U32 R126, RZ, RZ, R227 ;  /* 0x000000ffff7eb224 */ /* 0x001fe400078e00e3 */
[----:B------:R-:W-:Y:S01]  /*8f30*/  @!P3 IMAD.MOV.U32 R127, RZ, RZ, R226 ;  /* 0x000000ffff7fb224 */ /* 0x000fe200078e00e2 */
[----:B-1----:R-:W-:-:S04]  /*8f40*/  PRMT R145, RZ, 0x7610, R145 ;  /* 0x00007610ff917816 */ /* 0x002fc80000000091 */
[----:B------:R0:W2:Y:S04]  /*8f50*/  @!P3 LDG.E.U8 R202, desc[UR18][R126.64] ;  /* 0x000000127ecab981 */ /* 0x0000a8000c1e1100 */
[----:B----4-:R1:W-:Y:S01]  /*8f60*/  STS.U8 [R2+UR8+0x3000], R144 ;  /* 0x0030009002007988 */ /* 0x0103e20008000008 */
[----:B0-----:R-:W-:Y:S02]  /*8f70*/  @!P3 IMAD.MOV.U32 R126, RZ, RZ, R231 ;  /* 0x000000ffff7eb224 */ /* 0x001fe400078e00e7 */
[----:B------:R-:W-:Y:S01]  /*8f80*/  @!P3 IMAD.MOV.U32 R127, RZ, RZ, R230 ;  /* 0x000000ffff7fb224 */ /* 0x000fe200078e00e6 */
[----:B-1----:R-:W-:-:S04]  /*8f90*/  PRMT R144, RZ, 0x7610, R144 ;  /* 0x00007610ff907816 */ /* 0x002fc80000000090 */
[----:B------:R0:W4:Y:S04]  /*8fa0*/  @!P3 LDG.E.U8 R145, desc[UR18][R126.64] ;  /* 0x000000127e91b981 */ /* 0x000128000c1e1100 */
[----:B------:R1:W-:Y:S01]  /*8fb0*/  STS.U8 [R2+UR8+0x2400], R143 ;  /* 0x0024008f02007988 */ /* 0x0003e20008000008 */
[----:B0-----:R-:W-:Y:S02]  /*8fc0*/  @!P3 IMAD.MOV.U32 R126, RZ, RZ, R235 ;  /* 0x000000ffff7eb224 */ /* 0x001fe400078e00eb */
[----:B------:R-:W-:Y:S01]  /*8fd0*/  @!P3 IMAD.MOV.U32 R127, RZ, RZ, R234 ;  /* 0x000000ffff7fb224 */ /* 0x000fe200078e00ea */
[----:B-1----:R-:W-:-:S04]  /*8fe0*/  PRMT R143, RZ, 0x7610, R143 ;  /* 0x00007610ff8f7816 */ /* 0x002fc8000000008f */
[----:B------:R0:W2:Y:S04]  /*8ff0*/  @!P3 LDG.E.U8 R144, desc[UR18][R126.64] ;  /* 0x000000127e90b981 */ /* 0x0000a8000c1e1100 */
        /* <DEDUP_REMOVED lines=9> */
[----:B------:R0:W2:Y:S02]  /*9090*/  @!P3 LDG.E.U8 R142, desc[UR18][R126.64] ;  /* 0x000000127e8eb981 */ /* 0x0000a4000c1e1100 */
[----:B0-----:R-:W-:Y:S02]  /*90a0*/  @!P3 IMAD.MOV.U32 R126, RZ, RZ, R248 ;  /* 0x000000ffff7eb224 */ /* 0x001fe400078e00f8 */
[----:B------:R-:W-:-:S05]  /*90b0*/  @!P3 IMAD.MOV.U32 R127, RZ, RZ, R247 ;  /* 0x000000ffff7fb224 */ /* 0x000fca00078e00f7 */
[----:B------:R0:W2:Y:S04]  /*90c0*/  @!P3 LDG.E.U8 R141, desc[UR18][R126.64] ;  /* 0x000000127e8db981 */ /* 0x0000a8000c1e1100 */
[----:B------:R-:W0:Y:S04]  /*90d0*/  LDL R127, [R1] ;  /* 0x00000000017f7983 */ /* 0x000e280000100800 */
[----:B------:R1:W-:Y:S02]  /*90e0*/  STS.U8 [R2+UR8+0x3800], R140 ;  /* 0x0038008c02007988 */ /* 0x0003e40008000008 */
[----:B-1----:R-:W-:Y:S01]  /*90f0*/  PRMT R140, RZ, 0x7610, R140 ;  /* 0x00007610ff8c7816 */ /* 0x002fe2000000008c */
[----:B0-----:R-:W-:-:S02]  /*9100*/  @!P3 IMAD.MOV.U32 R126, RZ, RZ, R127 ;  /* 0x000000ffff7eb224 */ /* 0x001fc400078e007f */
[----:B------:R-:W-:-:S05]  /*9110*/  @!P3 IMAD.MOV.U32 R127, RZ, RZ, R251 ;  /* 0x000000ffff7fb224 */ /* 0x000fca00078e00fb */
[----:B------:R0:W2:Y:S04]  /*9120*/  @!P3 LDG.E.U8 R140, desc[UR18][R126.64] ;  /* 0x000000127e8cb981 */ /* 0x0000a8000c1e1100 */
[----:B------:R-:W2:Y:S01]  /*9130*/  LDL R127, [R1+0xc] ;  /* 0x00000c00017f7983 */ /* 0x000ea20000100800 */
[----:B0-----:R-:W-:-:S03]  /*9140*/  @!P3 IMAD.MOV.U32 R126, RZ, RZ, R7 ;  /* 0x000000ffff7eb224 */ /* 0x001fc600078e0007 */
[----:B------:R0:W-:Y:S02]  /*9150*/  STS.U8 [R2+UR8+0x2c00], R139 ;  /* 0x002c008b02007988 */ /* 0x0001e40008000008 */
[----:B0-----:R-:W-:-:S06]  /*9160*/  PRMT R139, RZ, 0x7610, R139 ;  /* 0x00007610ff8b7816 */ /* 0x001fcc000000008b */
[----:B--2---:R0:W2:Y:S04]  /*9170*/  @!P3 LDG.E.U8 R139, desc[UR18][R126.64] ;  /* 0x000000127e8bb981 */ /* 0x0040a8000c1e1100 */
[----:B------:R-:W0:Y:S04]  /*9180*/  LDL R126, [R1+0x1c] ;  /* 0x00001c00017e7983 */ /* 0x000e280000100800 */
[----:B------:R-:W0:Y:S04]  /*9190*/  LDL R127, [R1+0x20] ;  /* 0x00002000017f7983 */ /* 0x000e280000100800 */
[----:B------:R1:W-:Y:S02]  /*91a0*/  STS.U8 [R2+UR8+0x3c00], R138 ;  /* 0x003c008a02007988 */ /* 0x0003e40008000008 */
[----:B-1----:R-:W-:Y:S01]  /*91b0*/  PRMT R138, RZ, 0x7610, R138 ;  /* 0x00007610ff8a7816 */ /* 0x002fe2000000008a */
[----:B------:R-:W1:Y:S01]  /*91c0*/  S2R R7, SR_TID.X ;  /* 0x0000000000077919 */ /* 0x000e620000002100 */
[----:B0-----:R-:W-:-:S04]  /*91d0*/  @!P3 LOP3.LUT R127, R127, R126, RZ, 0x3c, !PT ;  /* 0x0000007e7f7fb212 */ /* 0x001fc800078e3cff */
[----:B------:R-:W-:-:S04]  /*91e0*/  @!P3 LOP3.LUT R126, R127, R126, RZ, 0x3c, !PT ;  /* 0x0000007e7f7eb212 */ /* 0x000fc800078e3cff */
[----:B------:R-:W-:-:S05]  /*91f0*/  @!P3 LOP3.LUT R127, R127, R126, RZ, 0x3c, !PT ;  /* 0x0000007e7f7fb212 */ /* 0x000fca00078e3cff */
[----:B------:R0:W2:Y:S04]  /*9200*/  @!P3 LDG.E.U8 R138, desc[UR18][R126.64] ;  /* 0x000000127e8ab981 */ /* 0x0000a8000c1e1100 */
[----:B------:R-:W0:Y:S04]  /*9210*/  LDL R126, [R1+0x2c] ;  /* 0x00002c00017e7983 */ /* 0x000e280000100800 */
[----:B------:R-:W0:Y:S01]  /*9220*/  LDL R127, [R1+0x30] ;  /* 0x00003000017f7983 */ /* 0x000e220000100800 */
[----:B-1----:R-:W-:-:S04]  /*9230*/  LOP3.LUT R7, R7, 0x7f, RZ, 0xc0, !PT ;  /* 0x0000007f07077812 */ /* 0x002fc800078ec0ff */
[----:B------:R-:W-:-:S05]  /*9240*/  LOP3.LUT R7, R7, 0x10, RZ, 0x3c, !PT ;  /* 0x0000001007077812 */ /* 0x000fca00078e3cff */
[----:B---3--:R1:W-:Y:S04]  /*9250*/  STS.U8 [R7+UR8+0x2080], R137 ;  /* 0x0020808907007988 */ /* 0x0083e80008000008 */
[----:B------:R3:W-:Y:S01]  /*9260*/  STS.U8 [R7+UR8+0x3080], R136 ;  /* 0x0030808807007988 */ /* 0x0007e20008000008 */
[----:B-1----:R-:W-:Y:S02]  /*9270*/  PRMT R137, RZ, 0x7610, R137 ;  /* 0x00007610ff897816 */ /* 0x002fe40000000089 */
[----:B---3--:R-:W-:Y:S01]  /*9280*/  PRMT R136, RZ, 0x7610, R136 ;  /* 0x00007610ff887816 */ /* 0x008fe20000000088 */
[----:B------:R1:W-:Y:S04]  /*9290*/  STS.U8 [R7+UR8+0x2480], R135 ;  /* 0x0024808707007988 */ /* 0x0003e80008000008 */
[----:B------:R3:W-:Y:S01]  /*92a0*/  STS.U8 [R7+UR8+0x3480], R134 ;  /* 0x0034808607007988 */ /* 0x0007e20008000008 */
[----:B-1----:R-:W-:-:S02]  /*92b0*/  PRMT R135, RZ, 0x7610, R135 ;  /* 0x00007610ff877816 */ /* 0x002fc40000000087 */
[----:B---3--:R-:W-:Y:S01]  /*92c0*/  PRMT R134, RZ, 0x7610, R134 ;  /* 0x00007610ff867816 */ /* 0x008fe20000000086 */
[----:B------:R1:W-:Y:S04]  /*92d0*/  STS.U8 [R7+UR8+0x2880], R133 ;  /* 0x0028808507007988 */ /* 0x0003e80008000008 */
[----:B------:R3:W-:Y:S01]  /*92e0*/  STS.U8 [R7+UR8+0x3880], R132 ;  /* 0x0038808407007988 */ /* 0x0007e20008000008 */
[----:B-1----:R-:W-:Y:S02]  /*92f0*/  PRMT R133, RZ, 0x7610, R133 ;  /* 0x00007610ff857816 */ /* 0x002fe40000000085 */
[----:B---3--:R-:W-:Y:S01]  /*9300*/  PRMT R132, RZ, 0x7610, R132 ;  /* 0x00007610ff847816 */ /* 0x008fe20000000084 */
[----:B------:R1:W-:Y:S02]  /*9310*/  STS.U8 [R7+UR8+0x2c80], R131 ;  /* 0x002c808307007988 */ /* 0x0003e40008000008 */
[----:B-1----:R-:W-:Y:S01]  /*9320*/  PRMT R131, RZ, 0x7610, R131 ;  /* 0x00007610ff837816 */ /* 0x002fe20000000083 */
[----:B------:R-:W1:Y:S02]  /*9330*/  S2R R7, SR_TID.X ;  /* 0x0000000000077919 */ /* 0x000e640000002100 */
[----:B-1----:R-:W-:-:S04]  /*9340*/  LOP3.LUT R7, R7, 0x7f, RZ, 0xc0, !PT ;  /* 0x0000007f07077812 */ /* 0x002fc800078ec0ff */
[----:B------:R-:W-:Y:S02]  /*9350*/  LOP3.LUT R7, R7, 0x20, RZ, 0x3c, !PT ;  /* 0x0000002007077812 */ /* 0x000fe400078e3cff */
[----:B0-----:R-:W-:-:S04]  /*9360*/  @!P3 LOP3.LUT R127, R127, R126, RZ, 0x3c, !PT ;  /* 0x0000007e7f7fb212 */ /* 0x001fc800078e3cff */
[----:B------:R-:W-:-:S04]  /*9370*/  @!P3 LOP3.LUT R126, R127, R126, RZ, 0x3c, !PT ;  /* 0x0000007e7f7eb212 */ /* 0x000fc800078e3cff */
[----:B------:R-:W-:-:S05]  /*9380*/  @!P3 LOP3.LUT R127, R127, R126, RZ, 0x3c, !PT ;  /* 0x0000007e7f7fb212 */ /* 0x000fca00078e3cff */
[----:B------:R0:W3:Y:S02]  /*9390*/  @!P3 LDG.E.U8 R137, desc[UR18][R126.64] ;  /* 0x000000127e89b981 */ /* 0x0000e4000c1e1100 */
[----:B0-----:R-:W-:Y:S02]  /*93a0*/  @!P3 IMAD.MOV.U32 R126, RZ, RZ, R205 ;  /* 0x000000ffff7eb224 */ /* 0x001fe400078e00cd */
[----:B------:R-:W-:-:S05]  /*93b0*/  @!P3 IMAD.MOV.U32 R127, RZ, RZ, R204 ;  /* 0x000000ffff7fb224 */ /* 0x000fca00078e00cc */
[----:B------:R0:W2:Y:S02]  /*93c0*/  @!P3 LDG.E.U8 R136, desc[UR18][R126.64] ;  /* 0x000000127e88b981 */ /* 0x0000a4000c1e1100 */
        /* <DEDUP_REMOVED lines=15> */
[----:B0-----:R-:W0:Y:S01]  /*94c0*/  S2R R127, SR_TID.X ;  /* 0x00000000007f7919 */ /* 0x001e220000002100 */
[----:B------:R-:W-:Y:S01]  /*94d0*/  @!P3 IMAD.MOV.U32 R126, RZ, RZ, R229 ;  /* 0x000000ffff7eb224 */ /* 0x000fe200078e00e5 */
[----:B0-----:R-:W-:-:S04]  /*94e0*/  LOP3.LUT R127, R127, 0x7f, RZ, 0xc0, !PT ;  /* 0x0000007f7f7f7812 */ /* 0x001fc800078ec0ff */
[----:B------:R-:W-:-:S05]  /*94f0*/  LOP3.LUT R127, R127, 0x10, RZ, 0x3c, !PT ;  /* 0x000000107f7f7812 */ /* 0x000fca00078e3cff */
[----:B------:R0:W-:Y:S04]  /*9500*/  STS.U8 [R127+UR8+0x3c80], R130 ;  /* 0x003c80827f007988 */ /* 0x0001e80008000008 */
[----:B------:R1:W-:Y:S01]  /*9510*/  STS.U8 [R7+UR8+0x2100], R236 ;  /* 0x002100ec07007988 */ /* 0x0003e20008000008 */
[----:B0-----:R-:W-:Y:S01]  /*9520*/  PRMT R130, RZ, 0x7610, R130 ;  /* 0x00007610ff827816 */ /* 0x001fe20000000082 */
        /* <DEDUP_REMOVED lines=26> */
[----:B------:R-:W0:Y:S04]  /*96d0*/  LDL R126, [R1+0x4] ;  /* 0x00000400017e7983 */ /* 0x000e280000100800 */
[----:B------:R-:W0:Y:S04]  /*96e0*/  LDL R127, [R1+0x8] ;  /* 0x00000800017f7983 */ /* 0x000e280000100800 */
[----:B------:R1:W-:Y:S02]  /*96f0*/  STS.U8 [R7+UR8+0x3900], R149 ;  /* 0x0039009507007988 */ /* 0x0003e40008000008 */
[----:B-1----:R-:W-:-:S02]  /*9700*/  PRMT R149, RZ, 0x7610, R149 ;  /* 0x00007610ff957816 */ /* 0x002fc40000000095 */
[----:B0-----:R-:W-:-:S04]  /*9710*/  @!P3 LOP3.LUT R127, R127, R126, RZ, 0x3c, !PT ;  /* 0x0000007e7f7fb212 */ /* 0x001fc800078e3cff */
[----:B------:R-:W-:-:S04]  /*9720*/  @!P3 LOP3.LUT R126, R127, R126, RZ, 0x3c, !PT ;  /* 0x0000007e7f7eb212 */ /* 0x000fc800078e3cff */
[----:B------:R-:W-:-:S05]  /*9730*/  @!P3 LOP3.LUT R127, R127, R126, RZ, 0x3c, !PT ;  /* 0x0000007e7f7fb212 */ /* 0x000fca00078e3cff */
        /* <DEDUP_REMOVED lines=13> */
[----:B------:R-:W5:Y:S01]  /*9810*/  LDL.LU R7, [R1+0xa78] ;  /* 0x000a780001077983 */ /* 0x000f620000300800 */
[----:B0-----:R-:W-:-:S04]  /*9820*/  @!P3 LOP3.LUT R127, R127, R126, RZ, 0x3c, !PT ;  /* 0x0000007e7f7fb212 */ /* 0x001fc800078e3cff */
[----:B------:R-:W-:-:S04]  /*9830*/  @!P3 LOP3.LUT R126, R127, R126, RZ, 0x3c, !PT ;  /* 0x0000007e7f7eb212 */ /* 0x000fc800078e3cff */
[----:B------:R-:W-:-:S05]  /*9840*/  @!P3 LOP3.LUT R127, R127, R126, RZ, 0x3c, !PT ;  /* 0x0000007e7f7fb212 */ /* 0x000fca00078e3cff */
[----:B------:R0:W2:Y:S04]  /*9850*/  @!P3 LDG.E.U8 R155, desc[UR18][R126.64] ;  /* 0x000000127e9bb981 */ /* 0x0000a8000c1e1100 */
[----:B------:R-:W0:Y:S04]  /*9860*/  LDL R126, [R1+0x34] ;  /* 0x00003400017e7983 */ /* 0x000e280000100800 */
[----:B------:R-:W0:Y:S01]  /*9870*/  LDL R127, [R1+0x38] ;  /* 0x00003800017f7983 */ /* 0x000e220000100800 */
[----:B------:R-:W-:-:S05]  /*9880*/  LOP3.LUT R2, R2, 0x30, RZ, 0x3c, !PT ;  /* 0x0000003002027812 */ /* 0x000fca00078e3cff */
[----:B------:R1:W-:Y:S02]  /*9890*/  STS.U8 [R2+UR8+0x2180], R252 ;  /* 0x002180fc02007988 */ /* 0x0003e40008000008 */
[----:B-1----:R-:W-:Y:S02]  /*98a0*/  PRMT R252, RZ, 0x7610, R252 ;  /* 0x00007610fffc7816 */ /* 0x002fe400000000fc */
[----:B------:R1:W-:Y:S04]  /*98b0*/  STS.U8 [R2+UR8+0x3180], R3 ;  /* 0x0031800302007988 */ /* 0x0003e80008000008 */
[----:B------:R3:W-:Y:S04]  /*98c0*/  STS.U8 [R2+UR8+0x2580], R116 ;  /* 0x0025807402007988 */ /* 0x0007e80008000008 */
[----:B-1----:R-:W5:Y:S04]  /*98d0*/  LDL.LU R3, [R1+0xa74] ;  /* 0x000a740001037983 */ /* 0x002f680000300800 */
[----:B---3--:R-:W5:Y:S01]  /*98e0*/  LDL.LU R2, [R1+0xa70] ;  /* 0x000a700001027983 */ /* 0x008f620000300800 */
[----:B0-----:R-:W-:-:S04]  /*98f0*/  @!P3 LOP3.LUT R127, R127, R126, RZ, 0x3c, !PT ;  /* 0x0000007e7f7fb212 */ /* 0x001fc800078e3cff */
[----:B------:R-:W-:-:S04]  /*9900*/  @!P3 LOP3.LUT R126, R127, R126, RZ, 0x3c, !PT ;  /* 0x0000007e7f7eb212 */ /* 0x000fc800078e3cff */
[----:B------:R-:W-:-:S05]  /*9910*/  @!P3 LOP3.LUT R127, R127, R126, RZ, 0x3c, !PT ;  /* 0x0000007e7f7fb212 */ /* 0x000fca00078e3cff */
[----:B------:R0:W3:Y:S02]  /*9920*/  @!P3 LDG.E.U8 R252, desc[UR18][R126.64] ;  /* 0x000000127efcb981 */ /* 0x0000e4000c1e1100 */
[----:B0-----:R-:W0:Y:S01]  /*9930*/  S2R R127, SR_TID.X ;  /* 0x00000000007f7919 */ /* 0x001e220000002100 */
[----:B------:R-:W1:Y:S01]  /*9940*/  S2R R126, SR_TID.X ;  /* 0x00000000007e7919 */ /* 0x000e620000002100 */
[----:B0-----:R-:W-:-:S04]  /*9950*/  LOP3.LUT R127, R127, 0x7f, RZ, 0xc0, !PT ;  /* 0x0000007f7f7f7812 */ /* 0x001fc800078ec0ff */
[----:B------:R-:W-:Y:S02]  /*9960*/  LOP3.LUT R116, R127, 0x30, RZ, 0x3c, !PT ;  /* 0x000000307f747812 */ /* 0x000fe400078e3cff */
[----:B-1----:R-:W-:-:S03]  /*9970*/  LOP3.LUT R126, R126, 0x7f, RZ, 0xc0, !PT ;  /* 0x0000007f7e7e7812 */ /* 0x002fc600078ec0ff */
[----:B------:R-:W-:Y:S01]  /*9980*/  STS.U8 [R116+UR8+0x3580], R117 ;  /* 0x0035807574007988 */ /* 0x000fe20008000008 */
[----:B------:R-:W-:-:S03]  /*9990*/  LOP3.LUT R127, R126, 0x40, RZ, 0x3c, !PT ;  /* 0x000000407e7f7812 */ /* 0x000fc600078e3cff */
[----:B------:R-:W-:Y:S04]  /*99a0*/  STS.U8 [R116+UR8+0x2980], R125 ;  /* 0x0029807d74007988 */ /* 0x000fe80008000008 */
[----:B------:R-:W-:Y:S04]  /*99b0*/  STS.U8 [R116+UR8+0x3980], R146 ;  /* 0x0039809274007988 */ /* 0x000fe80008000008 */
[----:B------:R-:W-:Y:S04]  /*99c0*/  STS.U8 [R116+UR8+0x2d80], R168 ;  /* 0x002d80a874007988 */ /* 0x000fe80008000008 */
[----:B------:R-:W-:Y:S04]  /*99d0*/  STS.U8 [R116+UR8+0x3d80], R172 ;  /* 0x003d80ac74007988 */ /* 0x000fe80008000008 */
[----:B------:R0:W-:Y:S04]  /*99e0*/  STS.U8 [R127+UR8+0x2200], R0 ;  /* 0x002200007f007988 */ /* 0x0001e80008000008 */
[----:B0-----:R0:W5:Y:S04]  /*99f0*/  LDL.LU R0, [R1+0xa6c] ;  /* 0x000a6c0001007983 */ /* 0x0011680000300800 */
[----:B------:R-:W-:Y:S04]  /*9a00*/  STS.U8 [R127+UR8+0x3200], R170 ;  /* 0x003200aa7f007988 */ /* 0x000fe80008000008 */
[----:B------:R-:W-:Y:S04]  /*9a10*/  STS.U8 [R127+UR8+0x2600], R118 ;  /* 0x002600767f007988 */ /* 0x000fe80008000008 */
[----:B------:R-:W-:Y:S04]  /*9a20*/  STS.U8 [R127+UR8+0x3600], R115 ;  /* 0x003600737f007988 */ /* 0x000fe80008000008 */
[----:B------:R-:W-:Y:S04]  /*9a30*/  STS.U8 [R127+UR8+0x2a00], R150 ;  /* 0x002a00967f007988 */ /* 0x000fe80008000008 */
[----:B------:R-:W-:Y:S04]  /*9a40*/  STS.U8 [R127+UR8+0x3a00], R154 ;  /* 0x003a009a7f007988 */ /* 0x000fe80008000008 */
[----:B------:R-:W-:Y:S04]  /*9a50*/  STS.U8 [R127+UR8+0x2e00], R174 ;  /* 0x002e00ae7f007988 */ /* 0x000fe80008000008 */
[----:B------:R1:W-:Y:S02]  /*9a60*/  STS.U8 [R127+UR8+0x3e00], R176 ;  /* 0x003e00b07f007988 */ /* 0x0003e40008000008 */
[----:B-1----:R-:W1:Y:S01]  /*9a70*/  S2R R127, SR_TID.X ;  /* 0x00000000007f7919 */ /* 0x002e620000002100 */
[----:B------:R-:W-:-:S05]  /*9a80*/  LOP3.LUT R116, R126, 0x50, RZ, 0x3c, !PT ;  /* 0x000000507e747812 */ /* 0x000fca00078e3cff */
[----:B------:R-:W-:Y:S04]  /*9a90*/  STS.U8 [R116+UR8+0x2280], R169 ;  /* 0x002280a974007988 */ /* 0x000fe80008000008 */
[----:B------:R-:W-:Y:S04]  /*9aa0*/  STS.U8 [R116+UR8+0x3280], R167 ;  /* 0x003280a774007988 */ /* 0x000fe80008000008 */
[----:B------:R-:W-:Y:S04]  /*9ab0*/  STS.U8 [R116+UR8+0x2680], R119 ;  /* 0x0026807774007988 */ /* 0x000fe80008000008 */
[----:B------:R-:W-:Y:S04]  /*9ac0*/  STS.U8 [R116+UR8+0x3680], R120 ;  /* 0x0036807874007988 */ /* 0x000fe80008000008 */
[----:B------:R-:W-:Y:S04]  /*9ad0*/  STS.U8 [R116+UR8+0x2a80], R156 ;  /* 0x002a809c74007988 */ /* 0x000fe80008000008 */
[----:B------:R-:W-:Y:S01]  /*9ae0*/  STS.U8 [R116+UR8+0x3a80], R158 ;  /* 0x003a809e74007988 */ /* 0x000fe20008000008 */
[----:B-1----:R-:W-:-:S03]  /*9af0*/  LOP3.LUT R127, R127, 0x7f, RZ, 0xc0, !PT ;  /* 0x0000007f7f7f7812 */ /* 0x002fc600078ec0ff */
[----:B------:R-:W-:Y:S01]  /*9b00*/  STS.U8 [R116+UR8+0x2e80], R178 ;  /* 0x002e80b274007988 */ /* 0x000fe20008000008 */
[----:B------:R-:W-:-:S03]  /*9b10*/  LOP3.LUT R126, R127, 0x60, RZ, 0x3c, !PT ;  /* 0x000000607f7e7812 */ /* 0x000fc600078e3cff */
[----:B------:R-:W-:Y:S04]  /*9b20*/  STS.U8 [R116+UR8+0x3e80], R180 ;  /* 0x003e80b474007988 */ /* 0x000fe80008000008 */
[----:B------:R-:W-:Y:S04]  /*9b30*/  STS.U8 [R126+UR8+0x2300], R165 ;  /* 0x002300a57e007988 */ /* 0x000fe80008000008 */
        /* <DEDUP_REMOVED lines=16> */
[----:B------:R-:W-:Y:S04]  /*9c40*/  STS.U8 [R127+UR8+0x2f80], R186 ;  /* 0x002f80ba7f007988 */ /* 0x000fe80008000008 */
        /* <DEDUP_REMOVED lines=8> */
[----:B----4-:R0:W-:Y:S01]  /*9cd0*/  STS.U8 [R126+UR8+0x5700], R145 ;  /* 0x005700917e007988 */ /* 0x0101e20008000008 */
[----:B-1----:R-:W-:-:S03]  /*9ce0*/  LOP3.LUT R127, R126, 0x10, RZ, 0x3c, !PT ;  /* 0x000000107e7f7812 */ /* 0x002fc600078e3cff */
[----:B------:R0:W-:Y:S04]  /*9cf0*/  STS.U8 [R126+UR8+0x5800], R144 ;  /* 0x005800907e007988 */ /* 0x0001e80008000008 */
[----:B------:R0:W-:Y:S04]  /*9d00*/  STS.U8 [R126+UR8+0x5900], R143 ;  /* 0x0059008f7e007988 */ /* 0x0001e80008000008 */
[----:B------:R0:W-:Y:S04]  /*9d10*/  STS.U8 [R126+UR8+0x5a00], R142 ;  /* 0x005a008e7e007988 */ /* 0x0001e80008000008 */
[----:B------:R0:W-:Y:S04]  /*9d20*/  STS.U8 [R126+UR8+0x5b00], R141 ;  /* 0x005b008d7e007988 */ /* 0x0001e80008000008 */
[----:B------:R0:W-:Y:S04]  /*9d30*/  STS.U8 [R126+UR8+0x5c00], R140 ;  /* 0x005c008c7e007988 */ /* 0x0001e80008000008 */
[----:B--2---:R0:W-:Y:S04]  /*9d40*/  STS.U8 [R126+UR8+0x5d00], R139 ;  /* 0x005d008b7e007988 */ /* 0x0041e80008000008 */
        /* <DEDUP_REMOVED lines=17> */
[----:B---3--:R0:W-:Y:S01]  /*9e60*/  STS.U8 [R127+UR8+0x5f80], R252 ;  /* 0x005f80fc7f007988 */ /* 0x0081e20008000008 */
[----:B------:R1:W-:Y:S06]  /*9e70*/  MEMBAR.ALL.CTA ;  /* 0x0000000000007992 */ /* 0x0003ec0000008000 */
[----:B-1----:R-:W1:Y:S02]  /*9e80*/  FENCE.VIEW.ASYNC.S ;  /* 0x00000000000073c6 */ /* 0x002e640000000000 */
[----:B-1----:R-:W-:Y:S01]  /*9e90*/  BAR.SYNC.DEFER_BLOCKING 0x0 ;  /* 0x0000000000007b1d */ /* 0x002fe20000010000 */
[----:B------:R-:W-:-:S04]  /*9ea0*/  ULEA UR10, UR17, UR8, 0x3 ;  /* 0x00000008110a7291 */ /* 0x000fc8000f8e18ff */
[----:B------:R-:W-:Y:S01]  /*9eb0*/  UIADD3 UR10, UPT, UPT, UR10, 0x6000, URZ ;  /* 0x000060000a0a7890 */ /* 0x000fe2000fffe0ff */
[----:B------:R-:W-:Y:S01]  /*9ec0*/  UMOV UR4, UR5 ;  /* 0x0000000500047c82 */ /* 0x000fe20008000000 */
[----:B------:R-:W-:-:S00]  /*9ed0*/  MEMBAR.ALL.CTA ;  /* 0x0000000000007992 */ /* 0x000fc00000008000 */
[----:B------:R-:W-:Y:S06]  /*9ee0*/  MEMBAR.ALL.GPU ;  /* 0x0000000000007992 */ /* 0x000fec000000a000 */
[----:B------:R-:W-:-:S00]  /*9ef0*/  ERRBAR ;  /* 0x00000000000079ab */ /* 0x000fc00000000000 */
[----:B------:R-:W-:Y:S08]  /*9f00*/  CGAERRBAR ;  /* 0x00000000000075ab */ /* 0x000ff00000000000 */
[----:B------:R-:W-:Y:S06]  /*9f10*/  UCGABAR_ARV ;  /* 0x00000000000079c7 */ /* 0x000fec0008000000 */
[----:B------:R-:W-:Y:S01]  /*9f20*/  UCGABAR_WAIT ;  /* 0x0000000000007dc7 */ /* 0x000fe20008000000 */
[----:B------:R-:W-:Y:S01]  /*9f30*/  CCTL.IVALL ;  /* 0x00000000ff00798f */ /* 0x000fe20002000000 */
[----:B0-----:R-:W-:Y:S05]  /*9f40*/  @P2 BRA `(.L_x_15) ;  /* 0x0000000000302947 */ /* 0x001fea0003800000 */
[----:B------:R-:W-:Y:S01]  /*9f50*/  UIADD3 UR5, UPT, UPT, UR20, 0x100, URZ ;  /* 0x0000010014057890 */ /* 0x000fe2000fffe0ff */
[----:B------:R-:W-:Y:S01]  /*9f60*/  UMOV UR24, UR6 ;  /* 0x0000000600187c82 */ /* 0x000fe20008000000 */
[----:B------:R-:W-:Y:S01]  /*9f70*/  UMOV UR25, 0x40004040 ;  /* 0x4000404000197882 */ /* 0x000fe20000000000 */
[----:B------:R-:W-:Y:S01]  /*9f80*/  UMOV UR26, 0x0 ;  /* 0x00000000001a7882 */ /* 0x000fe20000000000 */
[----:B------:R-:W-:Y:S01]  /*9f90*/  UMOV UR27, 0x10408010 ;  /* 0x10408010001b7882 */ /* 0x000fe20000000000 */
[----:B------:R-:W-:Y:S01]  /*9fa0*/  UMOV UR28, 0x0 ;  /* 0x00000000001c7882 */ /* 0x000fe20000000000 */
[----:B------:R-:W-:Y:S01]  /*9fb0*/  UMOV UR29, 0x10408010 ;  /* 0x10408010001d7882 */ /* 0x000fe20000000000 */
[----:B------:R-:W-:Y:S01]  /*9fc0*/  UMOV UR23, 0x3 ;  /* 0x0000000300177882 */ /* 0x000fe20000000000 */
[----:B------:R0:W-:Y:S01]  /*9fd0*/  UTCQMMA.2CTA gdesc[UR24], gdesc[UR12], tmem[UR20], tmem[UR26], idesc[UR27], UPT ;  /* 0x00ff1a0c180075ea */ /* 0x0001e2000ba00314 */
[----:B------:R0:W-:Y:S01]  /*9fe0*/  UTCQMMA.2CTA gdesc[UR14], gdesc[UR12], tmem[UR5], tmem[UR28], idesc[UR29], UPT ;  /* 0x00ff1c0c0e0075ea */ /* 0x0001e2000ba00305 */
[----:B------:R0:W-:Y:S01]  /*9ff0*/  UTCBAR.2CTA.MULTICAST [UR10], URZ, UR23 ;  /* 0x000000ff0a0073e9 */ /* 0x0001e20008200817 */
[----:B------:R-:W-:Y:S01]  /*a000*/  NOP ;  /* 0x0000000000007918 */ /* 0x000fe20000000000 */
.L_x_15:
[----:B------:R-:W2:Y:S01]  /*a010*/  LDL.LU R115, [R1+0x44] ;  /* 0x0000440001737983 */ /* 0x000ea20000300800 */
[----:B------:R-:W-:Y:S01]  /*a020*/  UIADD3 UR17, UPT, UPT, UR17, 0x1, URZ ;  /* 0x0000000111117890 */ /* 0x000fe2000fffe0ff */
[----:B------:R-:W-:Y:S02]  /*a030*/  IMAD.U32 R116, RZ, RZ, UR4 ;  /* 0x00000004ff747e24 */ /* 0x000fe4000f8e00ff */
[----:B------:R-:W-:Y:S01]  /*a040*/  VIADD R4, R4, 0xffffffe0 ;  /* 0xffffffe004047836 */ /* 0x000fe20000000000 */
[----:B------:R-:W-:-:S04]  /*a050*/  UISETP.GT.AND UP1, UPT, UR17, 0x1, UPT ;  /* 0x000000011100788c */ /* 0x000fc8000bf24270 */
[----:B0-----:R-:W-:Y:S02]  /*a060*/  USEL UR5, URZ, 0x1, !UP1 ;  /* 0x00000001ff057887 */ /* 0x001fe4000c800000 */
[----:B------:R-:W-:Y:S02]  /*a070*/  USEL UR17, UR17, URZ, !UP1 ;  /* 0x000000ff11117287 */ /* 0x000fe4000c800000 */
[----:B------:R-:W-:Y:S01]  /*a080*/  ULOP3.LUT UR5, UR4, UR5, URZ, 0x3c, !UPT ;  /* 0x0000000504057292 */ /* 0x000fe2000f8e3cff */
[----:B--2---:R-:W-:-:S05]  /*a090*/  VIADD R115, R115, 0xffffffff ;  /* 0xffffffff73737836 */ /* 0x004fca0000000000 */
[----:B------:R1:W-:Y:S01]  /*a0a0*/  STL [R1+0x44], R115 ;  /* 0x0000447301007387 */ /* 0x0003e20000100800 */
[----:B------:R-:W-:-:S13]  /*a0b0*/  ISETP.NE.U32.AND P0, PT, R115, RZ, PT ;  /* 0x000000ff7300720c */ /* 0x000fda0003f05070 */
[----:B-1----:R-:W-:Y:S05]  /*a0c0*/  @P0 BRA `(.L_x_16) ;  /* 0xffffffc800fc0947 */ /* 0x002fea000383ffff */
.L_x_13:
[----:B------:R-:W0:Y:S01]  /*a0d0*/  LDC R115, c[0x0][0x3a0] ;  /* 0x0000e800ff737b82 */ /* 0x000e220000000800 */
[----:B------:R-:W1:Y:S01]  /*a0e0*/  LDCU UR11, c[0x0][0x39c] ;  /* 0x00007380ff0b77ac */ /* 0x000e620008000800 */
[----:B------:R-:W2:Y:S06]  /*a0f0*/  LDCU UR5, c[0x0][0x39c] ;  /* 0x00007380ff0577ac */ /* 0x000eac0008000800 */
[----:B------:R-:W3:Y:S01]  /*a100*/  LDC R198, c[0x0][0x3b4] ;  /* 0x0000ed00ffc67b82 */ /* 0x000ee20000000800 */
[----:B------:R-:W4:Y:S01]  /*a110*/  LDCU.64 UR6, c[0x0][0x398] ;  /* 0x00007300ff0677ac */ /* 0x000f220008000a00 */
[----:B------:R-:W0:Y:S02]  /*a120*/  LDCU.128 UR12, c[0x0][0x390] ;  /* 0x00007200ff0c77ac */ /* 0x000e240008000c00 */
[----:B0-----:R-:W-:-:S05]  /*a130*/  VIADD R115, R115, 0x1f ;  /* 0x0000001f73737836 */ /* 0x001fca0000000000 */
[----:B------:R-:W-:-:S13]  /*a140*/  ISETP.GE.AND P0, PT, R115, 0x20, PT ;  /* 0x000000207300780c */ /* 0x000fda0003f06270 */
[----:B-1234-:R-:W-:Y:S05]  /*a150*/  @!P0 BRA `(.L_x_17) ;  /* 0x0000000000108947 */ /* 0x01efea0003800000 */
[----:B------:R-:W-:-:S06]  /*a160*/  USHF.L.U32 UR4, UR4, 0x1f, URZ ;  /* 0x0000001f04047899 */ /* 0x000fcc00080006ff */
[----:B-----5:R-:W-:-:S04]  /*a170*/  IMAD.U32 R4, RZ, RZ, UR4 ;  /* 0x00000004ff047e24 */ /* 0x020fc8000f8e00ff */
[----:B------:R-:W0:Y:S02]  /*a180*/  SYNCS.PHASECHK.TRANS64.TRYWAIT P0, [UR10], R4 ;  /* 0x00000004ff0075a7 */ /* 0x000e24000800110a */
[----:B0-----:R-:W-:Y:S05]  /*a190*/  @!P0 BRA `(.L_x_18) ;  /* 0x0000016800988947 */ /* 0x001fea0003800000 */
.L_x_17:
[----:B------:R-:W-:Y:S01]  /*a1a0*/  BAR.SYNC.DEFER_BLOCKING 0x0 ;  /* 0x0000000000007b1d */ /* 0x000fe20000010000 */
[----:B-----5:R-:W-:Y:S02]  /*a1b0*/  IMAD R199, R2, R198, RZ ;  /* 0x000000c602c77224 */ /* 0x020fe400078e02ff */
[----:B------:R-:W-:Y:S02]  /*a1c0*/  VIADD R6, R0, 0x3 ;  /* 0x0000000300067836 */ /* 0x000fe40000000000 */
[----:B------:R-:W-:Y:S01]  /*a1d0*/  IMAD R198, R198, 0x80, R199 ;  /* 0x00000080c6c67824 */ /* 0x000fe200078e02c7 */
[----:B------:R-:W0:Y:S01]  /*a1e0*/  LDCU UR21, c[0x0][0x3b8] ;  /* 0x00007700ff1577ac */ /* 0x000e220008000800 */
[----:B------:R-:W-:Y:S01]  /*a1f0*/  VIADD R4, R0, 0x1 ;  /* 0x0000000100047836 */ /* 0x000fe20000000000 */
[----:B------:R-:W-:Y:S01]  /*a200*/  ISETP.GE.AND P0, PT, R6, UR5, PT ;  /* 0x0000000506007c0c */ /* 0x000fe2000bf06270 */
[----:B------:R-:W-:Y:S01]  /*a210*/  VIADD R5, R0, 0x2 ;  /* 0x0000000200057836 */ /* 0x000fe20000000000 */
[----:B------:R-:W-:Y:S01]  /*a220*/  IADD3 R197, P4, PT, R198, UR12, RZ ;  /* 0x0000000cc6c57c10 */ /* 0x000fe2000ff9e0ff */
[----:B------:R-:W-:Y:S01]  /*a230*/  VIADD R7, R0, 0x6 ;  /* 0x0000000600077836 */ /* 0x000fe20000000000 */
[----:B------:R-:W-:Y:S01]  /*a240*/  ISETP.GE.AND P6, PT, R4, UR15, PT ;  /* 0x0000000f04007c0c */ /* 0x000fe2000bfc6270 */
[----:B------:R-:W1:Y:S01]  /*a250*/  LDCU.64 UR28, c[0x0][0x398] ;  /* 0x00007300ff1c77ac */ /* 0x000e620008000a00 */
[----:B------:R-:W-:-:S02]  /*a260*/  IADD3 R196, P5, PT, R199, UR12, RZ ;  /* 0x0000000cc7c47c10 */ /* 0x000fc4000ffbe0ff */
[----:B------:R-:W-:Y:S01]  /*a270*/  LEA.HI.X.SX32 R198, R198, UR13, 0x1, P4 ;  /* 0x0000000dc6c67c11 */ /* 0x000fe2000a0f0eff */
[----:B------:R-:W2:Y:S01]  /*a280*/  LDCU.64 UR30, c[0x0][0x398] ;  /* 0x00007300ff1e77ac */ /* 0x000ea20008000a00 */
[----:B------:R-:W-:Y:S02]  /*a290*/  LEA.HI.X.SX32 R199, R199, UR13, 0x1, P5 ;  /* 0x0000000dc7c77c11 */ /* 0x000fe4000a8f0eff */
[----:B------:R-:W-:Y:S01]  /*a2a0*/  ISETP.GE.AND P3, PT, R5, UR7, PT ;  /* 0x0000000705007c0c */ /* 0x000fe2000bf66270 */
[----:B------:R-:W3:Y:S01]  /*a2b0*/  LDCU.64 UR4, c[0x0][0x398] ;  /* 0x00007300ff0477ac */ /* 0x000ee20008000a00 */
[----:B------:R-:W-:Y:S01]  /*a2c0*/  ISETP.GE.AND P2, PT, R7, UR11, PT ;  /* 0x0000000b07007c0c */ /* 0x000fe2000bf46270 */
[----:B------:R-:W4:Y:S02]  /*a2d0*/  @!P1 SYNCS.CCTL.IV [UR8+0x6000] ;  /* 0x00600000ff0099b1 */ /* 0x000f240008000008 */
[----:B----4-:R-:W-:Y:S01]  /*a2e0*/  BAR.SYNC.DEFER_BLOCKING 0x0 ;  /* 0x0000000000007b1d */ /* 0x010fe20000010000 */
[----:B0-----:R-:W-:-:S04]  /*a2f0*/  IMAD R6, R0, UR21, RZ ;  /* 0x0000001500067c24 */ /* 0x001fc8000f8e02ff */
[----:B------:R-:W-:Y:S01]  /*a300*/  VIADD R5, R6, UR21 ;  /* 0x0000001506057c36 */ /* 0x000fe20008000000 */
[----:B------:R-:W0:Y:S01]  /*a310*/  LDCU UR10, c[0x0][0x39c] ;  /* 0x00007380ff0a77ac */ /* 0x000e220008000800 */
[----:B------:R-:W4:Y:S01]  /*a320*/  LDTM.x64 R12, tmem[UR9] ;  /* 0x00000009000c79ee */ /* 0x000f220008340000 */
[----:B------:R-:W0:Y:S02]  /*a330*/  LDTM.x64 R132, tmem[UR9+0x40] ;  /* 0x00004009008479ee */ /* 0x000e240008340000 */
[----:B------:R-:W-:Y:S01]  /*a340*/  SHF.R.S32.HI R7, RZ, 0x1f, R5 ;  /* 0x0000001fff077819 */ /* 0x000fe20000011405 */
[----:B------:R-:W0:Y:S01]  /*a350*/  LDCU.64 UR12, c[0x0][0x398] ;  /* 0x00007300ff0c77ac */ /* 0x000e220008000a00 */
[----:B------:R-:W0:Y:S01]  /*a360*/  LDCU.64 UR16, c[0x0][0x398] ;  /* 0x00007300ff1077ac */ /* 0x000e220008000a00 */
[----:B------:R-:W0:Y:S01]  /*a370*/  LDCU.64 UR22, c[0x0][0x398] ;  /* 0x00007300ff1677ac */ /* 0x000e220008000a00 */
[----:B------:R-:W0:Y:S01]  /*a380*/  LDCU.64 UR24, c[0x0][0x398] ;  /* 0x00007300ff1877ac */ /* 0x000e220008000a00 */
[----:B------:R-:W0:Y:S01]  /*a390*/  @!P1 SYNCS.CCTL.IV [UR8+0x6008] ;  /* 0x00600800ff0099b1 */ /* 0x000e220008000008 */
[----:B------:R-:W0:Y:S01]  /*a3a0*/  LDCU.64 UR26, c[0x0][0x398] ;  /* 0x00007300ff1a77ac */ /* 0x000e220008000a00 */
[----:B----4-:R-:W-:Y:S01]  /*a3b0*/  STL.64 [R1+0x408], R14 ;  /* 0x0004080e01007387 */ /* 0x010fe20000100a00 */
[----:B------:R-:W-:-:S02]  /*a3c0*/  IMAD.MOV.U32 R11, RZ, RZ, R12 ;  /* 0x000000ffff0b7224 */ /* 0x000fc400078e000c */
[----:B------:R-:W-:Y:S01]  /*a3d0*/  IMAD.MOV.U32 R9, RZ, RZ, R13 ;  /* 0x000000ffff097224 */ /* 0x000fe200078e000d */
[----:B------:R-:W-:Y:S04]  /*a3e0*/  STL.64 [R1+0x410], R16 ;  /* 0x0004101001007387 */ /* 0x000fe80000100a00 */
[----:B------:R-:W-:Y:S01]  /*a3f0*/  STL.64 [R1+0x418], R18 ;  /* 0x0004181201007387 */ /* 0x000fe20000100a00 */
[----:B------:R-:W-:-:S03]  /*a400*/  F2FP.SATFINITE.E4M3.F32.PACK_AB_MERGE_C R9, R9, R11, RZ ;  /* 0x0000000b0909723e */ /* 0x000fc600048070ff */
[----:B------:R-:W-:Y:S04]  /*a410*/  STL.64 [R1+0x420], R20 ;  /* 0x0004201401007387 */ /* 0x000fe80000100a00 */
        /* <DEDUP_REMOVED lines=26> */
[----:B------:R4:W-:Y:S04]  /*a5c0*/  STL.64 [R1+0x4f8], R74 ;  /* 0x0004f84a01007387 */ /* 0x0009e80000100a00 */
[----:B0-----:R-:W-:Y:S04]  /*a5d0*/  STL.64 [R1+0x300], R132 ;  /* 0x0003008401007387 */ /* 0x001fe80000100a00 */
[----:B------:R-:W-:Y:S04]  /*a5e0*/  STL.64 [R1+0x308], R134 ;  /* 0x0003088601007387 */ /* 0x000fe80000100a00 */
[----:B------:R-:W-:Y:S04]  /*a5f0*/  STL.64 [R1+0x310], R136 ;  /* 0x0003108801007387 */ /* 0x000fe80000100a00 */
[----:B------:R0:W-:Y:S04]  /*a600*/  STL.64 [R1+0x318], R138 ;  /* 0x0003188a01007387 */ /* 0x0001e80000100a00 */
[----:B------:R-:W-:Y:S04]  /*a610*/  STL.64 [R1+0x320], R140 ;  /* 0x0003208c01007387 */ /* 0x000fe80000100a00 */
[----:B------:R-:W-:Y:S04]  /*a620*/  STL.64 [R1+0x328], R142 ;  /* 0x0003288e01007387 */ /* 0x000fe80000100a00 */
[----:B------:R-:W-:Y:S04]  /*a630*/  STL.64 [R1+0x330], R144 ;  /* 0x0003309001007387 */ /* 0x000fe80000100a00 */
[----:B------:R-:W-:Y:S01]  /*a640*/  STL.64 [R1+0x338], R146 ;  /* 0x0003389201007387 */ /* 0x000fe20000100a00 */
[----:B----4-:R-:W4:Y:S03]  /*a650*/  LDTM.x64 R12, tmem[UR9+0x80] ;  /* 0x00008009000c79ee */ /* 0x010f260008340000 */
        /* <DEDUP_REMOVED lines=24> */
[----:B----4-:R-:W-:Y:S04]  /*a7e0*/  STL.64 [R1+0x200], R12 ;  /* 0x0002000c01007387 */ /* 0x010fe80000100a00 */
[----:B------:R-:W-:Y:S04]  /*a7f0*/  STL.64 [R1+0x208], R14 ;  /* 0x0002080e01007387 */ /* 0x000fe80000100a00 */
[----:B------:R-:W-:Y:S04]  /*a800*/  STL.64 [R1+0x210], R16 ;  /* 0x0002101001007387 */ /* 0x000fe80000100a00 */
[----:B------:R-:W-:Y:S04]  /*a810*/  STL.64 [R1+0x218], R18 ;  /* 0x0002181201007387 */ /* 0x000fe80000100a00 */
[----:B------:R-:W-:Y:S04]  /*a820*/  STL.64 [R1+0x220], R20 ;  /* 0x0002201401007387 */ /* 0x000fe80000100a00 */
[----:B------:R-:W-:Y:S04]  /*a830*/  STL.64 [R1+0x228], R22 ;  /* 0x0002281601007387 */ /* 0x000fe80000100a00 */
[----:B------:R-:W-:Y:S04]  /*a840*/  STL.64 [R1+0x230], R24 ;  /* 0x0002301801007387 */ /* 0x000fe80000100a00 */
[----:B------:R-:W-:Y:S01]  /*a850*/  STL.64 [R1+0x238], R26 ;  /* 0x0002381a01007387 */ /* 0x000fe20000100a00 */
[----:B0-----:R-:W0:Y:S03]  /*a860*/  LDTM.x64 R76, tmem[UR9+0xc0] ;  /* 0x0000c009004c79ee */ /* 0x001e260008340000 */
        /* <DEDUP_REMOVED lines=27> */
[----:B------:R-:W-:Y:S04]  /*aa20*/  STL.64 [R1+0x118], R82 ;  /* 0x0001185201007387 */ /* 0x000fe80000100a00 */
[----:B------:R-:W-:Y:S04]  /*aa30*/  STL.64 [R1+0x120], R84 ;  /* 0x0001205401007387 */ /* 0x000fe80000100a00 */
[----:B------:R-:W-:Y:S04]  /*aa40*/  STL.64 [R1+0x128], R86 ;  /* 0x0001285601007387 */ /* 0x000fe80000100a00 */
[----:B------:R-:W-:Y:S04]  /*aa50*/  STL.64 [R1+0x130], R88 ;  /* 0x0001305801007387 */ /* 0x000fe80000100a00 */
[----:B------:R-:W-:Y:S01]  /*aa60*/  STL.64 [R1+0x138], R90 ;  /* 0x0001385a01007387 */ /* 0x000fe20000100a00 */
[----:B----4-:R-:W0:Y:S03]  /*aa70*/  LDTM.x64 R12, tmem[UR9+0x100] ;  /* 0x00010009000c79ee */ /* 0x010e260008340000 */
[----:B------:R-:W-:Y:S04]  /*aa80*/  STL.64 [R1+0x140], R92 ;  /* 0x0001405c01007387 */ /* 0x000fe80000100a00 */
[----:B------:R-:W-:Y:S04]  /*aa90*/  STL.64 [R1+0x148], R94 ;  /* 0x0001485e01007387 */ /* 0x000fe80000100a00 */
[----:B------:R-:W-:Y:S04]  /*aaa0*/  STL.64 [R1+0x150], R96 ;  /* 0x0001506001007387 */ /* 0x000fe80000100a00 */
[----:B------:R-:W-:Y:S04]  /*aab0*/  STL.64 [R1+0x158], R98 ;  /* 0x0001586201007387 */ /* 0x000fe80000100a00 */
[----:B------:R-:W-:Y:S04]  /*aac0*/  STL.64 [R1+0x160], R100 ;  /* 0x0001606401007387 */ /* 0x000fe80000100a00 */
[----:B------:R-:W-:Y:S01]  /*aad0*/  STL.64 [R1+0x168], R102 ;  /* 0x0001686601007387 */ /* 0x000fe20000100a00 */
[----:B0-----:R-:W-:-:S03]  /*aae0*/  IMAD.MOV.U32 R10, RZ, RZ, R12 ;  /* 0x000000ffff0a7224 */ /* 0x001fc600078e000c */
[----:B------:R-:W-:Y:S01]  /*aaf0*/  STL.64 [R1+0x170], R104 ;  /* 0x0001706801007387 */ /* 0x000fe20000100a00 */
[----:B------:R-:W-:Y:S01]  /*ab00*/  IMAD.MOV.U32 R8, RZ, RZ, R13 ;  /* 0x000000ffff087224 */ /* 0x000fe200078e000d */
[----:B------:R-:W-:Y:S02]  /*ab10*/  IADD3 R12, P4, PT, R6, R197, RZ ;  /* 0x000000c5060c7210 */ /* 0x000fe40007f9e0ff */
[----:B------:R-:W-:Y:S02]  /*ab20*/  STL.64 [R1+0x178], R106 ;  /* 0x0001786a01007387 */ /* 0x000fe40000100a00 */
[----:B------:R-:W-:Y:S02]  /*ab30*/  F2FP.SATFINITE.E4M3.F32.PACK_AB_MERGE_C R4, R8, R10, RZ ;  /* 0x0000000a0804723e */ /* 0x000fe400048070ff */
[----:B------:R-:W-:Y:S01]  /*ab40*/  STL.64 [R1+0x180], R108 ;  /* 0x0001806c01007387 */ /* 0x000fe20000100a00 */
[----:B------:R-:W-:Y:S02]  /*ab50*/  SHF.R.S32.HI R8, RZ, 0x1f, R6 ;  /* 0x0000001fff087819 */ /* 0x000fe40000011406 */
[----:B------:R-:W-:Y:S01]  /*ab60*/  IADD3 R10, P5, PT, R6, R196, RZ ;  /* 0x000000c4060a7210 */ /* 0x000fe20007fbe0ff */
[----:B------:R-:W-:Y:S02]  /*ab70*/  STL.64 [R1+0x188], R110 ;  /* 0x0001886e01007387 */ /* 0x000fe40000100a00 */
[----:B------:R-:W-:-:S02]  /*ab80*/  IMAD.X R13, R8, 0x1, R198, P4 ;  /* 0x00000001080d7824 */ /* 0x000fc400020e06c6 */
[----:B------:R-:W-:Y:S01]  /*ab90*/  STL.64 [R1+0x190], R112 ;  /* 0x0001907001007387 */ /* 0x000fe20000100a00 */
[----:B------:R-:W-:-:S03]  /*aba0*/  IMAD.X R11, R8, 0x1, R199, P5 ;  /* 0x00000001080b7824 */ /* 0x000fc600028e06c7 */
        /* <DEDUP_REMOVED lines=14> */
[----:B------:R-:W-:Y:S04]  /*ac90*/  STL.64 [R1+0x10], R16 ;  /* 0x0000101001007387 */ /* 0x000fe80000100a00 */
[----:B------:R-:W-:Y:S04]  /*aca0*/  STL.64 [R1+0x18], R18 ;  /* 0x0000181201007387 */ /* 0x000fe80000100a00 */
[----:B------:R-:W-:Y:S01]  /*acb0*/  STL.64 [R1+0x20], R20 ;  /* 0x0000201401007387 */ /* 0x000fe20000100a00 */
[----:B0-----:R-:W-:-:S03]  /*acc0*/  IADD3 R14, P5, PT, R5, R196, RZ ;  /* 0x000000c4050e7210 */ /* 0x001fc60007fbe0ff */
[----:B------:R-:W-:Y:S02]  /*acd0*/  STL.64 [R1+0x28], R22 ;  /* 0x0000281601007387 */ /* 0x000fe40000100a00 */
[----:B------:R-:W-:Y:S02]  /*ace0*/  IMAD.X R15, R7, 0x1, R199, P5 ;  /* 0x00000001070f7824 */ /* 0x000fe400028e06c7 */
        /* <DEDUP_REMOVED lines=26> */
[----:B------:R0:W-:Y:S04]  /*ae90*/  STL [R1+0x5d8], R4 ;  /* 0x0005d80401007387 */ /* 0x0001e80000100800 */
[----:B------:R4:W-:Y:S04]  /*aea0*/  STL.64 [R1+0x580], R12 ;  /* 0x0005800c01007387 */ /* 0x0009e80000100a00 */
[----:B------:R1:W-:Y:S01]  /*aeb0*/  STL.64 [R1+0x5b0], R14 ;  /* 0x0005b00e01007387 */ /* 0x0003e20000100a00 */
[----:B0-----:R-:W-:Y:S01]  /*aec0*/  VIADD R4, R5, UR21 ;  /* 0x0000001505047c36 */ /* 0x001fe20008000000 */
[----:B------:R-:W0:Y:S01]  /*aed0*/  LDTM.x64 R132, tmem[UR9+0x140] ;  /* 0x00014009008479ee */ /* 0x000e220008340000 */
[----:B------:R-:W0:Y:S03]  /*aee0*/  LDTM.x64 R68, tmem[UR9+0x180] ;  /* 0x00018009004479ee */ /* 0x000e260008340000 */
[----:B------:R-:W-:-:S02]  /*aef0*/  SHF.R.S32.HI R6, RZ, 0x1f, R4 ;  /* 0x0000001fff067819 */ /* 0x000fc40000011404 */
[----:B----4-:R-:W-:Y:S01]  /*af00*/  IADD3 R12, P4, PT, R5, R197, RZ ;  /* 0x000000c5050c7210 */ /* 0x010fe20007f9e0ff */
[C---:B------:R-:W-:Y:S01]  /*af10*/  VIADD R5, R4.reuse, UR21 ;  /* 0x0000001504057c36 */ /* 0x040fe20008000000 */
[----:B-1----:R-:W-:-:S03]  /*af20*/  IADD3 R14, P5, PT, R4, R196, RZ ;  /* 0x000000c4040e7210 */ /* 0x002fc60007fbe0ff */
[----:B------:R-:W-:Y:S01]  /*af30*/  IMAD.X R13, R7, 0x1, R198, P4 ;  /* 0x00000001070d7824 */ /* 0x000fe200020e06c6 */
[----:B------:R-:W-:Y:S01]  /*af40*/  SHF.R.S32.HI R7, RZ, 0x1f, R5 ;  /* 0x0000001fff077819 */ /* 0x000fe20000011405 */
[----:B------:R-:W-:Y:S01]  /*af50*/  IMAD.X R15, R6, 0x1, R199, P5 ;  /* 0x00000001060f7824 */ /* 0x000fe200028e06c7 */
[----:B------:R-:W-:Y:S02]  /*af60*/  ISETP.GE.AND P5, PT, R2, UR14, PT ;  /* 0x0000000e02007c0c */ /* 0x000fe4000bfa6270 */
[----:B------:R1:W-:Y:S01]  /*af70*/  STL.64 [R1+0x5a8], R12 ;  /* 0x0005a80c01007387 */ /* 0x0003e20000100a00 */
[----:B------:R-:W4:Y:S01]  /*af80*/  LDCU UR14, c[0x0][0x39c] ;  /* 0x00007380ff0e77ac */ /* 0x000f220008000800 */
[----:B------:R-:W-:Y:S02]  /*af90*/  ISETP.LT.AND P5, PT, R0, UR29, !P5 ;  /* 0x0000001d00007c0c */ /* 0x000fe4000efa1270 */
[----:B-1----:R-:W-:Y:S01]  /*afa0*/  IADD3 R12, P4, PT, R4, R197, RZ ;  /* 0x000000c5040c7210 */ /* 0x002fe20007f9e0ff */
[----:B------:R-:W-:-:S04]  /*afb0*/  VIADD R4, R5, UR21 ;  /* 0x0000001505047c36 */ /* 0x000fc80008000000 */
[----:B------:R-:W-:Y:S01]  /*afc0*/  IMAD.X R13, R6, 0x1, R198, P4 ;  /* 0x00000001060d7824 */ /* 0x000fe200020e06c6 */
[----:B------:R-:W-:-:S04]  /*afd0*/  SHF.R.S32.HI R6, RZ, 0x1f, R4 ;  /* 0x0000001fff067819 */ /* 0x000fc80000011404 */
[----:B------:R1:W-:Y:S04]  /*afe0*/  STL.64 [R1+0x578], R12 ;  /* 0x0005780c01007387 */ /* 0x0003e80000100a00 */
[----:B------:R0:W-:Y:S01]  /*aff0*/  STL.64 [R1+0x5a0], R14 ;  /* 0x0005a00e01007387 */ /* 0x0001e20000100a00 */
[-C--:B-1----:R-:W-:Y:S02]  /*b000*/  IADD3 R12, P4, PT, R5, R196.reuse, RZ ;  /* 0x000000c4050c7210 */ /* 0x082fe40007f9e0ff */
[----:B0-----:R-:W-:-:S03]  /*b010*/  IADD3 R14, P1, PT, R4, R196, RZ ;  /* 0x000000c4040e7210 */ /* 0x001fc60007f3e0ff */
[--C-:B------:R-:W-:Y:S01]  /*b020*/  IMAD.X R13, R7, 0x1, R199.reuse, P4 ;  /* 0x00000001070d7824 */ /* 0x100fe200020e06c7 */
[-C--:B------:R-:W-:Y:S01]  /*b030*/  IADD3 R236, P4, PT, R5, R197.reuse, RZ ;  /* 0x000000c505ec7210 */ /* 0x080fe20007f9e0ff */
[----:B------:R-:W-:Y:S02]  /*b040*/  VIADD R5, R4, UR21 ;  /* 0x0000001504057c36 */ /* 0x000fe40008000000 */
[----:B------:R-:W-:Y:S01]  /*b050*/  IMAD.X R15, R6, 0x1, R199, P1 ;  /* 0x00000001060f7824 */ /* 0x000fe200008e06c7 */
[----:B------:R0:W-:Y:S01]  /*b060*/  STL.64 [R1+0x570], R12 ;  /* 0x0005700c01007387 */ /* 0x0001e20000100a00 */
[----:B------:R-:W-:Y:S01]  /*b070*/  IMAD.X R237, R7, 0x1, R198, P4 ;  /* 0x0000000107ed7824 */ /* 0x000fe200020e06c6 */
[----:B------:R-:W-:Y:S02]  /*b080*/  SHF.R.S32.HI R7, RZ, 0x1f, R5 ;  /* 0x0000001fff077819 */ /* 0x000fe40000011405 */
[----:B------:R-:W-:Y:S02]  /*b090*/  IADD3 R234, P1, PT, R5, R196, RZ ;  /* 0x000000c405ea7210 */ /* 0x000fe40007f3e0ff */
[----:B------:R1:W-:Y:S03]  /*b0a0*/  STL [R1+0xcf8], R237 ;  /* 0x000cf8ed01007387 */ /* 0x0003e60000100800 */
[----:B------:R-:W-:Y:S01]  /*b0b0*/  IMAD.X R235, R7, 0x1, R199, P1 ;  /* 0x0000000107eb7824 */ /* 0x000fe200008e06c7 */
[----:B------:R-:W-:Y:S01]  /*b0c0*/  STL.64 [R1+0x568], R14 ;  /* 0x0005680e01007387 */ /* 0x000fe20000100a00 */
[----:B0-----:R-:W-:Y:S01]  /*b0d0*/  IADD3 R12, P4, PT, R4, R197, RZ ;  /* 0x000000c5040c7210 */ /* 0x001fe20007f9e0ff */
[----:B------:R-:W-:Y:S01]  /*b0e0*/  VIADD R4, R5, UR21 ;  /* 0x0000001505047c36 */ /* 0x000fe20008000000 */
[----:B-1----:R-:W-:-:S03]  /*b0f0*/  PRMT R237, R9, 0x9910, RZ ;  /* 0x0000991009ed7816 */ /* 0x002fc600000000ff */
[----:B------:R-:W-:Y:S01]  /*b100*/  IMAD.X R13, R6, 0x1, R198, P4 ;  /* 0x00000001060d7824 */ /* 0x000fe200020e06c6 */
[-C--:B------:R-:W-:Y:S01]  /*b110*/  IADD3 R232, P4, PT, R5, R197.reuse, RZ ;  /* 0x000000c505e87210 */ /* 0x080fe20007f9e0ff */
[C---:B------:R-:W-:Y:S01]  /*b120*/  VIADD R5, R4.reuse, UR21 ;  /* 0x0000001504057c36 */ /* 0x040fe20008000000 */
[----:B------:R-:W-:Y:S02]  /*b130*/  SHF.R.S32.HI R6, RZ, 0x1f, R4 ;  /* 0x0000001fff067819 */ /* 0x000fe40000011404 */
[----:B------:R0:W-:Y:S01]  /*b140*/  STL.64 [R1+0x550], R12 ;  /* 0x0005500c01007387 */ /* 0x0001e20000100a00 */
[--C-:B------:R-:W-:Y:S01]  /*b150*/  IMAD.X R233, R7, 0x1, R198.reuse, P4 ;  /* 0x0000000107e97824 */ /* 0x100fe200020e06c6 */
[C---:B------:R-:W-:Y:S02]  /*b160*/  IADD3 R204, P4, PT, R4.reuse, R197, RZ ;  /* 0x000000c504cc7210 */ /* 0x040fe40007f9e0ff */
[----:B------:R-:W-:Y:S01]  /*b170*/  IADD3 R230, P1, PT, R4, R196, RZ ;  /* 0x000000c404e67210 */ /* 0x000fe20007f3e0ff */
[----:B------:R-:W-:Y:S01]  /*b180*/  VIADD R4, R5, UR21 ;  /* 0x0000001505047c36 */ /* 0x000fe20008000000 */
[----:B------:R-:W-:Y:S01]  /*b190*/  SHF.R.S32.HI R7, RZ, 0x1f, R5 ;  /* 0x0000001fff077819 */ /* 0x000fe20000011405 */
[----:B------:R-:W-:-:S02]  /*b1a0*/  IMAD.X R205, R6, 0x1, R198, P4 ;  /* 0x0000000106cd7824 */ /* 0x000fc400020e06c6 */
[--C-:B------:R-:W-:Y:S01]  /*b1b0*/  IMAD.X R231, R6, 0x1, R199.reuse, P1 ;  /* 0x0000000106e77824 */ /* 0x100fe200008e06c7 */
[C---:B------:R-:W-:Y:S02]  /*b1c0*/  IADD3 R228, P1, PT, R5.reuse, R196, RZ ;  /* 0x000000c405e47210 */ /* 0x040fe40007f3e0ff */
[-C--:B0-----:R-:W-:Y:S01]  /*b1d0*/  IADD3 R12, P4, PT, R5, R197.reuse, RZ ;  /* 0x000000c5050c7210 */ /* 0x081fe20007f9e0ff */
[C---:B------:R-:W-:Y:S01]  /*b1e0*/  VIADD R5, R4.reuse, UR21 ;  /* 0x0000001504057c36 */ /* 0x040fe20008000000 */
[----:B------:R-:W-:Y:S01]  /*b1f0*/  SHF.R.S32.HI R6, RZ, 0x1f, R4 ;  /* 0x0000001fff067819 */ /* 0x000fe20000011404 */
[C---:B------:R-:W-:Y:S02]  /*b200*/  IMAD.X R229, R7.reuse, 0x1, R199, P1 ;  /* 0x0000000107e57824 */ /* 0x040fe400008e06c7 */
[----:B------:R-:W-:Y:S01]  /*b210*/  IMAD.X R13, R7, 0x1, R198, P4 ;  /* 0x00000001070d7824 */ /* 0x000fe200020e06c6 */
[----:B------:R-:W-:Y:S02]  /*b220*/  IADD3 R206, P4, PT, R4, R197, RZ ;  /* 0x000000c504ce7210 */ /* 0x000fe40007f9e0ff */
[----:B------:R-:W-:-:S02]  /*b230*/  SHF.R.S32.HI R7, RZ, 0x1f, R5 ;  /* 0x0000001fff077819 */ /* 0x000fc40000011405 */
[----:B------:R0:W-:Y:S01]  /*b240*/  STL.64 [R1+0x548], R12 ;  /* 0x0005480c01007387 */ /* 0x0001e20000100a00 */
[----:B------:R-:W-:Y:S01]  /*b250*/  IMAD.X R207, R6, 0x1, R198, P4 ;  /* 0x0000000106cf7824 */ /* 0x000fe200020e06c6 */
[----:B0-----:R-:W-:Y:S01]  /*b260*/  IADD3 R12, P1, PT, R4, R196, RZ ;  /* 0x000000c4040c7210 */ /* 0x001fe20007f3e0ff */
[----:B------:R-:W-:-:S04]  /*b270*/  VIADD R4, R5, UR21 ;  /* 0x0000001505047c36 */ /* 0x000fc80008000000 */
[--C-:B------:R-:W-:Y:S01]  /*b280*/  IMAD.X R13, R6, 0x1, R199.reuse, P1 ;  /* 0x00000001060d7824 */ /* 0x100fe200008e06c7 */
[----:B------:R-:W-:Y:S02]  /*b290*/  IADD3 R14, P1, PT, R5, R196, RZ ;  /* 0x000000c4050e7210 */ /* 0x000fe40007f3e0ff */
[----:B------:R-:W-:Y:S02]  /*b2a0*/  SHF.R.S32.HI R6, RZ, 0x1f, R4 ;  /* 0x0000001fff067819 */ /* 0x000fe40000011404 */
[----:B------:R0:W-:Y:S01]  /*b2b0*/  STL.64 [R1+0x540], R12 ;  /* 0x0005400c01007387 */ /* 0x0001e20000100a00 */
[----:B------:R-:W-:-:S05]  /*b2c0*/  IMAD.X R15, R7, 0x1, R199, P1 ;  /* 0x00000001070f7824 */ /* 0x000fca00008e06c7 */
[----:B------:R1:W-:Y:S01]  /*b2d0*/  STL.64 [R1+0x538], R14 ;  /* 0x0005380e01007387 */ /* 0x0003e20000100a00 */
[----:B0-----:R-:W-:Y:S01]  /*b2e0*/  IADD3 R12, P4, PT, R5, R197, RZ ;  /* 0x000000c5050c7210 */ /* 0x001fe20007f9e0ff */
[----:B------:R-:W-:-:S04]  /*b2f0*/  VIADD R5, R4, UR21 ;  /* 0x0000001504057c36 */ /* 0x000fc80008000000 */
[----:B------:R-:W-:Y:S01]  /*b300*/  IMAD.X R13, R7, 0x1, R198, P4 ;  /* 0x00000001070d7824 */ /* 0x000fe200020e06c6 */
[----:B-1----:R-:W-:Y:S02]  /*b310*/  IADD3 R14, P1, PT, R4, R196, RZ ;  /* 0x000000c4040e7210 */ /* 0x002fe40007f3e0ff */
        /* <DEDUP_REMOVED lines=15> */
[-C--:B-1----:R-:W-:Y:S02]  /*b410*/  IADD3 R14, P1, PT, R4, R196.reuse, RZ ;  /* 0x000000c4040e7210 */ /* 0x082fe40007f3e0ff */
[----:B------:R-:W-:Y:S02]  /*b420*/  SHF.R.S32.HI R7, RZ, 0x1f, R5 ;  /* 0x0000001fff077819 */ /* 0x000fe40000011405 */
[----:B------:R0:W-:Y:S01]  /*b430*/  STL.64 [R1+0x520], R12 ;  /* 0x0005200c01007387 */ /* 0x0001e20000100a00 */
[----:B------:R-:W-:Y:S01]  /*b440*/  IMAD.X R15, R6, 0x1, R199, P1 ;  /* 0x00000001060f7824 */ /* 0x000fe200008e06c7 */
[----:B------:R-:W-:-:S04]  /*b450*/  IADD3 R226, P1, PT, R5, R196, RZ ;  /* 0x000000c405e27210 */ /* 0x000fc80007f3e0ff */
[----:B------:R-:W-:Y:S01]  /*b460*/  STL.64 [R1+0x518], R14 ;  /* 0x0005180e01007387 */ /* 0x000fe20000100a00 */
[----:B------:R-:W-:Y:S01]  /*b470*/  IMAD.X R227, R7, 0x1, R199, P1 ;  /* 0x0000000107e37824 */ /* 0x000fe200008e06c7 */
[----:B0-----:R-:W-:Y:S01]  /*b480*/  IADD3 R12, P4, PT, R4, R197, RZ ;  /* 0x000000c5040c7210 */ /* 0x001fe20007f9e0ff */
[----:B------:R-:W-:-:S04]  /*b490*/  VIADD R4, R5, UR21 ;  /* 0x0000001505047c36 */ /* 0x000fc80008000000 */
        /* <DEDUP_REMOVED lines=38> */
[----:B------:R1:W-:Y:S01]  /*b700*/  STL.64 [R1+0x590], R14 ;  /* 0x0005900e01007387 */ /* 0x0003e20000100a00 */
[----:B------:R-:W-:Y:S01]  /*b710*/  IMAD.X R251, R7, 0x1, R199, P1 ;  /* 0x0000000107fb7824 */ /* 0x000fe200008e06c7 */
[----:B0-----:R-:W-:Y:S01]  /*b720*/  IADD3 R12, P4, PT, R4, R197, RZ ;  /* 0x000000c5040c7210 */ /* 0x001fe20007f9e0ff */
[----:B------:R-:W-:-:S04]  /*b730*/  VIADD R4, R5, UR21 ;  /* 0x0000001505047c36 */ /* 0x000fc80008000000 */
[----:B------:R-:W-:Y:S01]  /*b740*/  IMAD.X R13, R6, 0x1, R198, P4 ;  /* 0x00000001060d7824 */ /* 0x000fe200020e06c6 */
[-C--:B------:R-:W-:Y:S01]  /*b750*/  IADD3 R248, P4, PT, R5, R197.reuse, RZ ;  /* 0x000000c505f87210 */ /* 0x080fe20007f9e0ff */
[C---:B------:R-:W-:Y:S01]  /*b760*/  VIADD R5, R4.reuse, UR21 ;  /* 0x0000001504057c36 */ /* 0x040fe20008000000 */
[----:B------:R-:W-:Y:S02]  /*b770*/  SHF.R.S32.HI R6, RZ, 0x1f, R4 ;  /* 0x0000001fff067819 */ /* 0x000fe40000011404 */
[CC--:B------:R-:W-:Y:S01]  /*b780*/  IADD3 R246, P1, PT, R4.reuse, R196.reuse, RZ ;  /* 0x000000c404f67210 */ /* 0x0c0fe20007f3e0ff */
[--C-:B------:R-:W-:Y:S01]  /*b790*/  IMAD.X R249, R7, 0x1, R198.reuse, P4 ;  /* 0x0000000107f97824 */ /* 0x100fe200020e06c6 */
[-C--:B------:R-:W-:Y:S01]  /*b7a0*/  IADD3 R244, P4, PT, R4, R197.reuse, RZ ;  /* 0x000000c504f47210 */ /* 0x080fe20007f9e0ff */
[C---:B------:R-:W-:Y:S01]  /*b7b0*/  VIADD R4, R5.reuse, UR21 ;  /* 0x0000001505047c36 */ /* 0x040fe20008000000 */
[----:B------:R-:W-:Y:S01]  /*b7c0*/  SHF.R.S32.HI R7, RZ, 0x1f, R5 ;  /* 0x0000001fff077819 */ /* 0x000fe20000011405 */
[C-C-:B------:R-:W-:Y:S01]  /*b7d0*/  IMAD.X R247, R6.reuse, 0x1, R199.reuse, P1 ;  /* 0x0000000106f77824 */ /* 0x140fe200008e06c7 */
[CC--:B------:R-:W-:Y:S01]  /*b7e0*/  IADD3 R216, P1, PT, R5.reuse, R196.reuse, RZ ;  /* 0x000000c405d87210 */ /* 0x0c0fe20007f3e0ff */
[----:B------:R-:W-:Y:S01]  /*b7f0*/  IMAD.X R245, R6, 0x1, R198, P4 ;  /* 0x0000000106f57824 */ /* 0x000fe200020e06c6 */
[-C--:B------:R-:W-:Y:S01]  /*b800*/  IADD3 R214, P4, PT, R5, R197.reuse, RZ ;  /* 0x000000c505d67210 */ /* 0x080fe20007f9e0ff */
[C---:B------:R-:W-:Y:S01]  /*b810*/  VIADD R6, R4.reuse, UR21 ;  /* 0x0000001504067c36 */ /* 0x040fe20008000000 */
[----:B------:R-:W-:Y:S01]  /*b820*/  SHF.R.S32.HI R8, RZ, 0x1f, R4 ;  /* 0x0000001fff087819 */ /* 0x000fe20000011404 */
[C-C-:B------:R-:W-:Y:S01]  /*b830*/  IMAD.X R217, R7.reuse, 0x1, R199.reuse, P1 ;  /* 0x0000000107d97824 */ /* 0x140fe200008e06c7 */
[CC--:B------:R-:W-:Y:S01]  /*b840*/  IADD3 R212, P1, PT, R4.reuse, R196.reuse, RZ ;  /* 0x000000c404d47210 */ /* 0x0c0fe20007f3e0ff */
[----:B------:R-:W-:Y:S01]  /*b850*/  IMAD.X R215, R7, 0x1, R198, P4 ;  /* 0x0000000107d77824 */ /* 0x000fe200020e06c6 */
[-C--:B------:R-:W-:Y:S01]  /*b860*/  IADD3 R200, P4, PT, R4, R197.reuse, RZ ;  /* 0x000000c504c87210 */ /* 0x080fe20007f9e0ff */
[----:B------:R-:W-:Y:S01]  /*b870*/  VIADD R5, R6, UR21 ;  /* 0x0000001506057c36 */ /* 0x000fe20008000000 */
[----:B------:R-:W-:Y:S01]  /*b880*/  SHF.R.S32.HI R7, RZ, 0x1f, R6 ;  /* 0x0000001fff077819 */ /* 0x000fe20000011406 */
[----:B------:R-:W-:Y:S01]  /*b890*/  IMAD.X R213, R8, 0x1, R199, P1 ;  /* 0x0000000108d57824 */ /* 0x000fe200008e06c7 */
[-C--:B------:R-:W-:Y:S01]  /*b8a0*/  IADD3 R210, P1, PT, R6, R196.reuse, RZ ;  /* 0x000000c406d27210 */ /* 0x080fe20007f3e0ff */
[--C-:B------:R-:W-:Y:S01]  /*b8b0*/  IMAD.X R201, R8, 0x1, R198.reuse, P4 ;  /* 0x0000000108c97824 */ /* 0x100fe200020e06c6 */
[-C--:B------:R-:W-:Y:S01]  /*b8c0*/  IADD3 R242, P4, PT, R6, R197.reuse, RZ ;  /* 0x000000c506f27210 */ /* 0x080fe20007f9e0ff */
[----:B------:R-:W-:Y:S01]  /*b8d0*/  VIADD R4, R5, UR21 ;  /* 0x0000001505047c36 */ /* 0x000fe20008000000 */
[----:B------:R-:W-:Y:S01]  /*b8e0*/  SHF.R.S32.HI R6, RZ, 0x1f, R5 ;  /* 0x0000001fff067819 */ /* 0x000fe20000011405 */
[--C-:B------:R-:W-:Y:S01]  /*b8f0*/  IMAD.X R211, R7, 0x1, R199.reuse, P1 ;  /* 0x0000000107d37824 */ /* 0x100fe200008e06c7 */
[----:B------:R-:W-:Y:S01]  /*b900*/  IADD3 R208, P1, PT, R5, R197, RZ ;  /* 0x000000c505d07210 */ /* 0x000fe20007f3e0ff */
[----:B------:R-:W-:Y:S01]  /*b910*/  IMAD.X R243, R7, 0x1, R198, P4 ;  /* 0x0000000107f37824 */ /* 0x000fe200020e06c6 */
[-C--:B------:R-:W-:Y:S01]  /*b920*/  IADD3 R240, P4, PT, R5, R196.reuse, RZ ;  /* 0x000000c405f07210 */ /* 0x080fe20007f9e0ff */
[----:B------:R-:W-:Y:S01]  /*b930*/  VIADD R252, R4, UR21 ;  /* 0x0000001504fc7c36 */ /* 0x000fe20008000000 */
[----:B------:R-:W-:Y:S01]  /*b940*/  SHF.R.S32.HI R5, RZ, 0x1f, R4 ;  /* 0x0000001fff057819 */ /* 0x000fe20000011404 */
[C---:B------:R-:W-:Y:S01]  /*b950*/  IMAD.X R209, R6.reuse, 0x1, R198, P1 ;  /* 0x0000000106d17824 */ /* 0x040fe200008e06c6 */
[----:B------:R0:W-:Y:S01]  /*b960*/  STL.64 [R1], R12 ;  /* 0x0000000c01007387 */ /* 0x0001e20000100a00 */
[----:B------:R-:W-:Y:S01]  /*b970*/  IMAD.X R241, R6, 0x1, R199, P4 ;  /* 0x0000000106f17824 */ /* 0x000fe200020e06c7 */
[----:B------:R-:W-:-:S02]  /*b980*/  IADD3 R238, P4, PT, R4, R196, RZ ;  /* 0x000000c404ee7210 */ /* 0x000fc40007f9e0ff */
[----:B-1----:R-:W-:Y:S02]  /*b990*/  IADD3 R14, P1, PT, R4, R197, RZ ;  /* 0x000000c5040e7210 */ /* 0x002fe40007f3e0ff */
[----:B------:R-:W-:Y:S01]  /*b9a0*/  SHF.R.S32.HI R4, RZ, 0x1f, R252 ;  /* 0x0000001fff047819 */ /* 0x000fe200000114fc */
[C---:B------:R-:W-:Y:S02]  /*b9b0*/  IMAD.X R239, R5.reuse, 0x1, R199, P4 ;  /* 0x0000000105ef7824 */ /* 0x040fe400020e06c7 */
[----:B------:R-:W-:Y:S01]  /*b9c0*/  IMAD.X R15, R5, 0x1, R198, P1 ;  /* 0x00000001050f7824 */ /* 0x000fe200008e06c6 */
[----:B------:R-:W-:Y:S01]  /*b9d0*/  ISETP.GE.AND P1, PT, R3, UR6, PT ;  /* 0x0000000603007c0c */ /* 0x000fe2000bf26270 */
[----:B------:R-:W1:Y:S01]  /*b9e0*/  LDCU.64 UR6, c[0x0][0x398] ;  /* 0x00007300ff0677ac */ /* 0x000e620008000a00 */
[----:B0-----:R-:W-:Y:S02]  /*b9f0*/  IADD3 R12, P4, PT, R252, R196, RZ ;  /* 0x000000c4fc0c7210 */ /* 0x001fe40007f9e0ff */
[----:B------:R-:W-:Y:S01]  /*ba00*/  STL.64 [R1+0x5c8], R14 ;  /* 0x0005c80e01007387 */ /* 0x000fe20000100a00 */
[----:B--2---:R-:W-:-:S02]  /*ba10*/  ISETP.LT.AND P1, PT, R0, UR31, !P1 ;  /* 0x0000001f00007c0c */ /* 0x004fc4000cf21270 */
[----:B------:R-:W-:Y:S01]  /*ba20*/  IMAD.X R13, R4, 0x1, R199, P4 ;  /* 0x00000001040d7824 */ /* 0x000fe200020e06c7 */
[----:B------:R-:W-:-:S04]  /*ba30*/  IADD3 R6, P4, PT, R252, R197, RZ ;  /* 0x000000c5fc067210 */ /* 0x000fc80007f9e0ff */
[----:B------:R-:W-:Y:S01]  /*ba40*/  STL.64 [R1+0x5c0], R12 ;  /* 0x0005c00c01007387 */ /* 0x000fe20000100a00 */
[----:B------:R-:W-:Y:S01]  /*ba50*/  IMAD.X R7, R4, 0x1, R198, P4 ;  /* 0x0000000104077824 */ /* 0x000fe200020e06c6 */
[----:B---3--:R-:W-:Y:S01]  /*ba60*/  ISETP.LT.AND P4, PT, R2, UR4, !P6 ;  /* 0x0000000402007c0c */ /* 0x008fe2000f781270 */
[----:B------:R-:W-:Y:S01]  /*ba70*/  VIADD R252, R252, UR21 ;  /* 0x00000015fcfc7c36 */ /* 0x000fe20008000000 */
[----:B------:R-:W0:Y:S02]  /*ba80*/  LDCU UR4, c[0x0][0x39c] ;  /* 0x00007380ff0477ac */ /* 0x000e240008000800 */
[----:B------:R-:W-:Y:S04]  /*ba90*/  STL.64 [R1+0x5b8], R6 ;  /* 0x0005b80601007387 */ /* 0x000fe80000100a00 */
[----:B------:R2:W-:Y:S04]  /*baa0*/  STL.64 [R1+0xce0], R170 ;  /* 0x000ce0aa01007387 */ /* 0x0005e80000100a00 */
[----:B--2---:R-:W2:Y:S04]  /*bab0*/  LDL.LU R171, [R1+0x5d8] ;  /* 0x0005d80001ab7983 */ /* 0x004ea80000300800 */
[----:B------:R3:W-:Y:S04]  /*bac0*/  STL.64 [R1+0xcd8], R172 ;  /* 0x000cd8ac01007387 */ /* 0x0007e80000100a00 */
[----:B---3--:R-:W3:Y:S04]  /*bad0*/  LDL.LU.64 R172, [R1+0x5b0] ;  /* 0x0005b00001ac7983 */ /* 0x008ee80000300a00 */
[----:B------:R0:W-:Y:S04]  /*bae0*/  STL.64 [R1+0xcd0], R174 ;  /* 0x000cd0ae01007387 */ /* 0x0001e80000100a00 */
[----:B0-----:R-:W2:Y:S01]  /*baf0*/  LDL.LU.64 R174, [R1+0x580] ;  /* 0x0005800001ae7983 */ /* 0x001ea20000300a00 */
[----:B------:R-:W-:-:S03]  /*bb00*/  VIADD R170, R0, 0x4 ;  /* 0x0000000400aa7836 */ /* 0x000fc60000000000 */
[----:B------:R0:W-:Y:S04]  /*bb10*/  STL.64 [R1+0xcc8], R176 ;  /* 0x000cc8b001007387 */ /* 0x0001e80000100a00 */
[----:B------:R1:W-:Y:S04]  /*bb20*/  STL.64 [R1+0xcb0], R178 ;  /* 0x000cb0b201007387 */ /* 0x0003e80000100a00 */
[----:B------:R-:W-:Y:S04]  /*bb30*/  STL.64 [R1+0xca8], R180 ;  /* 0x000ca8b401007387 */ /* 0x000fe80000100a00 */
[----:B------:R-:W-:Y:S01]  /*bb40*/  STL.64 [R1+0xca0], R182 ;  /* 0x000ca0b601007387 */ /* 0x000fe20000100a00 */
[----:B0-----:R-:W-:-:S03]  /*bb50*/  IMAD.MOV.U32 R177, RZ, RZ, R9 ;  /* 0x000000ffffb17224 */ /* 0x001fc600078e0009 */
[----:B------:R-:W-:Y:S01]  /*bb60*/  STL.64 [R1+0xc98], R184 ;  /* 0x000c98b801007387 */ /* 0x000fe20000100a00 */
[----:B-1----:R-:W-:Y:S02]  /*bb70*/  IMAD.MOV.U32 R178, RZ, RZ, R10 ;  /* 0x000000ffffb27224 */ /* 0x002fe400078e000a */
[----:B------:R-:W-:Y:S01]  /*bb80*/  IMAD.MOV.U32 R179, RZ, RZ, R11 ;  /* 0x000000ffffb37224 */ /* 0x000fe200078e000b */
        /* <DEDUP_REMOVED lines=13> */
[----:B------:R-:W-:Y:S01]  /*bc60*/  STL.64 [R1+0xc28], R84 ;  /* 0x000c285401007387 */ /* 0x000fe20000100a00 */
[----:B------:R-:W0:Y:S03]  /*bc70*/  LDTM.x64 R4, tmem[UR9+0x1c0] ;  /* 0x0001c009000479ee */ /* 0x000e260008340000 */
[----:B------:R-:W-:Y:S01]  /*bc80*/  STL.64 [R1+0xc20], R86 ;  /* 0x000c205601007387 */ /* 0x000fe20000100a00 */
[----:B------:R-:W-:Y:S01]  /*bc90*/  NOP ;  /* 0x0000000000007918 */ /* 0x000fe20000000000 */
[----:B------:R-:W-:Y:S01]  /*bca0*/  ISETP.LT.AND P6, PT, R3, UR6, !P6 ;  /* 0x0000000603007c0c */ /* 0x000fe2000f7c1270 */
[----:B------:R-:W1:Y:S01]  /*bcb0*/  LDCU UR6, c[0x0][0x39c] ;  /* 0x00007380ff0677ac */ /* 0x000e620008000800 */
[----:B------:R-:W-:Y:S01]  /*bcc0*/  STL.64 [R1+0xc18], R88 ;  /* 0x000c185801007387 */ /* 0x000fe20000100a00 */
[----:B------:R-:W0:Y:S03]  /*bcd0*/  LDCU.64 UR8, c[0x0][0x398] ;  /* 0x00007300ff0877ac */ /* 0x000e260008000a00 */
        /* <DEDUP_REMOVED lines=21> */
[----:B0-----:R0:W-:Y:S04]  /*be30*/  STL.64 [R1+0xb68], R4 ;  /* 0x000b680401007387 */ /* 0x0011e80000100a00 */
        /* <DEDUP_REMOVED lines=29> */
[----:B0-----:R-:W-:-:S03]  /*c010*/  IMAD.MOV.U32 R4, RZ, RZ, R237 ;  /* 0x000000ffff047224 */ /* 0x001fc600078e00ed */
[----:B------:R-:W-:Y:S04]  /*c020*/  STL.64 [R1+0xa78], R64 ;  /* 0x000a784001007387 */ /* 0x000fe80000100a00 */
[----:B------:R-:W-:Y:S04]  /*c030*/  STL.64 [R1+0xa70], R66 ;  /* 0x000a704201007387 */ /* 0x000fe80000100a00 */
[----:B------:R-:W4:Y:S04]  /*c040*/  LDL.LU R184, [R1+0x408] ;  /* 0x0004080001b87983 */ /* 0x000f280000300800 */
[----:B------:R-:W4:Y:S01]  /*c050*/  LDL.LU R185, [R1+0x40c] ;  /* 0x00040c0001b97983 */ /* 0x000f220000300800 */
[----:B------:R-:W-:-:S03]  /*c060*/  SHF.R.S32.HI R4, RZ, 0x8, R4 ;  /* 0x00000008ff047819 */ /* 0x000fc60000011404 */
[----:B------:R-:W-:Y:S01]  /*c070*/  @P5 STG.E.U8 desc[UR18][R178.64], R177 ;  /* 0x000000b1b2005986 */ /* 0x000fe2000c101112 */
[----:B------:R-:W-:Y:S01]  /*c080*/  ISETP.GE.AND P5, PT, R170, UR10, PT ;  /* 0x0000000aaa007c0c */ /* 0x000fe2000bfa6270 */
[----:B------:R-:W0:Y:S02]  /*c090*/  LDCU.64 UR10, c[0x0][0x398] ;  /* 0x00007300ff0a77ac */ /* 0x000e240008000a00 */
[----:B------:R-:W4:Y:S04]  /*c0a0*/  LDL.LU R237, [R1+0xcf8] ;  /* 0x000cf80001ed7983 */ /* 0x000f280000300800 */
[----:B--2---:R2:W-:Y:S04]  /*c0b0*/  @P1 STG.E.U8 desc[UR18][R174.64], R171 ;  /* 0x000000abae001986 */ /* 0x0045e8000c101112 */
[----:B------:R-:W4:Y:S04]  /*c0c0*/  LDL.LU.64 R182, [R1+0x5a8] ;  /* 0x0005a80001b67983 */ /* 0x000f280000300a00 */
[----:B--2---:R-:W2:Y:S04]  /*c0d0*/  LDL.LU.64 R174, [R1+0x5a0] ;  /* 0x0005a00001ae7983 */ /* 0x004ea80000300a00 */
[----:B------:R-:W2:Y:S04]  /*c0e0*/  LDL.LU R180, [R1+0x8] ;  /* 0x0000080001b47983 */ /* 0x000ea80000300800 */
[----:B------:R-:W2:Y:S04]  /*c0f0*/  LDL.LU R181, [R1+0xc] ;  /* 0x00000c0001b57983 */ /* 0x000ea80000300800 */
[----:B---3--:R3:W-:Y:S04]  /*c100*/  @P4 STG.E.U8 desc[UR18][R172.64], R4 ;  /* 0x00000004ac004986 */ /* 0x0087e8000c101112 */
[----:B---3--:R-:W3:Y:S04]  /*c110*/  LDL.LU.64 R172, [R1+0x578] ;  /* 0x0005780001ac7983 */ /* 0x008ee80000300a00 */
[----:B------:R-:W3:Y:S04]  /*c120*/  LDL.LU.64 R178, [R1+0x570] ;  /* 0x0005700001b27983 */ /* 0x000ee80000300a00 */
[----:B------:R-:W3:Y:S04]  /*c130*/  LDL.LU R176, [R1+0x410] ;  /* 0x0004100001b07983 */ /* 0x000ee80000300800 */
[----:B------:R-:W3:Y:S01]  /*c140*/  LDL.LU R177, [R1+0x414] ;  /* 0x0004140001b17983 */ /* 0x000ee20000300800 */
[----:B------:R-:W-:-:S03]  /*c150*/  PRMT R9, R171, 0x9910, RZ ;  /* 0x00009910ab097816 */ /* 0x000fc600000000ff */
[----:B------:R-:W3:Y:S04]  /*c160*/  LDL.LU R170, [R1+0x10] ;  /* 0x0000100001aa7983 */ /* 0x000ee80000300800 */
[----:B------:R-:W3:Y:S01]  /*c170*/  LDL.LU R171, [R1+0x14] ;  /* 0x0000140001ab7983 */ /* 0x000ee20000300800 */
[----:B------:R-:W-:Y:S02]  /*c180*/  SHF.R.S32.HI R10, RZ, 0x1f, R252 ;  /* 0x0000001fff0a7819 */ /* 0x000fe400000114fc */
[----:B------:R-:W-:-:S05]  /*c190*/  IADD3 R6, P1, PT, R252, R196, RZ ;  /* 0x000000c4fc067210 */ /* 0x000fca0007f3e0ff */
[----:B------:R-:W-:Y:S01]  /*c1a0*/  IMAD.X R7, R10, 0x1, R199, P1 ;  /* 0x000000010a077824 */ /* 0x000fe200008e06c7 */
[----:B------:R-:W-:Y:S01]  /*c1b0*/  IADD3 R4, P1, PT, R252, R197, RZ ;  /* 0x000000c5fc047210 */ /* 0x000fe20007f3e0ff */
[----:B------:R-:W-:-:S04]  /*c1c0*/  VIADD R8, R0, 0x5 ;  /* 0x0000000500087836 */ /* 0x000fc80000000000 */
[----:B------:R-:W-:Y:S01]  /*c1d0*/  IMAD.X R5, R10, 0x1, R198, P1 ;  /* 0x000000010a057824 */ /* 0x000fe200008e06c6 */
[----:B0-----:R-:W-:Y:S01]  /*c1e0*/  ISETP.LT.AND P1, PT, R2, UR10, !P3 ;  /* 0x0000000a02007c0c */ /* 0x001fe2000df21270 */
[----:B------:R-:W-:Y:S01]  /*c1f0*/  VIADD R252, R252, UR21 ;  /* 0x00000015fcfc7c36 */ /* 0x000fe20008000000 */
[----:B------:R-:W-:Y:S01]  /*c200*/  SHF.R.S32.HI R10, RZ, 0x8, R9 ;  /* 0x00000008ff0a7819 */ /* 0x000fe20000011409 */
[----:B------:R-:W-:Y:S01]  /*c210*/  VIADD R9, R0, 0x7 ;  /* 0x0000000700097836 */ /* 0x000fe20000000000 */
[----:B------:R-:W-:Y:S01]  /*c220*/  ISETP.LT.AND P3, PT, R3, UR12, !P3 ;  /* 0x0000000c03007c0c */ /* 0x000fe2000df61270 */
[----:B------:R-:W0:Y:S01]  /*c230*/  LDCU UR10, c[0x0][0x398] ;  /* 0x00007300ff0a77ac */ /* 0x000e220008000800 */
[----:B----4-:R-:W-:Y:S01]  /*c240*/  ISETP.GE.AND P4, PT, R8, UR14, PT ;  /* 0x0000000e08007c0c */ /* 0x010fe2000bf86270 */
[----:B------:R-:W4:Y:S01]  /*c250*/  LDCU.64 UR14, c[0x0][0x398] ;  /* 0x00007300ff0e77ac */ /* 0x000f220008000a00 */
[----:B------:R-:W-:Y:S01]  /*c260*/  VIADD R11, R0, 0x9 ;  /* 0x00000009000b7836 */ /* 0x000fe20000000000 */
[----:B------:R-:W0:Y:S01]  /*c270*/  LDCU UR12, c[0x0][0x398] ;  /* 0x00007300ff0c77ac */ /* 0x000e220008000800 */
[----:B------:R-:W-:Y:S01]  /*c280*/  F2FP.SATFINITE.E4M3.F32.PACK_AB_MERGE_C R8, R185, R184, RZ ;  /* 0x000000b8b908723e */ /* 0x000fe200048070ff */
[----:B------:R-:W-:Y:S01]  /*c290*/  @P6 STG.E.U8 desc[UR18][R182.64], R10 ;  /* 0x0000000ab6006986 */ /* 0x000fe2000c101112 */
[----:B------:R-:W-:Y:S01]  /*c2a0*/  ISETP.GE.AND P6, PT, R9, UR4, PT ;  /* 0x0000000409007c0c */ /* 0x000fe2000bfc6270 */
[----:B------:R-:W0:Y:S01]  /*c2b0*/  LDCU UR4, c[0x0][0x39c] ;  /* 0x00007380ff0477ac */ /* 0x000e220008000800 */
[----:B------:R-:W-:Y:S01]  /*c2c0*/  PRMT R9, R8, 0x9910, RZ ;  /* 0x0000991008097816 */ /* 0x000fe200000000ff */
[----:B--2---:R2:W-:Y:S02]  /*c2d0*/  @P1 STG.E.U8 desc[UR18][R174.64], R8 ;  /* 0x00000008ae001986 */ /* 0x0045e4000c101112 */
[----:B--2---:R-:W-:-:S02]  /*c2e0*/  F2FP.SATFINITE.E4M3.F32.PACK_AB_MERGE_C R8, R181, R180, RZ ;  /* 0x000000b4b508723e */ /* 0x004fc400048070ff */
[----:B------:R-:W2:Y:S01]  /*c2f0*/  LDL.LU.64 R174, [R1+0x568] ;  /* 0x0005680001ae7983 */ /* 0x000ea20000300a00 */
[----:B------:R-:W-:-:S03]  /*c300*/  VIADD R10, R0, 0x8 ;  /* 0x00000008000a7836 */ /* 0x000fc60000000000 */
[----:B---3--:R3:W-:Y:S04]  /*c310*/  @P3 STG.E.U8 desc[UR18][R172.64], R8 ;  /* 0x00000008ac003986 */ /* 0x0087e8000c101112 */
[----:B---3--:R-:W3:Y:S01]  /*c320*/  LDL.LU.64 R172, [R1+0x550] ;  /* 0x0005500001ac7983 */ /* 0x008ee20000300a00 */
[----:B-1----:R-:W-:Y:S01]  /*c330*/  ISETP.GE.AND P3, PT, R10, UR6, PT ;  /* 0x000000060a007c0c */ /* 0x002fe2000bf66270 */
[----:B------:R-:W1:Y:S01]  /*c340*/  LDCU UR6, c[0x0][0x39c] ;  /* 0x00007380ff0677ac */ /* 0x000e620008000800 */
[----:B------:R-:W-:Y:S02]  /*c350*/  F2FP.SATFINITE.E4M3.F32.PACK_AB_MERGE_C R10, R177, R176, RZ ;  /* 0x000000b0b10a723e */ /* 0x000fe400048070ff */
[----:B------:R-:W3:Y:S04]  /*c360*/  LDL.LU R176, [R1+0x418] ;  /* 0x0004180001b07983 */ /* 0x000ee80000300800 */
[----:B------:R-:W3:Y:S01]  /*c370*/  LDL.LU R177, [R1+0x41c] ;  /* 0x00041c0001b17983 */ /* 0x000ee20000300800 */
[----:B------:R-:W-:Y:S01]  /*c380*/  ISETP.LT.AND P1, PT, R2, UR8, !P0 ;  /* 0x0000000802007c0c */ /* 0x000fe2000c721270 */
[----:B------:R-:W0:Y:S01]  /*c390*/  LDCU UR8, c[0x0][0x39c] ;  /* 0x00007380ff0877ac */ /* 0x000e220008000800 */
[----:B------:R-:W-:-:S02]  /*c3a0*/  SHF.R.S32.HI R9, RZ, 0x8, R9 ;  /* 0x00000008ff097819 */ /* 0x000fc40000011409 */
[----:B------:R-:W-:-:S09]  /*c3b0*/  PRMT R8, R8, 0x9910, RZ ;  /* 0x0000991008087816 */ /* 0x000fd200000000ff */
[----:B------:R0:W-:Y:S02]  /*c3c0*/  @P1 STG.E.U8 desc[UR18][R178.64], R9 ;  /* 0x00000009b2001986 */ /* 0x0001e4000c101112 */
[----:B0-----:R-:W-:Y:S01]  /*c3d0*/  IMAD.MOV.U32 R9, RZ, RZ, R8 ;  /* 0x000000ffff097224 */ /* 0x001fe200078e0008 */
[----:B------:R-:W-:Y:S02]  /*c3e0*/  F2FP.SATFINITE.E4M3.F32.PACK_AB_MERGE_C R8, R171, R170, RZ ;  /* 0x000000aaab08723e */ /* 0x000fe400048070ff */
[----:B------:R-:W3:Y:S04]  /*c3f0*/  LDL.LU R170, [R1+0x18] ;  /* 0x0000180001aa7983 */ /* 0x000ee80000300800 */
[----:B------:R-:W3:Y:S01]  /*c400*/  LDL.LU R171, [R1+0x1c] ;  /* 0x00001c0001ab7983 */ /* 0x000ee20000300800 */
[----:B----4-:R-:W-:Y:S01]  /*c410*/  ISETP.LT.AND P0, PT, R3, UR14, !P0 ;  /* 0x0000000e03007c0c */ /* 0x010fe2000c701270 */
[----:B------:R-:W0:Y:S01]  /*c420*/  LDCU UR14, c[0x0][0x398] ;  /* 0x00007300ff0e77ac */ /* 0x000e220008000800 */
[----:B------:R-:W-:-:S02]  /*c430*/  ISETP.LT.AND P1, PT, R2, UR16, !P5 ;  /* 0x0000001002007c0c */ /* 0x000fc4000ef21270 */
[----:B------:R-:W-:Y:S01]  /*c440*/  ISETP.LT.AND P5, PT, R3, UR22, !P5 ;  /* 0x0000001603007c0c */ /* 0x000fe2000efa1270 */
[----:B------:R-:W4:Y:S01]  /*c450*/  LDCU UR16, c[0x0][0x398] ;  /* 0x00007300ff1077ac */ /* 0x000f220008000800 */
[----:B------:R-:W-:-:S07]  /*c460*/  SHF.R.S32.HI R9, RZ, 0x8, R9 ;  /* 0x00000008ff097819 */ /* 0x000fce0000011409 */
[----:B------:R0:W-:Y:S02]  /*c470*/  @P0 STG.E.U8 desc[UR18][R236.64], R9 ;  /* 0x00000009ec000986 */ /* 0x0001e4000c101112 */
[----:B0-----:R-:W-:Y:S02]  /*c480*/  SHF.R.S32.HI R9, RZ, 0x1f, R252 ;  /* 0x0000001fff097819 */ /* 0x001fe400000114fc */
[----:B------:R-:W-:-:S05]  /*c490*/  IADD3 R236, P0, PT, R252, R196, RZ ;  /* 0x000000c4fcec7210 */ /* 0x000fca0007f1e0ff */
[----:B------:R-:W-:Y:S01]  /*c4a0*/  IMAD.X R237, R9, 0x1, R199, P0 ;  /* 0x0000000109ed7824 */ /* 0x000fe200000e06c7 */
[----:B------:R-:W-:Y:S01]  /*c4b0*/  ISETP.LT.AND P0, PT, R2, UR24, !P4 ;  /* 0x0000001802007c0c */ /* 0x000fe2000e701270 */
[----:B--2---:R0:W-:Y:S04]  /*c4c0*/  @P1 STG.E.U8 desc[UR18][R174.64], R10 ;  /* 0x0000000aae001986 */ /* 0x0041e8000c101112 */
[----:B0-----:R-:W2:Y:S01]  /*c4d0*/  LDL.LU.64 R174, [R1+0x548] ;  /* 0x0005480001ae7983 */ /* 0x001ea20000300a00 */
[----:B------:R-:W-:-:S03]  /*c4e0*/  PRMT R10, R10, 0x9910, RZ ;  /* 0x000099100a0a7816 */ /* 0x000fc600000000ff */
[----:B---3--:R0:W-:Y:S01]  /*c4f0*/  @P5 STG.E.U8 desc[UR18][R172.64], R8 ;  /* 0x00000008ac005986 */ /* 0x0081e2000c101112 */
[----:B------:R-:W-:-:S03]  /*c500*/  SHF.R.S32.HI R10, RZ, 0x8, R10 ;  /* 0x00000008ff0a7819 */ /* 0x000fc6000001140a */
[----:B0-----:R-:W3:Y:S04]  /*c510*/  LDL.LU.64 R172, [R1+0x540] ;  /* 0x0005400001ac7983 */ /* 0x001ee80000300a00 */
[----:B------:R-:W3:Y:S04]  /*c520*/  LDL.LU R178, [R1+0x420] ;  /* 0x0004200001b27983 */ /* 0x000ee80000300800 */
[----:B------:R-:W3:Y:S04]  /*c530*/  LDL.LU R179, [R1+0x424] ;  /* 0x0004240001b37983 */ /* 0x000ee80000300800 */
[----:B------:R0:W-:Y:S02]  /*c540*/  @P0 STG.E.U8 desc[UR18][R234.64], R10 ;  /* 0x0000000aea000986 */ /* 0x0001e4000c101112 */
[----:B0-----:R-:W-:-:S02]  /*c550*/  F2FP.SATFINITE.E4M3.F32.PACK_AB_MERGE_C R235, R177, R176, RZ ;  /* 0x000000b0b1eb723e */ /* 0x001fc400048070ff */
[----:B------:R-:W4:Y:S04]  /*c560*/  LDL.LU R176, [R1+0x20] ;  /* 0x0000200001b07983 */ /* 0x000f280000300800 */
[----:B------:R-:W4:Y:S01]  /*c570*/  LDL.LU R177, [R1+0x24] ;  /* 0x0000240001b17983 */ /* 0x000f220000300800 */
[----:B------:R-:W-:-:S05]  /*c580*/  PRMT R8, R8, 0x9910, RZ ;  /* 0x0000991008087816 */ /* 0x000fca00000000ff */
[----:B------:R-:W-:Y:S01]  /*c590*/  IMAD.MOV.U32 R234, RZ, RZ, R8 ;  /* 0x000000ffffea7224 */ /* 0x000fe200078e0008 */
[----:B------:R-:W-:Y:S02]  /*c5a0*/  F2FP.SATFINITE.E4M3.F32.PACK_AB_MERGE_C R8, R171, R170, RZ ;  /* 0x000000aaab08723e */ /* 0x000fe400048070ff */
[----:B------:R-:W4:Y:S01]  /*c5b0*/  LDL.LU.64 R170, [R1+0x538] ;  /* 0x0005380001aa7983 */ /* 0x000f220000300a00 */
[----:B------:R-:W-:Y:S02]  /*c5c0*/  ISETP.LT.AND P4, PT, R3, UR26, !P4 ;  /* 0x0000001a03007c0c */ /* 0x000fe4000e781270 */
[C---:B------:R-:W-:Y:S01]  /*c5d0*/  ISETP.LT.AND P0, PT, R2.reuse, UR28, !P2 ;  /* 0x0000001c02007c0c */ /* 0x040fe2000d701270 */
[----:B------:R-:W4:Y:S01]  /*c5e0*/  LDL.LU R180, [R1+0x428] ;  /* 0x0004280001b47983 */ /* 0x000f220000300800 */
[----:B------:R-:W-:Y:S02]  /*c5f0*/  SHF.R.S32.HI R234, RZ, 0x8, R234 ;  /* 0x00000008ffea7819 */ /* 0x000fe400000114ea */
[----:B------:R-:W-:Y:S01]  /*c600*/  ISETP.GE.AND P1, PT, R11, UR4, PT ;  /* 0x000000040b007c0c */ /* 0x000fe2000bf26270 */
[----:B------:R-:W0:Y:S01]  /*c610*/  LDCU UR4, c[0x0][0x39c] ;  /* 0x00007380ff0477ac */ /* 0x000e220008000800 */
[----:B------:R-:W-:Y:S01]  /*c620*/  ISETP.LT.AND P2, PT, R3, UR30, !P2 ;  /* 0x0000001e03007c0c */ /* 0x000fe2000d741270 */
[----:B------:R-:W4:Y:S04]  /*c630*/  LDL.LU R181, [R1+0x42c] ;  /* 0x00042c0001b57983 */ /* 0x000f280000300800 */
[----:B------:R0:W-:Y:S01]  /*c640*/  @P4 STG.E.U8 desc[UR18][R232.64], R234 ;  /* 0x000000eae8004986 */ /* 0x0001e2000c101112 */
[----:B------:R-:W-:Y:S01]  /*c650*/  ISETP.LT.AND P4, PT, R2, UR10, !P6 ;  /* 0x0000000a02007c0c */ /* 0x000fe2000f781270 */
[----:B------:R-:W-:Y:S01]  /*c660*/  VIADD R11, R0, 0xa ;  /* 0x0000000a000b7836 */ /* 0x000fe20000000000 */
[----:B------:R-:W1:Y:S01]  /*c670*/  LDCU UR10, c[0x0][0x398] ;  /* 0x00007300ff0a77ac */ /* 0x000e620008000800 */
[----:B------:R1:W-:Y:S01]  /*c680*/  @P0 STG.E.U8 desc[UR18][R230.64], R235 ;  /* 0x000000ebe6000986 */ /* 0x0003e2000c101112 */
[----:B0-----:R-:W-:-:S03]  /*c690*/  PRMT R233, R235, 0x9910, RZ ;  /* 0x00009910ebe97816 */ /* 0x001fc600000000ff */
[----:B------:R0:W-:Y:S02]  /*c6a0*/  @P2 STG.E.U8 desc[UR18][R204.64], R8 ;  /* 0x00000008cc002986 */ /* 0x0001e4000c101112 */
[----:B-1----:R-:W-:Y:S01]  /*c6b0*/  IMAD.MOV.U32 R230, RZ, RZ, R233 ;  /* 0x000000ffffe67224 */ /* 0x002fe200078e00e9 */
[----:B------:R-:W-:Y:S01]  /*c6c0*/  ISETP.GE.AND P5, PT, R11, UR6, PT ;  /* 0x000000060b007c0c */ /* 0x000fe2000bfa6270 */
[----:B------:R-:W1:Y:S01]  /*c6d0*/  LDCU UR6, c[0x0][0x39c] ;  /* 0x00007380ff0677ac */ /* 0x000e620008000800 */
[----:B------:R-:W-:Y:S01]  /*c6e0*/  VIADD R232, R0, 0xb ;  /* 0x0000000b00e87836 */ /* 0x000fe20000000000 */
[C---:B------:R-:W-:Y:S02]  /*c6f0*/  IADD3 R234, P2, PT, R252.reuse, R197, RZ ;  /* 0x000000c5fcea7210 */ /* 0x040fe40007f5e0ff */
[----:B0-----:R-:W-:Y:S01]  /*c700*/  SHF.R.S32.HI R205, RZ, 0x8, R230 ;  /* 0x00000008ffcd7819 */ /* 0x001fe200000114e6 */
[----:B------:R-:W-:Y:S01]  /*c710*/  VIADD R204, R252, UR21 ;  /* 0x00000015fccc7c36 */ /* 0x000fe20008000000 */
[----:B------:R-:W-:Y:S01]  /*c720*/  ISETP.GE.AND P0, PT, R232, UR4, PT ;  /* 0x00000004e8007c0c */ /* 0x000fe2000bf06270 */
[----:B------:R-:W-:Y:S01]  /*c730*/  IMAD.X R235, R9, 0x1, R198, P2 ;  /* 0x0000000109eb7824 */ /* 0x000fe200010e06c6 */
[----:B------:R-:W-:Y:S01]  /*c740*/  ISETP.LT.AND P6, PT, R3, UR10, !P6 ;  /* 0x0000000a03007c0c */ /* 0x000fe2000f7c1270 */
[----:B------:R0:W-:Y:S01]  /*c750*/  @P4 STG.E.U8 desc[UR18][R228.64], R205 ;  /* 0x000000cde4004986 */ /* 0x0001e2000c101112 */
[----:B------:R-:W-:Y:S01]  /*c760*/  IADD3 R232, P2, PT, R204, R196, RZ ;  /* 0x000000c4cce87210 */ /* 0x000fe20007f5e0ff */
[----:B------:R-:W1:Y:S01]  /*c770*/  LDCU UR4, c[0x0][0x39c] ;  /* 0x00007380ff0477ac */ /* 0x000e620008000800 */
[C---:B------:R-:W-:Y:S01]  /*c780*/  VIADD R10, R0.reuse, 0xe ;  /* 0x0000000e000a7836 */ /* 0x040fe20000000000 */
[----:B------:R-:W1:Y:S01]  /*c790*/  LDCU UR10, c[0x0][0x39c] ;  /* 0x00007380ff0a77ac */ /* 0x000e620008000800 */
[----:B0-----:R-:W-:Y:S01]  /*c7a0*/  SHF.R.S32.HI R205, RZ, 0x1f, R204 ;  /* 0x0000001fffcd7819 */ /* 0x001fe200000114cc */
[----:B------:R-:W-:-:S04]  /*c7b0*/  VIADD R228, R0, 0xc ;  /* 0x0000000c00e47836 */ /* 0x000fc80000000000 */
[----:B------:R-:W-:Y:S01]  /*c7c0*/  IMAD.X R233, R205, 0x1, R199, P2 ;  /* 0x00000001cde97824 */ /* 0x000fe200010e06c7 */
[----:B------:R-:W-:Y:S02]  /*c7d0*/  IADD3 R230, P2, PT, R204, R197, RZ ;  /* 0x000000c5cce67210 */ /* 0x000fe40007f5e0ff */
[----:B------:R-:W-:-:S03]  /*c7e0*/  PRMT R229, R8, 0x9910, RZ ;  /* 0x0000991008e57816 */ /* 0x000fc600000000ff */
[----:B------:R-:W-:Y:S01]  /*c7f0*/  IMAD.X R231, R205, 0x1, R198, P2 ;  /* 0x00000001cde77824 */ /* 0x000fe200010e06c6 */
[----:B-1----:R-:W-:Y:S02]  /*c800*/  ISETP.GE.AND P2, PT, R228, UR6, PT ;  /* 0x00000006e4007c0c */ /* 0x002fe4000bf46270 */
[----:B------:R-:W-:Y:S01]  /*c810*/  ISETP.LT.AND P4, PT, R2, UR12, !P3 ;  /* 0x0000000c02007c0c */ /* 0x000fe2000df81270 */
[----:B------:R-:W0:Y:S01]  /*c820*/  LDCU UR12, c[0x0][0x398] ;  /* 0x00007300ff0c77ac */ /* 0x000e220008000800 */
[----:B------:R-:W-:Y:S02]  /*c830*/  SHF.R.S32.HI R205, RZ, 0x8, R229 ;  /* 0x00000008ffcd7819 */ /* 0x000fe400000114e5 */
[----:B------:R-:W-:Y:S01]  /*c840*/  ISETP.LT.AND P3, PT, R3, UR14, !P3 ;  /* 0x0000000e03007c0c */ /* 0x000fe2000df61270 */
[----:B------:R-:W-:Y:S01]  /*c850*/  VIADD R204, R204, UR21 ;  /* 0x00000015cccc7c36 */ /* 0x000fe20008000000 */
[----:B------:R-:W1:Y:S01]  /*c860*/  LDCU UR14, c[0x0][0x398] ;  /* 0x00007300ff0e77ac */ /* 0x000e620008000800 */
[----:B------:R-:W-:Y:S01]  /*c870*/  VIADD R11, R0, 0xf ;  /* 0x0000000f000b7836 */ /* 0x000fe20000000000 */
[----:B------:R-:W0:Y:S01]  /*c880*/  LDCU UR6, c[0x0][0x39c] ;  /* 0x00007380ff0677ac */ /* 0x000e220008000800 */
[----:B--2---:R2:W-:Y:S01]  /*c890*/  @P6 STG.E.U8 desc[UR18][R174.64], R205 ;  /* 0x000000cdae006986 */ /* 0x0045e2000c101112 */
[----:B---3--:R-:W-:-:S03]  /*c8a0*/  F2FP.SATFINITE.E4M3.F32.PACK_AB_MERGE_C R228, R179, R178, RZ ;  /* 0x000000b2b3e4723e */ /* 0x008fc600048070ff */
[----:B------:R-:W3:Y:S04]  /*c8b0*/  LDL.LU R178, [R1+0x28] ;  /* 0x0000280001b27983 */ /* 0x000ee80000300800 */
[----:B------:R-:W3:Y:S04]  /*c8c0*/  LDL.LU R179, [R1+0x2c] ;  /* 0x00002c0001b37983 */ /* 0x000ee80000300800 */
[----:B--2---:R-:W2:Y:S04]  /*c8d0*/  LDL.LU.64 R174, [R1+0x560] ;  /* 0x0005600001ae7983 */ /* 0x004ea80000300a00 */
[----:B------:R0:W-:Y:S01]  /*c8e0*/  @P4 STG.E.U8 desc[UR18][R172.64], R228 ;  /* 0x000000e4ac004986 */ /* 0x0001e2000c101112 */
[----:B----4-:R-:W-:-:S03]  /*c8f0*/  F2FP.SATFINITE.E4M3.F32.PACK_AB_MERGE_C R229, R177, R176, RZ ;  /* 0x000000b0b1e5723e */ /* 0x010fc600048070ff */
[----:B0-----:R-:W4:Y:S04]  /*c900*/  LDL.LU.64 R172, [R1+0x558] ;  /* 0x0005580001ac7983 */ /* 0x001f280000300a00 */
[----:B------:R-:W4:Y:S01]  /*c910*/  LDL.LU.64 R176, [R1+0x530] ;  /* 0x0005300001b07983 */ /* 0x000f220000300a00 */
[----:B------:R-:W-:Y:S01]  /*c920*/  VIADD R205, R0, 0xd ;  /* 0x0000000d00cd7836 */ /* 0x000fe20000000000 */
[----:B------:R-:W-:Y:S02]  /*c930*/  PRMT R252, R228, 0x9910, RZ ;  /* 0x00009910e4fc7816 */ /* 0x000fe400000000ff */
[----:B------:R-:W-:Y:S01]  /*c940*/  ISETP.LT.AND P6, PT, R2, UR16, !P1 ;  /* 0x0000001002007c0c */ /* 0x000fe2000cfc1270 */
[----:B------:R0:W-:Y:S01]  /*c950*/  @P3 STG.E.U8 desc[UR18][R206.64], R229 ;  /* 0x000000e5ce003986 */ /* 0x0001e2000c101112 */
[----:B------:R-:W-:Y:S01]  /*c960*/  ISETP.GE.AND P4, PT, R205, UR8, PT ;  /* 0x00000008cd007c0c */ /* 0x000fe2000bf86270 */
[----:B------:R-:W-:Y:S01]  /*c970*/  IMAD.MOV.U32 R205, RZ, RZ, R252 ;  /* 0x000000ffffcd7224 */ /* 0x000fe200078e00fc */
[----:B------:R-:W1:Y:S01]  /*c980*/  LDCU UR8, c[0x0][0x398] ;  /* 0x00007300ff0877ac */ /* 0x000e620008000800 */
[----:B------:R-:W-:Y:S01]  /*c990*/  F2FP.SATFINITE.E4M3.F32.PACK_AB_MERGE_C R12, R181, R180, RZ ;  /* 0x000000b4b50c723e */ /* 0x000fe200048070ff */
[----:B------:R-:W1:Y:S02]  /*c9a0*/  LDCU UR16, c[0x0][0x398] ;  /* 0x00007300ff1077ac */ /* 0x000e640008000800 */
[----:B0-----:R-:W-:-:S05]  /*c9b0*/  SHF.R.S32.HI R207, RZ, 0x8, R205 ;  /* 0x00000008ffcf7819 */ /* 0x001fca00000114cd */
[----:B------:R0:W-:Y:S04]  /*c9c0*/  @P6 STG.E.U8 desc[UR18][R170.64], R207 ;  /* 0x000000cfaa006986 */ /* 0x0001e8000c101112 */
[----:B0-----:R-:W4:Y:S01]  /*c9d0*/  LDL.LU.64 R170, [R1+0x528] ;  /* 0x0005280001aa7983 */ /* 0x001f220000300a00 */
[----:B------:R-:W-:Y:S02]  /*c9e0*/  SHF.R.S32.HI R205, RZ, 0x1f, R204 ;  /* 0x0000001fffcd7819 */ /* 0x000fe400000114cc */
[C---:B------:R-:W-:Y:S01]  /*c9f0*/  IADD3 R206, P3, PT, R204.reuse, R196, RZ ;  /* 0x000000c4ccce7210 */ /* 0x040fe20007f7e0ff */
[C---:B------:R-:W-:Y:S01]  /*ca00*/  VIADD R252, R204.reuse, UR21 ;  /* 0x00000015ccfc7c36 */ /* 0x040fe20008000000 */
[----:B------:R-:W-:Y:S01]  /*ca10*/  PRMT R229, R229, 0x9910, RZ ;  /* 0x00009910e5e57816 */ /* 0x000fe200000000ff */
[----:B------:R-:W4:Y:S02]  /*ca20*/  LDL.LU R182, [R1+0x430] ;  /* 0x0004300001b67983 */ /* 0x000f240000300800 */
[----:B------:R-:W-:Y:S01]  /*ca30*/  IMAD.X R207, R205, 0x1, R199, P3 ;  /* 0x00000001cdcf7824 */ /* 0x000fe200018e06c7 */
[----:B------:R-:W-:-:S02]  /*ca40*/  IADD3 R204, P3, PT, R204, R197, RZ ;  /* 0x000000c5cccc7210 */ /* 0x000fc40007f7e0ff */
[----:B------:R-:W-:Y:S02]  /*ca50*/  ISETP.LT.AND P1, PT, R3, UR12, !P1 ;  /* 0x0000000c03007c0c */ /* 0x000fe4000cf21270 */
[----:B------:R-:W-:Y:S01]  /*ca60*/  SHF.R.S32.HI R9, RZ, 0x1f, R252 ;  /* 0x0000001fff097819 */ /* 0x000fe200000114fc */
[----:B------:R-:W-:Y:S01]  /*ca70*/  IMAD.X R205, R205, 0x1, R198, P3 ;  /* 0x00000001cdcd7824 */ /* 0x000fe200018e06c6 */
[----:B------:R-:W-:Y:S01]  /*ca80*/  IADD3 R228, P3, PT, R252, R196, RZ ;  /* 0x000000c4fce47210 */ /* 0x000fe20007f7e0ff */
[----:B------:R-:W-:Y:S01]  /*ca90*/  IMAD.MOV.U32 R8, RZ, RZ, R229 ;  /* 0x000000ffff087224 */ /* 0x000fe200078e00e5 */
[----:B------:R-:W4:Y:S01]  /*caa0*/  LDL.LU R183, [R1+0x434] ;  /* 0x0004340001b77983 */ /* 0x000f220000300800 */
[----:B-1----:R-:W-:Y:S01]  /*cab0*/  ISETP.LT.AND P6, PT, R2, UR8, !P5 ;  /* 0x0000000802007c0c */ /* 0x002fe2000efc1270 */
[----:B------:R-:W0:Y:S01]  /*cac0*/  LDCU UR12, c[0x0][0x398] ;  /* 0x00007300ff0c77ac */ /* 0x000e220008000800 */
[----:B------:R-:W-:Y:S01]  /*cad0*/  IMAD.X R229, R9, 0x1, R199, P3 ;  /* 0x0000000109e57824 */ /* 0x000fe200018e06c7 */
[----:B------:R-:W-:Y:S01]  /*cae0*/  ISETP.GE.AND P3, PT, R10, UR4, PT ;  /* 0x000000040a007c0c */ /* 0x000fe2000bf66270 */
[----:B------:R-:W4:Y:S01]  /*caf0*/  LDL.LU.64 R180, [R1+0x520] ;  /* 0x0005200001b47983 */ /* 0x000f220000300a00 */
[----:B------:R-:W-:Y:S01]  /*cb00*/  SHF.R.S32.HI R8, RZ, 0x8, R8 ;  /* 0x00000008ff087819 */ /* 0x000fe20000011408 */
[----:B------:R-:W1:Y:S01]  /*cb10*/  LDCU UR8, c[0x0][0x398] ;  /* 0x00007300ff0877ac */ /* 0x000e620008000800 */
[----:B------:R-:W-:Y:S01]  /*cb20*/  ISETP.LT.AND P5, PT, R3, UR14, !P5 ;  /* 0x0000000e03007c0c */ /* 0x000fe2000efa1270 */
[----:B------:R-:W0:Y:S01]  /*cb30*/  LDCU UR14, c[0x0][0x398] ;  /* 0x00007300ff0e77ac */ /* 0x000e220008000800 */
[----:B------:R-:W0:Y:S01]  /*cb40*/  LDCU UR4, c[0x0][0x39c] ;  /* 0x00007380ff0477ac */ /* 0x000e220008000800 */
[----:B---3--:R-:W-:-:S02]  /*cb50*/  F2FP.SATFINITE.E4M3.F32.PACK_AB_MERGE_C R10, R179, R178, RZ ;  /* 0x000000b2b30a723e */ /* 0x008fc400048070ff */
[----:B------:R-:W3:Y:S04]  /*cb60*/  LDL.LU.64 R178, [R1+0x518] ;  /* 0x0005180001b27983 */ /* 0x000ee80000300a00 */
[----:B--2---:R2:W-:Y:S04]  /*cb70*/  @P1 STG.E.U8 desc[UR18][R174.64], R8 ;  /* 0x00000008ae001986 */ /* 0x0045e8000c101112 */
[----:B--2---:R-:W2:Y:S04]  /*cb80*/  LDL.LU R174, [R1+0x30] ;  /* 0x0000300001ae7983 */ /* 0x004ea80000300800 */
[----:B------:R-:W2:Y:S04]  /*cb90*/  LDL.LU R175, [R1+0x34] ;  /* 0x0000340001af7983 */ /* 0x000ea80000300800 */
[----:B----4-:R4:W-:Y:S04]  /*cba0*/  @P6 STG.E.U8 desc[UR18][R172.64], R12 ;  /* 0x0000000cac006986 */ /* 0x0109e8000c101112 */
[----:B------:R0:W-:Y:S04]  /*cbb0*/  @P5 STG.E.U8 desc[UR18][R176.64], R10 ;  /* 0x0000000ab0005986 */ /* 0x0001e8000c101112 */
[----:B----4-:R-:W4:Y:S04]  /*cbc0*/  LDL.LU.64 R172, [R1+0x510] ;  /* 0x0005100001ac7983 */ /* 0x010f280000300a00 */
[----:B0-----:R-:W4:Y:S04]  /*cbd0*/  LDL.LU R176, [R1+0x438] ;  /* 0x0004380001b07983 */ /* 0x001f280000300800 */
[----:B------:R-:W4:Y:S01]  /*cbe0*/  LDL.LU R177, [R1+0x43c] ;  /* 0x00043c0001b17983 */ /* 0x000f220000300800 */
[----:B------:R-:W-:-:S02]  /*cbf0*/  PRMT R8, R12, 0x9910, RZ ;  /* 0x000099100c087816 */ /* 0x000fc400000000ff */
[----:B------:R-:W-:Y:S01]  /*cc00*/  ISETP.LT.AND P1, PT, R2, UR16, !P0 ;  /* 0x0000001002007c0c */ /* 0x000fe2000c721270 */
[----:B------:R-:W0:Y:S01]  /*cc10*/  LDCU UR16, c[0x0][0x398] ;  /* 0x00007300ff1077ac */ /* 0x000e220008000800 */
[----:B------:R-:W-:Y:S01]  /*cc20*/  ISETP.GE.AND P6, PT, R11, UR10, PT ;  /* 0x0000000a0b007c0c */ /* 0x000fe2000bfc6270 */
[----:B------:R-:W-:Y:S01]  /*cc30*/  IMAD.MOV.U32 R11, RZ, RZ, R8 ;  /* 0x000000ffff0b7224 */ /* 0x000fe200078e0008 */
[----:B------:R-:W0:Y:S04]  /*cc40*/  LDCU UR10, c[0x0][0x398] ;  /* 0x00007300ff0a77ac */ /* 0x000e280008000800 */
[----:B------:R-:W-:-:S05]  /*cc50*/  SHF.R.S32.HI R11, RZ, 0x8, R11 ;  /* 0x00000008ff0b7819 */ /* 0x000fca000001140b */
[----:B------:R0:W-:Y:S04]  /*cc60*/  @P1 STG.E.U8 desc[UR18][R170.64], R11 ;  /* 0x0000000baa001986 */ /* 0x0001e8000c101112 */
[----:B0-----:R-:W4:Y:S04]  /*cc70*/  LDL.LU R170, [R1+0x38] ;  /* 0x0000380001aa7983 */ /* 0x001f280000300800 */
[----:B------:R-:W4:Y:S01]  /*cc80*/  LDL.LU R171, [R1+0x3c] ;  /* 0x00003c0001ab7983 */ /* 0x000f220000300800 */
[----:B------:R-:W-:Y:S02]  /*cc90*/  ISETP.LT.AND P0, PT, R3, UR12, !P0 ;  /* 0x0000000c03007c0c */ /* 0x000fe4000c701270 */
[----:B-1----:R-:W-:Y:S01]  /*cca0*/  ISETP.LT.AND P5, PT, R2, UR8, !P2 ;  /* 0x0000000802007c0c */ /* 0x002fe2000d7a1270 */
[----:B------:R-:W-:Y:S01]  /*ccb0*/  VIADD R8, R0, 0x10 ;  /* 0x0000001000087836 */ /* 0x000fe20000000000 */
[----:B------:R-:W-:Y:S01]  /*ccc0*/  PRMT R10, R10, 0x9910, RZ ;  /* 0x000099100a0a7816 */ /* 0x000fe200000000ff */
[----:B------:R-:W0:Y:S03]  /*ccd0*/  LDCU UR12, c[0x0][0x398] ;  /* 0x00007300ff0c77ac */ /* 0x000e260008000800 */
[----:B------:R-:W-:Y:S01]  /*cce0*/  ISETP.GE.AND P1, PT, R8, UR6, PT ;  /* 0x0000000608007c0c */ /* 0x000fe2000bf26270 */
[----:B------:R-:W1:Y:S01]  /*ccf0*/  LDCU UR6, c[0x0][0x398] ;  /* 0x00007300ff0677ac */ /* 0x000e620008000800 */
[----:B------:R-:W-:-:S02]  /*cd00*/  SHF.R.S32.HI R11, RZ, 0x8, R10 ;  /* 0x00000008ff0b7819 */ /* 0x000fc4000001140a */
[----:B------:R-:W-:Y:S01]  /*cd10*/  F2FP.SATFINITE.E4M3.F32.PACK_AB_MERGE_C R8, R183, R182, RZ ;  /* 0x000000b6b708723e */ /* 0x000fe200048070ff */
[----:B------:R-:W-:Y:S01]  /*cd20*/  VIADD R10, R0, 0x11 ;  /* 0x00000011000a7836 */ /* 0x000fe20000000000 */
[----:B------:R-:W-:Y:S01]  /*cd30*/  ISETP.LT.AND P2, PT, R3, UR10, !P2 ;  /* 0x0000000a03007c0c */ /* 0x000fe2000d741270 */
[----:B------:R-:W-:Y:S01]  /*cd40*/  @P0 STG.E.U8 desc[UR18][R180.64], R11 ;  /* 0x0000000bb4000986 */ /* 0x000fe2000c101112 */
[----:B------:R-:W0:Y:S02]  /*cd50*/  LDCU UR10, c[0x0][0x398] ;  /* 0x00007300ff0a77ac */ /* 0x000e240008000800 */
[----:B------:R-:W-:Y:S02]  /*cd60*/  ISETP.GE.AND P0, PT, R10, UR4, PT ;  /* 0x000000040a007c0c */ /* 0x000fe4000bf06270 */
[----:B------:R-:W-:Y:S01]  /*cd70*/  PRMT R10, R8, 0x9910, RZ ;  /* 0x00009910080a7816 */ /* 0x000fe200000000ff */
[----:B------:R-:W0:Y:S03]  /*cd80*/  LDCU UR4, c[0x0][0x39c] ;  /* 0x00007380ff0477ac */ /* 0x000e260008000800 */
[----:B------:R-:W-:Y:S01]  /*cd90*/  SHF.R.S32.HI R10, RZ, 0x8, R10 ;  /* 0x00000008ff0a7819 */ /* 0x000fe2000001140a */
[----:B------:R-:W0:Y:S01]  /*cda0*/  LDCU UR8, c[0x0][0x39c] ;  /* 0x00007380ff0877ac */ /* 0x000e220008000800 */
[----:B---3--:R2:W-:Y:S01]  /*cdb0*/  @P5 STG.E.U8 desc[UR18][R178.64], R8 ;  /* 0x00000008b2005986 */ /* 0x0085e2000c101112 */
[----:B------:R-:W-:Y:S01]  /*cdc0*/  ISETP.LT.AND P5, PT, R2, UR14, !P4 ;  /* 0x0000000e02007c0c */ /* 0x000fe2000e7a1270 */
[----:B------:R-:W3:Y:S01]  /*cdd0*/  LDCU UR14, c[0x0][0x398] ;  /* 0x00007300ff0e77ac */ /* 0x000ee20008000800 */
[----:B--2---:R-:W-:-:S02]  /*cde0*/  F2FP.SATFINITE.E4M3.F32.PACK_AB_MERGE_C R8, R175, R174, RZ ;  /* 0x000000aeaf08723e */ /* 0x004fc400048070ff */
[----:B------:R-:W2:Y:S04]  /*cdf0*/  LDL.LU.64 R174, [R1+0x508] ;  /* 0x0005080001ae7983 */ /* 0x000ea80000300a00 */
[----:B----4-:R4:W-:Y:S05]  /*ce00*/  @P2 STG.E.U8 desc[UR18][R172.64], R8 ;  /* 0x00000008ac002986 */ /* 0x0109ea000c101112 */
[----:B------:R0:W-:Y:S04]  /*ce10*/  @P5 STG.E.U8 desc[UR18][R226.64], R10 ;  /* 0x0000000ae2005986 */ /* 0x0001e8000c101112 */
[----:B----4-:R-:W4:Y:S04]  /*ce20*/  LDL.LU.64 R172, [R1+0x500] ;  /* 0x0005000001ac7983 */ /* 0x010f280000300a00 */
[----:B------:R-:W4:Y:S01]  /*ce30*/  LDL.LU R178, [R1+0x440] ;  /* 0x0004400001b27983 */ /* 0x000f220000300800 */
[----:B0-----:R-:W-:-:S03]  /*ce40*/  F2FP.SATFINITE.E4M3.F32.PACK_AB_MERGE_C R227, R177, R176, RZ ;  /* 0x000000b0b1e3723e */ /* 0x001fc600048070ff */
[----:B------:R-:W4:Y:S04]  /*ce50*/  LDL.LU R179, [R1+0x444] ;  /* 0x0004440001b37983 */ /* 0x000f280000300800 */
[----:B------:R-:W4:Y:S04]  /*ce60*/  LDL.LU R176, [R1+0x40] ;  /* 0x0000400001b07983 */ /* 0x000f280000300800 */
[----:B------:R-:W4:Y:S01]  /*ce70*/  LDL.LU R177, [R1+0x44] ;  /* 0x0000440001b17983 */ /* 0x000f220000300800 */
[----:B------:R-:W-:-:S05]  /*ce80*/  PRMT R8, R8, 0x9910, RZ ;  /* 0x0000991008087816 */ /* 0x000fca00000000ff */
[----:B------:R-:W-:Y:S01]  /*ce90*/  IMAD.MOV.U32 R226, RZ, RZ, R8 ;  /* 0x000000ffffe27224 */ /* 0x000fe200078e0008 */
[----:B------:R-:W-:Y:S02]  /*cea0*/  F2FP.SATFINITE.E4M3.F32.PACK_AB_MERGE_C R8, R171, R170, RZ ;  /* 0x000000aaab08723e */ /* 0x000fe400048070ff */
[----:B------:R-:W4:Y:S01]  /*ceb0*/  LDL.LU.64 R170, [R1+0x400] ;  /* 0x0004000001aa7983 */ /* 0x000f220000300a00 */
[C---:B-1----:R-:W-:Y:S01]  /*cec0*/  ISETP.LT.AND P4, PT, R3.reuse, UR6, !P4 ;  /* 0x0000000603007c0c */ /* 0x042fe2000e781270 */
[----:B------:R-:W0:Y:S01]  /*ced0*/  LDCU UR6, c[0x0][0x39c] ;  /* 0x00007380ff0677ac */ /* 0x000e220008000800 */
[C---:B------:R-:W-:Y:S02]  /*cee0*/  ISETP.LT.AND P5, PT, R2.reuse, UR10, !P3 ;  /* 0x0000000a02007c0c */ /* 0x040fe4000dfa1270 */
[----:B------:R-:W-:Y:S01]  /*cef0*/  SHF.R.S32.HI R226, RZ, 0x8, R226 ;  /* 0x00000008ffe27819 */ /* 0x000fe200000114e2 */
[----:B------:R-:W1:Y:S01]  /*cf00*/  LDCU UR10, c[0x0][0x398] ;  /* 0x00007300ff0a77ac */ /* 0x000e620008000800 */
[----:B------:R-:W-:Y:S01]  /*cf10*/  ISETP.LT.AND P3, PT, R3, UR12, !P3 ;  /* 0x0000000c03007c0c */ /* 0x000fe2000df61270 */
[----:B------:R-:W0:Y:S06]  /*cf20*/  LDCU UR12, c[0x0][0x398] ;  /* 0x00007300ff0c77ac */ /* 0x000e2c0008000800 */
[----:B------:R0:W-:Y:S01]  /*cf30*/  @P4 STG.E.U8 desc[UR18][R224.64], R226 ;  /* 0x000000e2e0004986 */ /* 0x0001e2000c101112 */
[----:B---3--:R-:W-:Y:S01]  /*cf40*/  ISETP.LT.AND P4, PT, R2, UR14, !P6 ;  /* 0x0000000e02007c0c */ /* 0x008fe2000f781270 */
[----:B------:R-:W-:Y:S01]  /*cf50*/  VIADD R11, R0, 0x12 ;  /* 0x00000012000b7836 */ /* 0x000fe20000000000 */
[----:B------:R-:W3:Y:S01]  /*cf60*/  LDCU UR14, c[0x0][0x398] ;  /* 0x00007300ff0e77ac */ /* 0x000ee20008000800 */
[----:B------:R1:W-:Y:S01]  /*cf70*/  @P5 STG.E.U8 desc[UR18][R222.64], R227 ;  /* 0x000000e3de005986 */ /* 0x0003e2000c101112 */
[----:B0-----:R-:W-:-:S03]  /*cf80*/  PRMT R225, R227, 0x9910, RZ ;  /* 0x00009910e3e17816 */ /* 0x001fc600000000ff */
[----:B------:R0:W-:Y:S02]  /*cf90*/  @P3 STG.E.U8 desc[UR18][R202.64], R8 ;  /* 0x00000008ca003986 */ /* 0x0001e4000c101112 */
[----:B-1----:R-:W-:Y:S01]  /*cfa0*/  IMAD.MOV.U32 R222, RZ, RZ, R225 ;  /* 0x000000ffffde7224 */ /* 0x002fe200078e00e1 */
[----:B------:R-:W-:Y:S01]  /*cfb0*/  IADD3 R226, P3, PT, R252, R197, RZ ;  /* 0x000000c5fce27210 */ /* 0x000fe20007f7e0ff */
[----:B------:R-:W-:-:S03]  /*cfc0*/  VIADD R224, R0, 0x13 ;  /* 0x0000001300e07836 */ /* 0x000fc60000000000 */
        /* <DEDUP_REMOVED lines=8> */
[----:B------:R-:W-:Y:S01]  /*d050*/  ISETP.GE.AND P2, PT, R11, UR8, PT ;  /* 0x000000080b007c0c */ /* 0x000fe2000bf46270 */
[----:B------:R-:W1:Y:S01]  /*d060*/  LDCU UR8, c[0x0][0x39c] ;  /* 0x00007380ff0877ac */ /* 0x000e620008000800 */
[----:B------:R-:W-:Y:S01]  /*d070*/  VIADD R10, R0, 0x16 ;  /* 0x00000016000a7836 */ /* 0x000fe20000000000 */
[----:B------:R-:W1:Y:S01]  /*d080*/  LDCU UR10, c[0x0][0x39c] ;  /* 0x00007380ff0a77ac */ /* 0x000e620008000800 */
[----:B0-----:R-:W-:-:S02]  /*d090*/  SHF.R.S32.HI R203, RZ, 0x1f, R202 ;  /* 0x0000001fffcb7819 */ /* 0x001fc400000114ca */
[----:B------:R-:W-:-:S03]  /*d0a0*/  PRMT R221, R8, 0x9910, RZ ;  /* 0x0000991008dd7816 */ /* 0x000fc600000000ff */
[----:B------:R-:W-:Y:S01]  /*d0b0*/  IMAD.X R225, R203, 0x1, R199, P3 ;  /* 0x00000001cbe17824 */ /* 0x000fe200018e06c7 */
[----:B------:R-:W-:Y:S01]  /*d0c0*/  IADD3 R222, P3, PT, R202, R197, RZ ;  /* 0x000000c5cade7210 */ /* 0x000fe20007f7e0ff */
[----:B------:R-:W-:-:S04]  /*d0d0*/  VIADD R220, R0, 0x14 ;  /* 0x0000001400dc7836 */ /* 0x000fc80000000000 */
[----:B------:R-:W-:Y:S01]  /*d0e0*/  IMAD.X R223, R203, 0x1, R198, P3 ;  /* 0x00000001cbdf7824 */ /* 0x000fe200018e06c6 */
[----:B------:R-:W-:Y:S02]  /*d0f0*/  SHF.R.S32.HI R203, RZ, 0x8, R221 ;  /* 0x00000008ffcb7819 */ /* 0x000fe400000114dd */
[----:B------:R-:W-:Y:S01]  /*d100*/  ISETP.GE.AND P4, PT, R220, UR6, PT ;  /* 0x00000006dc007c0c */ /* 0x000fe2000bf86270 */
[----:B------:R-:W-:Y:S01]  /*d110*/  VIADD R11, R0, 0x17 ;  /* 0x00000017000b7836 */ /* 0x000fe20000000000 */
[C---:B------:R-:W-:Y:S01]  /*d120*/  ISETP.LT.AND P3, PT, R2.reuse, UR12, !P1 ;  /* 0x0000000c02007c0c */ /* 0x040fe2000cf61270 */
[----:B------:R-:W0:Y:S01]  /*d130*/  LDCU UR12, c[0x0][0x398] ;  /* 0x00007300ff0c77ac */ /* 0x000e220008000800 */
[----:B---3--:R-:W-:Y:S01]  /*d140*/  ISETP.LT.AND P1, PT, R3, UR14, !P1 ;  /* 0x0000000e03007c0c */ /* 0x008fe2000cf21270 */
[----:B------:R-:W3:Y:S01]  /*d150*/  LDCU UR14, c[0x0][0x398] ;  /* 0x00007300ff0e77ac */ /* 0x000ee20008000800 */
[----:B------:R-:W0:Y:S01]  /*d160*/  LDCU UR6, c[0x0][0x39c] ;  /* 0x00007380ff0677ac */ /* 0x000e220008000800 */
[----:B--2---:R2:W-:Y:S01]  /*d170*/  @P6 STG.E.U8 desc[UR18][R174.64], R203 ;  /* 0x000000cbae006986 */ /* 0x0045e2000c101112 */
[----:B------:R-:W-:Y:S01]  /*d180*/  ISETP.LT.AND P6, PT, R2, UR16, !P0 ;  /* 0x0000001002007c0c */ /* 0x000fe2000c7c1270 */
[----:B------:R-:W0:Y:S01]  /*d190*/  LDCU UR16, c[0x0][0x398] ;  /* 0x00007300ff1077ac */ /* 0x000e220008000800 */
[----:B--2---:R-:W-:Y:S01]  /*d1a0*/  VIADD R203, R0, 0x15 ;  /* 0x0000001500cb7836 */ /* 0x004fe20000000000 */
[----:B----4-:R-:W-:-:S02]  /*d1b0*/  F2FP.SATFINITE.E4M3.F32.PACK_AB_MERGE_C R220, R179, R178, RZ ;  /* 0x000000b2b3dc723e */ /* 0x010fc400048070ff */
[----:B------:R-:W-:Y:S02]  /*d1c0*/  F2FP.SATFINITE.E4M3.F32.PACK_AB_MERGE_C R8, R177, R176, RZ ;  /* 0x000000b0b108723e */ /* 0x000fe400048070ff */
[----:B------:R-:W2:Y:S04]  /*d1d0*/  LDL.LU R176, [R1+0x448] ;  /* 0x0004480001b07983 */ /* 0x000ea80000300800 */
[----:B------:R-:W2:Y:S04]  /*d1e0*/  LDL.LU R177, [R1+0x44c] ;  /* 0x00044c0001b17983 */ /* 0x000ea80000300800 */
[----:B------:R-:W4:Y:S04]  /*d1f0*/  LDL.LU R178, [R1+0x48] ;  /* 0x0000480001b27983 */ /* 0x000f280000300800 */
[----:B------:R-:W4:Y:S04]  /*d200*/  LDL.LU R179, [R1+0x4c] ;  /* 0x00004c0001b37983 */ /* 0x000f280000300800 */
[----:B------:R-:W4:Y:S01]  /*d210*/  LDL.LU.64 R174, [R1+0x598] ;  /* 0x0005980001ae7983 */ /* 0x000f220000300a00 */
[----:B------:R-:W-:-:S03]  /*d220*/  PRMT R221, R220, 0x9910, RZ ;  /* 0x00009910dcdd7816 */ /* 0x000fc600000000ff */
[----:B------:R3:W-:Y:S01]  /*d230*/  @P3 STG.E.U8 desc[UR18][R172.64], R220 ;  /* 0x000000dcac003986 */ /* 0x0007e2000c101112 */
[----:B-1----:R-:W-:Y:S01]  /*d240*/  ISETP.GE.AND P3, PT, R203, UR8, PT ;  /* 0x00000008cb007c0c */ /* 0x002fe2000bf66270 */
[----:B------:R-:W-:Y:S01]  /*d250*/  IMAD.MOV.U32 R203, RZ, RZ, R221 ;  /* 0x000000ffffcb7224 */ /* 0x000fe200078e00dd */
[----:B0-----:R-:W-:Y:S01]  /*d260*/  ISETP.LT.AND P0, PT, R3, UR12, !P0 ;  /* 0x0000000c03007c0c */ /* 0x001fe2000c701270 */
[----:B------:R-:W-:Y:S01]  /*d270*/  @P1 STG.E.U8 desc[UR18][R218.64], R8 ;  /* 0x00000008da001986 */ /* 0x000fe2000c101112 */
[----:B------:R-:W0:Y:S02]  /*d280*/  LDCU UR8, c[0x0][0x398] ;  /* 0x00007300ff0877ac */ /* 0x000e240008000800 */
[----:B------:R-:W-:Y:S01]  /*d290*/  SHF.R.S32.HI R203, RZ, 0x8, R203 ;  /* 0x00000008ffcb7819 */ /* 0x000fe200000114cb */
[----:B------:R-:W1:Y:S01]  /*d2a0*/  LDCU UR12, c[0x0][0x398] ;  /* 0x00007300ff0c77ac */ /* 0x000e620008000800 */
[----:B---3--:R-:W3:Y:S04]  /*d2b0*/  LDL.LU.64 R172, [R1+0x590] ;  /* 0x0005900001ac7983 */ /* 0x008ee80000300a00 */
[----:B------:R0:W-:Y:S04]  /*d2c0*/  @P6 STG.E.U8 desc[UR18][R170.64], R203 ;  /* 0x000000cbaa006986 */ /* 0x0001e8000c101112 */
[----:B0-----:R-:W3:Y:S01]  /*d2d0*/  LDL.LU.64 R170, [R1] ;  /* 0x0000000001aa7983 */ /* 0x001ee20000300a00 */
[----:B------:R-:W-:-:S05]  /*d2e0*/  PRMT R203, R8, 0x9910, RZ ;  /* 0x0000991008cb7816 */ /* 0x000fca00000000ff */
[----:B------:R-:W-:Y:S02]  /*d2f0*/  IMAD.MOV.U32 R9, RZ, RZ, R203 ;  /* 0x000000ffff097224 */ /* 0x000fe400078e00cb */
[----:B------:R-:W-:-:S03]  /*d300*/  VIADD R218, R202, UR21 ;  /* 0x00000015cada7c36 */ /* 0x000fc60008000000 */
[----:B------:R-:W-:Y:S02]  /*d310*/  SHF.R.S32.HI R9, RZ, 0x8, R9 ;  /* 0x00000008ff097819 */ /* 0x000fe40000011409 */
[----:B------:R-:W-:Y:S02]  /*d320*/  SHF.R.S32.HI R202, RZ, 0x1f, R218 ;  /* 0x0000001fffca7819 */ /* 0x000fe400000114da */
[----:B------:R-:W-:Y:S02]  /*d330*/  IADD3 R220, P1, PT, R218, R196, RZ ;  /* 0x000000c4dadc7210 */ /* 0x000fe40007f3e0ff */
[----:B------:R-:W-:Y:S01]  /*d340*/  ISETP.LT.AND P6, PT, R2, UR8, !P2 ;  /* 0x0000000802007c0c */ /* 0x000fe2000d7c1270 */
[----:B------:R-:W-:Y:S02]  /*d350*/  VIADD R252, R218, UR21 ;  /* 0x00000015dafc7c36 */ /* 0x000fe40008000000 */
[----:B------:R-:W-:Y:S01]  /*d360*/  IMAD.X R221, R202, 0x1, R199, P1 ;  /* 0x00000001cadd7824 */ /* 0x000fe200008e06c7 */
[----:B------:R-:W-:Y:S01]  /*d370*/  IADD3 R218, P1, PT, R218, R197, RZ ;  /* 0x000000c5dada7210 */ /* 0x000fe20007f3e0ff */
[----:B------:R-:W0:Y:S01]  /*d380*/  LDCU UR8, c[0x0][0x398] ;  /* 0x00007300ff0877ac */ /* 0x000e220008000800 */
[----:B------:R-:W-:-:S02]  /*d390*/  ISETP.LT.AND P2, PT, R3, UR14, !P2 ;  /* 0x0000000e03007c0c */ /* 0x000fc4000d741270 */
[----:B------:R-:W-:Y:S01]  /*d3a0*/  SHF.R.S32.HI R8, RZ, 0x1f, R252 ;  /* 0x0000001fff087819 */ /* 0x000fe200000114fc */
[----:B------:R-:W-:Y:S01]  /*d3b0*/  IMAD.X R219, R202, 0x1, R198, P1 ;  /* 0x00000001cadb7824 */ /* 0x000fe200008e06c6 */
[----:B------:R-:W-:Y:S01]  /*d3c0*/  IADD3 R202, P1, PT, R252, R196, RZ ;  /* 0x000000c4fcca7210 */ /* 0x000fe20007f3e0ff */
[----:B------:R-:W0:Y:S04]  /*d3d0*/  LDCU UR14, c[0x0][0x398] ;  /* 0x00007300ff0e77ac */ /* 0x000e280008000800 */
[----:B------:R-:W-:Y:S01]  /*d3e0*/  IMAD.X R203, R8, 0x1, R199, P1 ;  /* 0x0000000108cb7824 */ /* 0x000fe200008e06c7 */
[----:B------:R-:W-:Y:S01]  /*d3f0*/  ISETP.GE.AND P1, PT, R10, UR4, PT ;  /* 0x000000040a007c0c */ /* 0x000fe2000bf26270 */
[----:B------:R-:W0:Y:S01]  /*d400*/  LDCU UR4, c[0x0][0x39c] ;  /* 0x00007380ff0477ac */ /* 0x000e220008000800 */
[----:B--2---:R-:W-:-:S02]  /*d410*/  F2FP.SATFINITE.E4M3.F32.PACK_AB_MERGE_C R12, R177, R176, RZ ;  /* 0x000000b0b10c723e */ /* 0x004fc400048070ff */
[----:B------:R-:W2:Y:S04]  /*d420*/  LDL.LU R176, [R1+0x450] ;  /* 0x0004500001b07983 */ /* 0x000ea80000300800 */
[----:B------:R-:W2:Y:S04]  /*d430*/  LDL.LU R177, [R1+0x454] ;  /* 0x0004540001b17983 */ /* 0x000ea80000300800 */
[----:B----4-:R4:W-:Y:S04]  /*d440*/  @P0 STG.E.U8 desc[UR18][R174.64], R9 ;  /* 0x00000009ae000986 */ /* 0x0109e8000c101112 */
[----:B----4-:R-:W4:Y:S04]  /*d450*/  LDL.LU R174, [R1+0x50] ;  /* 0x0000500001ae7983 */ /* 0x010f280000300800 */
[----:B------:R-:W4:Y:S01]  /*d460*/  LDL.LU R175, [R1+0x54] ;  /* 0x0000540001af7983 */ /* 0x000f220000300800 */
[----:B------:R-:W-:-:S03]  /*d470*/  F2FP.SATFINITE.E4M3.F32.PACK_AB_MERGE_C R10, R179, R178, RZ ;  /* 0x000000b2b30a723e */ /* 0x000fc600048070ff */
[----:B---3--:R3:W-:Y:S04]  /*d480*/  @P6 STG.E.U8 desc[UR18][R172.64], R12 ;  /* 0x0000000cac006986 */ /* 0x0087e8000c101112 */
[----:B---3--:R-:W3:Y:S04]  /*d490*/  LDL.LU R172, [R1+0x458] ;  /* 0x0004580001ac7983 */ /* 0x008ee80000300800 */
[----:B------:R-:W3:Y:S04]  /*d4a0*/  LDL.LU R173, [R1+0x45c] ;  /* 0x00045c0001ad7983 */ /* 0x000ee80000300800 */
[----:B------:R0:W-:Y:S04]  /*d4b0*/  @P2 STG.E.U8 desc[UR18][R170.64], R10 ;  /* 0x0000000aaa002986 */ /* 0x0001e8000c101112 */
[----:B0-----:R-:W3:Y:S04]  /*d4c0*/  LDL.LU R170, [R1+0x58] ;  /* 0x0000580001aa7983 */ /* 0x001ee80000300800 */
[----:B------:R-:W3:Y:S04]  /*d4d0*/  LDL.LU R171, [R1+0x5c] ;  /* 0x00005c0001ab7983 */ /* 0x000ee80000300800 */
[----:B------:R-:W3:Y:S04]  /*d4e0*/  LDL.LU R180, [R1+0x460] ;  /* 0x0004600001b47983 */ /* 0x000ee80000300800 */
[----:B------:R-:W3:Y:S04]  /*d4f0*/  LDL.LU R181, [R1+0x464] ;  /* 0x0004640001b57983 */ /* 0x000ee80000300800 */
[----:B------:R-:W3:Y:S04]  /*d500*/  LDL.LU R178, [R1+0x60] ;  /* 0x0000600001b27983 */ /* 0x000ee80000300800 */
[----:B------:R-:W3:Y:S01]  /*d510*/  LDL.LU R179, [R1+0x64] ;  /* 0x0000640001b37983 */ /* 0x000ee20000300800 */
[----:B------:R-:W-:-:S02]  /*d520*/  PRMT R9, R12, 0x9910, RZ ;  /* 0x000099100c097816 */ /* 0x000fc400000000ff */
[----:B------:R-:W-:Y:S01]  /*d530*/  ISETP.LT.AND P0, PT, R2, UR16, !P5 ;  /* 0x0000001002007c0c */ /* 0x000fe2000ef01270 */
[----:B------:R-:W0:Y:S01]  /*d540*/  LDCU UR16, c[0x0][0x398] ;  /* 0x00007300ff1077ac */ /* 0x000e220008000800 */
[----:B------:R-:W-:Y:S01]  /*d550*/  ISETP.GE.AND P6, PT, R11, UR10, PT ;  /* 0x0000000a0b007c0c */ /* 0x000fe2000bfc6270 */
[----:B------:R-:W-:Y:S01]  /*d560*/  IMAD.MOV.U32 R11, RZ, RZ, R9 ;  /* 0x000000ffff0b7224 */ /* 0x000fe200078e0009 */
[----:B------:R-:W0:Y:S01]  /*d570*/  LDCU UR10, c[0x0][0x398] ;  /* 0x00007300ff0a77ac */ /* 0x000e220008000800 */
[----:B------:R-:W-:-:S03]  /*d580*/  PRMT R10, R10, 0x9910, RZ ;  /* 0x000099100a0a7816 */ /* 0x000fc600000000ff */
[----:B------:R-:W-:Y:S02]  /*d590*/  SHF.R.S32.HI R11, RZ, 0x8, R11 ;  /* 0x00000008ff0b7819 */ /* 0x000fe4000001140b */
[----:B-1----:R-:W-:Y:S01]  /*d5a0*/  ISETP.LT.AND P5, PT, R3, UR12, !P5 ;  /* 0x0000000c03007c0c */ /* 0x002fe2000efa1270 */
[----:B------:R-:W-:Y:S01]  /*d5b0*/  VIADD R9, R0, 0x18 ;  /* 0x0000001800097836 */ /* 0x000fe20000000000 */
[----:B------:R-:W-:Y:S01]  /*d5c0*/  ISETP.LT.AND P2, PT, R2, UR8, !P4 ;  /* 0x0000000802007c0c */ /* 0x000fe2000e741270 */
[----:B------:R1:W-:Y:S01]  /*d5d0*/  @P0 STG.E.U8 desc[UR18][R250.64], R11 ;  /* 0x0000000bfa000986 */ /* 0x0003e2000c101112 */
[----:B------:R-:W2:Y:S02]  /*d5e0*/  LDCU UR12, c[0x0][0x398] ;  /* 0x00007300ff0c77ac */ /* 0x000ea40008000800 */
[----:B------:R-:W-:Y:S01]  /*d5f0*/  ISETP.GE.AND P0, PT, R9, UR6, PT ;  /* 0x0000000609007c0c */ /* 0x000fe2000bf06270 */
[----:B------:R-:W2:Y:S01]  /*d600*/  LDCU UR6, c[0x0][0x398] ;  /* 0x00007300ff0677ac */ /* 0x000ea20008000800 */
[----:B------:R-:W2:Y:S01]  /*d610*/  LDCU UR8, c[0x0][0x39c] ;  /* 0x00007380ff0877ac */ /* 0x000ea20008000800 */
[----:B-1----:R-:W-:Y:S01]  /*d620*/  IMAD.MOV.U32 R250, RZ, RZ, R10 ;  /* 0x000000fffffa7224 */ /* 0x002fe200078e000a */
[----:B0-----:R-:W-:Y:S01]  /*d630*/  ISETP.LT.AND P4, PT, R3, UR10, !P4 ;  /* 0x0000000a03007c0c */ /* 0x001fe2000e781270 */
[----:B------:R-:W0:Y:S03]  /*d640*/  LDCU UR10, c[0x0][0x398] ;  /* 0x00007300ff0a77ac */ /* 0x000e260008000800 */
[----:B------:R-:W-:-:S05]  /*d650*/  SHF.R.S32.HI R9, RZ, 0x8, R250 ;  /* 0x00000008ff097819 */ /* 0x000fca00000114fa */
[----:B------:R1:W-:Y:S01]  /*d660*/  @P5 STG.E.U8 desc[UR18][R248.64], R9 ;  /* 0x00000009f8005986 */ /* 0x0003e2000c101112 */
[----:B------:R-:W-:-:S05]  /*d670*/  VIADD R250, R0, 0x19 ;  /* 0x0000001900fa7836 */ /* 0x000fca0000000000 */
[----:B------:R-:W-:Y:S01]  /*d680*/  ISETP.GE.AND P5, PT, R250, UR4, PT ;  /* 0x00000004fa007c0c */ /* 0x000fe2000bfa6270 */
[----:B------:R-:W0:Y:S01]  /*d690*/  LDCU UR4, c[0x0][0x39c] ;  /* 0x00007380ff0477ac */ /* 0x000e220008000800 */
[----:B--2---:R-:W-:Y:S02]  /*d6a0*/  F2FP.SATFINITE.E4M3.F32.PACK_AB_MERGE_C R251, R177, R176, RZ ;  /* 0x000000b0b1fb723e */ /* 0x004fe400048070ff */
[----:B------:R-:W2:Y:S04]  /*d6b0*/  LDL.LU.64 R176, [R1+0x5c8] ;  /* 0x0005c80001b07983 */ /* 0x000ea80000300a00 */
[----:B------:R4:W-:Y:S01]  /*d6c0*/  @P2 STG.E.U8 desc[UR18][R246.64], R251 ;  /* 0x000000fbf6002986 */ /* 0x0009e2000c101112 */
[----:B------:R-:W-:Y:S01]  /*d6d0*/  ISETP.LT.AND P2, PT, R2, UR14, !P3 ;  /* 0x0000000e02007c0c */ /* 0x000fe2000df41270 */
[----:B------:R-:W0:Y:S01]  /*d6e0*/  LDCU UR14, c[0x0][0x398] ;  /* 0x00007300ff0e77ac */ /* 0x000e220008000800 */
[----:B-1----:R-:W-:-:S02]  /*d6f0*/  PRMT R248, R251, 0x9910, RZ ;  /* 0x00009910fbf87816 */ /* 0x002fc400000000ff */
[----:B------:R-:W-:Y:S01]  /*d700*/  ISETP.LT.AND P3, PT, R3, UR6, !P3 ;  /* 0x0000000603007c0c */ /* 0x000fe2000df61270 */
[----:B------:R-:W1:Y:S01]  /*d710*/  LDCU UR6, c[0x0][0x39c] ;  /* 0x00007380ff0677ac */ /* 0x000e620008000800 */
[----:B----4-:R-:W-:Y:S02]  /*d720*/  F2FP.SATFINITE.E4M3.F32.PACK_AB_MERGE_C R247, R175, R174, RZ ;  /* 0x000000aeaff7723e */ /* 0x010fe400048070ff */
[----:B------:R-:W4:Y:S04]  /*d730*/  LDL.LU.64 R174, [R1+0x5c0] ;  /* 0x0005c00001ae7983 */ /* 0x000f280000300a00 */
[----:B------:R0:W-:Y:S02]  /*d740*/  @P4 STG.E.U8 desc[UR18][R244.64], R247 ;  /* 0x000000f7f4004986 */ /* 0x0001e4000c101112 */
[----:B0-----:R-:W-:-:S02]  /*d750*/  SHF.R.S32.HI R244, RZ, 0x8, R248 ;  /* 0x00000008fff47819 */ /* 0x001fc400000114f8 */
[----:B------:R-:W-:-:S03]  /*d760*/  PRMT R247, R247, 0x9910, RZ ;  /* 0x00009910f7f77816 */ /* 0x000fc600000000ff */
[----:B------:R0:W-:Y:S01]  /*d770*/  @P2 STG.E.U8 desc[UR18][R216.64], R244 ;  /* 0x000000f4d8002986 */ /* 0x0001e2000c101112 */
[----:B------:R-:W-:Y:S01]  /*d780*/  ISETP.LT.AND P2, PT, R2, UR10, !P1 ;  /* 0x0000000a02007c0c */ /* 0x000fe2000cf41270 */
[----:B------:R-:W1:Y:S01]  /*d790*/  LDCU UR10, c[0x0][0x398] ;  /* 0x00007300ff0a77ac */ /* 0x000e620008000800 */
[----:B------:R-:W-:Y:S01]  /*d7a0*/  ISETP.LT.AND P1, PT, R3, UR12, !P1 ;  /* 0x0000000c03007c0c */ /* 0x000fe2000cf21270 */
[----:B------:R-:W1:Y:S01]  /*d7b0*/  LDCU UR12, c[0x0][0x398] ;  /* 0x00007300ff0c77ac */ /* 0x000e620008000800 */
[----:B0-----:R-:W-:Y:S01]  /*d7c0*/  IMAD.MOV.U32 R216, RZ, RZ, R247 ;  /* 0x000000ffffd87224 */ /* 0x001fe200078e00f7 */
[----:B---3--:R-:W-:Y:S02]  /*d7d0*/  F2FP.SATFINITE.E4M3.F32.PACK_AB_MERGE_C R217, R173, R172, RZ ;  /* 0x000000acadd9723e */ /* 0x008fe400048070ff */
[----:B------:R-:W3:Y:S02]  /*d7e0*/  LDL.LU.64 R172, [R1+0x5b8] ;  /* 0x0005b80001ac7983 */ /* 0x000ee40000300a00 */
[----:B------:R-:W-:-:S05]  /*d7f0*/  SHF.R.S32.HI R216, RZ, 0x8, R216 ;  /* 0x00000008ffd87819 */ /* 0x000fca00000114d8 */
[----:B------:R0:W-:Y:S01]  /*d800*/  @P3 STG.E.U8 desc[UR18][R214.64], R216 ;  /* 0x000000d8d6003986 */ /* 0x0001e2000c101112 */
[----:B------:R-:W-:Y:S01]  /*d810*/  ISETP.LT.AND P3, PT, R2, UR14, !P6 ;  /* 0x0000000e02007c0c */ /* 0x000fe2000f761270 */
[----:B------:R-:W1:Y:S01]  /*d820*/  LDCU UR14, c[0x0][0x398] ;  /* 0x00007300ff0e77ac */ /* 0x000e620008000800 */
[----:B------:R-:W-:Y:S01]  /*d830*/  F2FP.SATFINITE.E4M3.F32.PACK_AB_MERGE_C R244, R171, R170, RZ ;  /* 0x000000aaabf4723e */ /* 0x000fe200048070ff */
[----:B------:R1:W-:Y:S01]  /*d840*/  @P2 STG.E.U8 desc[UR18][R212.64], R217 ;  /* 0x000000d9d4002986 */ /* 0x0003e2000c101112 */
[----:B0-----:R-:W-:-:S03]  /*d850*/  PRMT R215, R217, 0x9910, RZ ;  /* 0x00009910d9d77816 */ /* 0x001fc600000000ff */
[----:B------:R0:W-:Y:S02]  /*d860*/  @P1 STG.E.U8 desc[UR18][R200.64], R244 ;  /* 0x000000f4c8001986 */ /* 0x0001e4000c101112 */
[----:B-1----:R-:W-:Y:S02]  /*d870*/  IMAD.MOV.U32 R212, RZ, RZ, R215 ;  /* 0x000000ffffd47224 */ /* 0x002fe400078e00d7 */
[----:B------:R-:W3:Y:S01]  /*d880*/  LDL.LU R170, [R1+0x470] ;  /* 0x0004700001aa7983 */ /* 0x000ee20000300800 */
[----:B------:R-:W-:-:S03]  /*d890*/  VIADD R214, R0, 0x1b ;  /* 0x0000001b00d67836 */ /* 0x000fc60000000000 */
[----:B------:R-:W3:Y:S01]  /*d8a0*/  LDL.LU R171, [R1+0x474] ;  /* 0x0004740001ab7983 */ /* 0x000ee20000300800 */
[----:B0-----:R-:W-:Y:S01]  /*d8b0*/  SHF.R.S32.HI R201, RZ, 0x8, R212 ;  /* 0x00000008ffc97819 */ /* 0x001fe200000114d4 */
[C---:B------:R-:W-:Y:S01]  /*d8c0*/  VIADD R212, R252.reuse, UR21 ;  /* 0x00000015fcd47c36 */ /* 0x040fe20008000000 */
[-C--:B------:R-:W-:Y:S02]  /*d8d0*/  IADD3 R200, P1, PT, R252, R197.reuse, RZ ;  /* 0x000000c5fcc87210 */ /* 0x080fe40007f3e0ff */
[----:B------:R-:W-:Y:S01]  /*d8e0*/  ISETP.GE.AND P2, PT, R214, UR4, PT ;  /* 0x00000004d6007c0c */ /* 0x000fe2000bf46270 */
[----:B------:R0:W-:Y:S01]  /*d8f0*/  @P3 STG.E.U8 desc[UR18][R210.64], R201 ;  /* 0x000000c9d2003986 */ /* 0x0001e2000c101112 */
[----:B------:R-:W-:Y:S01]  /*d900*/  PRMT R213, R244, 0x9910, RZ ;  /* 0x00009910f4d57816 */ /* 0x000fe200000000ff */
[----:B------:R-:W-:Y:S01]  /*d910*/  VIADD R246, R0, 0x1a ;  /* 0x0000001a00f67836 */ /* 0x000fe20000000000 */
[----:B------:R-:W-:Y:S01]  /*d920*/  ISETP.LT.AND P6, PT, R3, UR10, !P6 ;  /* 0x0000000a03007c0c */ /* 0x000fe2000f7c1270 */
[----:B------:R-:W1:Y:S01]  /*d930*/  LDCU UR4, c[0x0][0x39c] ;  /* 0x00007380ff0477ac */ /* 0x000e620008000800 */
[----:B0-----:R-:W-:Y:S01]  /*d940*/  IMAD.X R201, R8, 0x1, R198, P1 ;  /* 0x0000000108c97824 */ /* 0x001fe200008e06c6 */
[----:B------:R-:W-:Y:S01]  /*d950*/  SHF.R.S32.HI R210, RZ, 0x1f, R212 ;  /* 0x0000001fffd27819 */ /* 0x000fe200000114d4 */
[----:B------:R-:W-:Y:S01]  /*d960*/  VIADD R211, R0, 0x1c ;  /* 0x0000001c00d37836 */ /* 0x000fe20000000000 */
[----:B------:R-:W-:Y:S01]  /*d970*/  IADD3 R214, P1, PT, R212, R196, RZ ;  /* 0x000000c4d4d67210 */ /* 0x000fe20007f3e0ff */
[----:B------:R-:W0:Y:S04]  /*d980*/  LDCU UR10, c[0x0][0x39c] ;  /* 0x00007380ff0a77ac */ /* 0x000e280008000800 */
[----:B------:R-:W-:Y:S01]  /*d990*/  IMAD.X R215, R210, 0x1, R199, P1 ;  /* 0x00000001d2d77824 */ /* 0x000fe200008e06c7 */
[----:B------:R-:W-:-:S05]  /*d9a0*/  IADD3 R216, P1, PT, R212, R197, RZ ;  /* 0x000000c5d4d87210 */ /* 0x000fca0007f3e0ff */
[----:B------:R-:W-:Y:S01]  /*d9b0*/  IMAD.X R217, R210, 0x1, R198, P1 ;  /* 0x00000001d2d97824 */ /* 0x000fe200008e06c6 */
[----:B------:R-:W-:Y:S01]  /*d9c0*/  ISETP.GE.AND P1, PT, R211, UR6, PT ;  /* 0x00000006d3007c0c */ /* 0x000fe2000bf26270 */
[----:B------:R-:W0:Y:S01]  /*d9d0*/  LDCU UR6, c[0x0][0x39c] ;  /* 0x00007380ff0677ac */ /* 0x000e220008000800 */
[----:B------:R-:W-:Y:S02]  /*d9e0*/  F2FP.SATFINITE.E4M3.F32.PACK_AB_MERGE_C R211, R181, R180, RZ ;  /* 0x000000b4b5d3723e */ /* 0x000fe400048070ff */
[----:B------:R-:W3:Y:S04]  /*d9f0*/  LDL.LU R180, [R1+0x468] ;  /* 0x0004680001b47983 */ /* 0x000ee80000300800 */
[----:B------:R-:W3:Y:S01]  /*da00*/  LDL.LU R181, [R1+0x46c] ;  /* 0x00046c0001b57983 */ /* 0x000ee20000300800 */
[----:B------:R-:W-:-:S03]  /*da10*/  F2FP.SATFINITE.E4M3.F32.PACK_AB_MERGE_C R244, R179, R178, RZ ;  /* 0x000000b2b3f4723e */ /* 0x000fc600048070ff */
[----:B------:R-:W4:Y:S04]  /*da20*/  LDL.LU R178, [R1+0x68] ;  /* 0x0000680001b27983 */ /* 0x000f280000300800 */
[----:B------:R-:W4:Y:S04]  /*da30*/  LDL.LU R179, [R1+0x6c] ;  /* 0x00006c0001b37983 */ /* 0x000f280000300800 */
[----:B------:R-:W4:Y:S04]  /*da40*/  LDL.LU R68, [R1+0x70] ;  /* 0x0000700001447983 */ /* 0x000f280000300800 */
[----:B------:R-:W4:Y:S04]  /*da50*/  LDL.LU R69, [R1+0x74] ;  /* 0x0000740001457983 */ /* 0x000f280000300800 */
[----:B------:R-:W4:Y:S04]  /*da60*/  LDL.LU R194, [R1+0x478] ;  /* 0x0004780001c27983 */ /* 0x000f280000300800 */
[----:B------:R-:W4:Y:S04]  /*da70*/  LDL.LU R195, [R1+0x47c] ;  /* 0x00047c0001c37983 */ /* 0x000f280000300800 */
[----:B------:R-:W4:Y:S04]  /*da80*/  LDL.LU R192, [R1+0x78] ;  /* 0x0000780001c07983 */ /* 0x000f280000300800 */
[----:B------:R-:W4:Y:S01]  /*da90*/  LDL.LU R193, [R1+0x7c] ;  /* 0x00007c0001c17983 */ /* 0x000f220000300800 */
[----:B------:R-:W-:Y:S01]  /*daa0*/  ISETP.GE.AND P4, PT, R246, UR8, PT ;  /* 0x00000008f6007c0c */ /* 0x000fe2000bf86270 */
[----:B------:R-:W0:Y:S01]  /*dab0*/  LDCU UR8, c[0x0][0x39c] ;  /* 0x00007380ff0877ac */ /* 0x000e220008000800 */
[C---:B------:R-:W-:Y:S01]  /*dac0*/  ISETP.LT.AND P3, PT, R2.reuse, UR12, !P0 ;  /* 0x0000000c02007c0c */ /* 0x040fe2000c761270 */
[----:B------:R-:W4:Y:S01]  /*dad0*/  LDL.LU R190, [R1+0x488] ;  /* 0x0004880001be7983 */ /* 0x000f220000300800 */
[----:B------:R-:W-:Y:S01]  /*dae0*/  SHF.R.S32.HI R210, RZ, 0x8, R213 ;  /* 0x00000008ffd27819 */ /* 0x000fe200000114d5 */
[----:B------:R-:W0:Y:S01]  /*daf0*/  LDCU UR12, c[0x0][0x398] ;  /* 0x00007300ff0c77ac */ /* 0x000e220008000800 */
[----:B------:R-:W-:Y:S01]  /*db00*/  ISETP.LT.AND P0, PT, R3, UR14, !P0 ;  /* 0x0000000e03007c0c */ /* 0x000fe2000c701270 */
[----:B------:R-:W4:Y:S01]  /*db10*/  LDL.LU R191, [R1+0x48c] ;  /* 0x00048c0001bf7983 */ /* 0x000f220000300800 */
[----:B------:R-:W-:Y:S01]  /*db20*/  PRMT R213, R211, 0x9910, RZ ;  /* 0x00009910d3d57816 */ /* 0x000fe200000000ff */
[----:B------:R-:W0:Y:S02]  /*db30*/  LDCU UR14, c[0x0][0x398] ;  /* 0x00007300ff0e77ac */ /* 0x000e240008000800 */
[----:B------:R1:W-:Y:S01]  /*db40*/  @P6 STG.E.U8 desc[UR18][R242.64], R210 ;  /* 0x000000d2f2006986 */ /* 0x0003e2000c101112 */
[----:B------:R-:W-:Y:S01]  /*db50*/  ISETP.LT.AND P6, PT, R2, UR16, !P5 ;  /* 0x0000001002007c0c */ /* 0x000fe2000efc1270 */
[----:B------:R-:W2:Y:S02]  /*db60*/  LDCU UR16, c[0x0][0x398] ;  /* 0x00007300ff1077ac */ /* 0x000ea40008000800 */
[----:B------:R0:W-:Y:S04]  /*db70*/  @P3 STG.E.U8 desc[UR18][R240.64], R211 ;  /* 0x000000d3f0003986 */ /* 0x0001e8000c101112 */
[----:B------:R-:W4:Y:S01]  /*db80*/  LDL.LU R188, [R1+0x88] ;  /* 0x0000880001bc7983 */ /* 0x000f220000300800 */
[----:B-1----:R-:W-:-:S02]  /*db90*/  VIADD R210, R0, 0x1d ;  /* 0x0000001d00d27836 */ /* 0x002fc40000000000 */
[----:B0-----:R-:W-:-:S03]  /*dba0*/  IMAD.MOV.U32 R211, RZ, RZ, R213 ;  /* 0x000000ffffd37224 */ /* 0x001fc600078e00d5 */
[----:B------:R-:W-:Y:S01]  /*dbb0*/  ISETP.GE.AND P3, PT, R210, UR8, PT ;  /* 0x00000008d2007c0c */ /* 0x000fe2000bf66270 */
[----:B------:R-:W-:Y:S01]  /*dbc0*/  VIADD R210, R212, UR21 ;  /* 0x00000015d4d27c36 */ /* 0x000fe20008000000 */
[----:B------:R-:W0:Y:S01]  /*dbd0*/  LDCU UR8, c[0x0][0x398] ;  /* 0x00007300ff0877ac */ /* 0x000e220008000800 */
[----:B------:R1:W-:Y:S03]  /*dbe0*/  @P0 STG.E.U8 desc[UR18][R208.64], R244 ;  /* 0x000000f4d0000986 */ /* 0x0003e6000c101112 */
[----:B------:R-:W-:Y:S02]  /*dbf0*/  IADD3 R212, P0, PT, R210, R196, RZ ;  /* 0x000000c4d2d47210 */ /* 0x000fe40007f1e0ff */
[----:B------:R-:W-:Y:S01]  /*dc00*/  ISETP.LT.AND P5, PT, R3, UR12, !P5 ;  /* 0x0000000c03007c0c */ /* 0x000fe2000efa1270 */
[----:B------:R-:W-:Y:S01]  /*dc10*/  VIADD R240, R0, 0x1e ;  /* 0x0000001e00f07836 */ /* 0x000fe20000000000 */
[----:B------:R-:W-:Y:S01]  /*dc20*/  PRMT R242, R244, 0x9910, RZ ;  /* 0x00009910f4f27816 */ /* 0x000fe200000000ff */
[----:B------:R-:W0:Y:S01]  /*dc30*/  LDCU UR12, c[0x0][0x398] ;  /* 0x00007300ff0c77ac */ /* 0x000e220008000800 */
[----:B------:R-:W4:Y:S01]  /*dc40*/  LDL.LU R189, [R1+0x8c] ;  /* 0x00008c0001bd7983 */ /* 0x000f220000300800 */
[----:B-1----:R-:W-:-:S03]  /*dc50*/  SHF.R.S32.HI R209, RZ, 0x8, R211 ;  /* 0x00000008ffd17819 */ /* 0x002fc600000114d3 */
[----:B------:R-:W4:Y:S01]  /*dc60*/  LDL.LU R186, [R1+0x498] ;  /* 0x0004980001ba7983 */ /* 0x000f220000300800 */
[----:B------:R-:W-:-:S03]  /*dc70*/  SHF.R.S32.HI R208, RZ, 0x1f, R210 ;  /* 0x0000001fffd07819 */ /* 0x000fc600000114d2 */
[----:B------:R1:W-:Y:S02]  /*dc80*/  @P6 STG.E.U8 desc[UR18][R238.64], R209 ;  /* 0x000000d1ee006986 */ /* 0x0003e4000c101112 */
[--C-:B------:R-:W-:Y:S02]  /*dc90*/  IMAD.X R213, R208, 0x1, R199.reuse, P0 ;  /* 0x00000001d0d57824 */ /* 0x100fe400000e06c7 */
[----:B------:R-:W4:Y:S01]  /*dca0*/  LDL.LU R187, [R1+0x49c] ;  /* 0x00049c0001bb7983 */ /* 0x000f220000300800 */
[C---:B-1----:R-:W-:Y:S01]  /*dcb0*/  VIADD R238, R210.reuse, UR21 ;  /* 0x00000015d2ee7c36 */ /* 0x042fe20008000000 */
[----:B------:R-:W-:Y:S02]  /*dcc0*/  IADD3 R210, P0, PT, R210, R197, RZ ;  /* 0x000000c5d2d27210 */ /* 0x000fe40007f1e0ff */
[----:B------:R-:W4:Y:S02]  /*dcd0*/  LDL.LU R184, [R1+0x98] ;  /* 0x0000980001b87983 */ /* 0x000f240000300800 */
[----:B------:R-:W-:Y:S01]  /*dce0*/  SHF.R.S32.HI R239, RZ, 0x1f, R238 ;  /* 0x0000001fffef7819 */ /* 0x000fe200000114ee */
[----:B------:R-:W-:Y:S01]  /*dcf0*/  IMAD.X R211, R208, 0x1, R198, P0 ;  /* 0x00000001d0d37824 */ /* 0x000fe200000e06c6 */
[----:B------:R-:W-:Y:S01]  /*dd00*/  IADD3 R208, P0, PT, R238, R196, RZ ;  /* 0x000000c4eed07210 */ /* 0x000fe20007f1e0ff */
[----:B------:R-:W4:Y:S01]  /*dd10*/  LDL.LU R185, [R1+0x9c] ;  /* 0x00009c0001b97983 */ /* 0x000f220000300800 */
[----:B0-----:R-:W-:Y:S01]  /*dd20*/  ISETP.LT.AND P6, PT, R2, UR8, !P4 ;  /* 0x0000000802007c0c */ /* 0x001fe2000e7c1270 */
[----:B------:R-:W0:Y:S02]  /*dd30*/  LDCU UR8, c[0x0][0x398] ;  /* 0x00007300ff0877ac */ /* 0x000e240008000800 */
[----:B------:R-:W-:Y:S01]  /*dd40*/  IMAD.X R209, R239, 0x1, R199, P0 ;  /* 0x00000001efd17824 */ /* 0x000fe200000e06c7 */
[----:B------:R-:W-:Y:S01]  /*dd50*/  ISETP.GE.AND P0, PT, R240, UR4, PT ;  /* 0x00000004f0007c0c */ /* 0x000fe2000bf06270 */
[----:B------:R-:W1:Y:S01]  /*dd60*/  LDCU UR4, c[0x0][0x39c] ;  /* 0x00007380ff0477ac */ /* 0x000e620008000800 */
[----:B------:R-:W-:Y:S01]  /*dd70*/  SHF.R.S32.HI R240, RZ, 0x8, R242 ;  /* 0x00000008fff07819 */ /* 0x000fe200000114f2 */
[----:B------:R-:W4:Y:S01]  /*dd80*/  LDL.LU R182, [R1+0x4a0] ;  /* 0x0004a00001b67983 */ /* 0x000f220000300800 */
[C---:B------:R-:W-:Y:S01]  /*dd90*/  ISETP.LT.AND P4, PT, R3.reuse, UR14, !P4 ;  /* 0x0000000e03007c0c */ /* 0x040fe2000e781270 */
[----:B------:R-:W0:Y:S02]  /*dda0*/  LDCU UR14, c[0x0][0x398] ;  /* 0x00007300ff0e77ac */ /* 0x000e240008000800 */
[----:B------:R-:W4:Y:S04]  /*ddb0*/  LDL.LU R183, [R1+0x4a4] ;  /* 0x0004a40001b77983 */ /* 0x000f280000300800 */
[----:B--2---:R2:W-:Y:S01]  /*ddc0*/  @P5 STG.E.U8 desc[UR18][R176.64], R240 ;  /* 0x000000f0b0005986 */ /* 0x0045e2000c101112 */
[----:B------:R-:W-:Y:S01]  /*ddd0*/  ISETP.LT.AND P5, PT, R2, UR16, !P2 ;  /* 0x0000001002007c0c */ /* 0x000fe2000d7a1270 */
[----:B------:R-:W0:Y:S01]  /*dde0*/  LDCU UR16, c[0x0][0x398] ;  /* 0x00007300ff1077ac */ /* 0x000e220008000800 */
[----:B--2---:R-:W-:Y:S01]  /*ddf0*/  VIADD R240, R0, 0x1f ;  /* 0x0000001f00f07836 */ /* 0x004fe20000000000 */
[----:B------:R-:W-:Y:S01]  /*de00*/  ISETP.LT.AND P2, PT, R3, UR12, !P2 ;  /* 0x0000000c03007c0c */ /* 0x000fe2000d741270 */
[----:B------:R-:W2:Y:S01]  /*de10*/  LDCU UR12, c[0x0][0x398] ;  /* 0x00007300ff0c77ac */ /* 0x000ea20008000800 */
[----:B---3--:R-:W-:-:S05]  /*de20*/  F2FP.SATFINITE.E4M3.F32.PACK_AB_MERGE_C R241, R181, R180, RZ ;  /* 0x000000b4b5f1723e */ /* 0x008fca00048070ff */
[----:B----4-:R3:W-:Y:S01]  /*de30*/  @P6 STG.E.U8 desc[UR18][R174.64], R241 ;  /* 0x000000f1ae006986 */ /* 0x0107e2000c101112 */
[----:B------:R-:W-:Y:S01]  /*de40*/  ISETP.GE.AND P6, PT, R240, UR10, PT ;  /* 0x0000000af0007c0c */ /* 0x000fe2000bfc6270 */
[----:B------:R-:W4:Y:S01]  /*de50*/  LDCU UR10, c[0x0][0x398] ;  /* 0x00007300ff0a77ac */ /* 0x000f220008000800 */
[----:B------:R-:W-:Y:S02]  /*de60*/  PRMT R243, R241, 0x9910, RZ ;  /* 0x00009910f1f37816 */ /* 0x000fe400000000ff */
[----:B------:R-:W-:-:S05]  /*de70*/  F2FP.SATFINITE.E4M3.F32.PACK_AB_MERGE_C R242, R179, R178, RZ ;  /* 0x000000b2b3f2723e */ /* 0x000fca00048070ff */
[----:B------:R1:W-:Y:S01]  /*de80*/  @P4 STG.E.U8 desc[UR18][R172.64], R242 ;  /* 0x000000f2ac004986 */ /* 0x0003e2000c101112 */
[----:B---3--:R-:W-:Y:S01]  /*de90*/  IMAD.MOV.U32 R241, RZ, RZ, R243 ;  /* 0x000000fffff17224 */ /* 0x008fe200078e00f3 */
[----:B0-----:R-:W-:Y:S01]  /*dea0*/  ISETP.LT.AND P4, PT, R2, UR8, !P1 ;  /* 0x0000000802007c0c */ /* 0x001fe2000cf81270 */
[----:B------:R-:W-:Y:S01]  /*deb0*/  VIADD R240, R0, 0x20 ;  /* 0x0000002000f07836 */ /* 0x000fe20000000000 */
[----:B------:R-:W0:Y:S02]  /*dec0*/  LDCU UR8, c[0x0][0x39c] ;  /* 0x00007380ff0877ac */ /* 0x000e240008000800 */
[----:B------:R-:W-:Y:S02]  /*ded0*/  SHF.R.S32.HI R241, RZ, 0x8, R241 ;  /* 0x00000008fff17819 */ /* 0x000fe400000114f1 */
[----:B-1----:R-:W-:-:S03]  /*dee0*/  PRMT R242, R242, 0x9910, RZ ;  /* 0x00009910f2f27816 */ /* 0x002fc600000000ff */
[----:B------:R1:W-:Y:S01]  /*def0*/  @P5 STG.E.U8 desc[UR18][R6.64], R241 ;  /* 0x000000f106005986 */ /* 0x0003e2000c101112 */
[----:B----4-:R-:W-:Y:S01]  /*df00*/  ISETP.LT.AND P1, PT, R3, UR10, !P1 ;  /* 0x0000000a03007c0c */ /* 0x010fe2000cf21270 */
[----:B------:R-:W3:Y:S01]  /*df10*/  LDCU UR10, c[0x0][0x398] ;  /* 0x00007300ff0a77ac */ /* 0x000ee20008000800 */
[----:B------:R-:W-:Y:S02]  /*df20*/  SHF.R.S32.HI R242, RZ, 0x8, R242 ;  /* 0x00000008fff27819 */ /* 0x000fe400000114f2 */
[----:B------:R-:W-:Y:S01]  /*df30*/  ISETP.GE.AND P5, PT, R240, UR6, PT ;  /* 0x00000006f0007c0c */ /* 0x000fe2000bfa6270 */
[----:B------:R-:W-:Y:S01]  /*df40*/  VIADD R240, R0, 0x21 ;  /* 0x0000002100f07836 */ /* 0x000fe20000000000 */
[----:B------:R-:W4:Y:S01]  /*df50*/  LDCU UR6, c[0x0][0x398] ;  /* 0x00007300ff0677ac */ /* 0x000f220008000800 */
[----:B------:R-:W-:Y:S01]  /*df60*/  @P2 STG.E.U8 desc[UR18][R4.64], R242 ;  /* 0x000000f204002986 */ /* 0x000fe2000c101112 */
[----:B-1----:R-:W-:-:S03]  /*df70*/  F2FP.SATFINITE.E4M3.F32.PACK_AB_MERGE_C R241, R171, R170, RZ ;  /* 0x000000aaabf1723e */ /* 0x002fc600048070ff */
[----:B------:R-:W2:Y:S04]  /*df80*/  LDL.LU R170, [R1+0xa0] ;  /* 0x0000a00001aa7983 */ /* 0x000ea80000300800 */
[----:B------:R1:W-:Y:S01]  /*df90*/  @P4 STG.E.U8 desc[UR18][R236.64], R241 ;  /* 0x000000f1ec004986 */ /* 0x0003e2000c101112 */
[----:B------:R-:W-:Y:S01]  /*dfa0*/  ISETP.LT.AND P4, PT, R2, UR14, !P3 ;  /* 0x0000000e02007c0c */ /* 0x000fe2000df81270 */
[----:B------:R-:W0:Y:S01]  /*dfb0*/  LDCU UR14, c[0x0][0x398] ;  /* 0x00007300ff0e77ac */ /* 0x000e220008000800 */
[----:B------:R-:W-:Y:S01]  /*dfc0*/  ISETP.GE.AND P2, PT, R240, UR4, PT ;  /* 0x00000004f0007c0c */ /* 0x000fe2000bf46270 */
[----:B------:R-:W2:Y:S01]  /*dfd0*/  LDL.LU R171, [R1+0xa4] ;  /* 0x0000a40001ab7983 */ /* 0x000ea20000300800 */
[----:B------:R-:W-:Y:S01]  /*dfe0*/  PRMT R240, R241, 0x9910, RZ ;  /* 0x00009910f1f07816 */ /* 0x000fe200000000ff */
[----:B------:R-:W0:Y:S02]  /*dff0*/  LDCU UR4, c[0x0][0x39c] ;  /* 0x00007380ff0477ac */ /* 0x000e240008000800 */
[----:B------:R-:W2:Y:S01]  /*e000*/  LDL.LU R180, [R1+0x4b0] ;  /* 0x0004b00001b47983 */ /* 0x000ea20000300800 */
[----:B-1----:R-:W-:-:S03]  /*e010*/  F2FP.SATFINITE.E4M3.F32.PACK_AB_MERGE_C R237, R69, R68, RZ ;  /* 0x0000004445ed723e */ /* 0x002fc600048070ff */
[----:B------:R-:W2:Y:S04]  /*e020*/  LDL.LU R181, [R1+0x4b4] ;  /* 0x0004b40001b57983 */ /* 0x000ea80000300800 */
[----:B------:R-:W2:Y:S04]  /*e030*/  LDL.LU R178, [R1+0x4c0] ;  /* 0x0004c00001b27983 */ /* 0x000ea80000300800 */
[----:B------:R1:W-:Y:S04]  /*e040*/  @P1 STG.E.U8 desc[UR18][R234.64], R237 ;  /* 0x000000edea001986 */ /* 0x0003e8000c101112 */
[----:B------:R-:W2:Y:S04]  /*e050*/  LDL.LU R179, [R1+0x4c4] ;  /* 0x0004c40001b37983 */ /* 0x000ea80000300800 */
[----:B------:R-:W2:Y:S01]  /*e060*/  LDL.LU R176, [R1+0x4d0] ;  /* 0x0004d00001b07983 */ /* 0x000ea20000300800 */
[----:B-1----:R-:W-:-:S03]  /*e070*/  SHF.R.S32.HI R234, RZ, 0x8, R240 ;  /* 0x00000008ffea7819 */ /* 0x002fc600000114f0 */
[----:B------:R-:W2:Y:S04]  /*e080*/  LDL.LU R177, [R1+0x4d4] ;  /* 0x0004d40001b17983 */ /* 0x000ea80000300800 */
[----:B------:R-:W2:Y:S04]  /*e090*/  LDL.LU R174, [R1+0x4e0] ;  /* 0x0004e00001ae7983 */ /* 0x000ea80000300800 */
[----:B------:R-:W2:Y:S04]  /*e0a0*/  LDL.LU R175, [R1+0x4e4] ;  /* 0x0004e40001af7983 */ /* 0x000ea80000300800 */
[----:B------:R-:W2:Y:S04]  /*e0b0*/  LDL.LU R172, [R1+0x4f0] ;  /* 0x0004f00001ac7983 */ /* 0x000ea80000300800 */
[----:B------:R1:W-:Y:S04]  /*e0c0*/  @P4 STG.E.U8 desc[UR18][R232.64], R234 ;  /* 0x000000eae8004986 */ /* 0x0003e8000c101112 */
[----:B------:R-:W2:Y:S01]  /*e0d0*/  LDL.LU R173, [R1+0x4f4] ;  /* 0x0004f40001ad7983 */ /* 0x000ea20000300800 */
[----:B-1----:R-:W-:-:S03]  /*e0e0*/  F2FP.SATFINITE.E4M3.F32.PACK_AB_MERGE_C R233, R195, R194, RZ ;  /* 0x000000c2c3e9723e */ /* 0x002fc600048070ff */
[----:B------:R-:W2:Y:S04]  /*e0f0*/  LDL.LU R194, [R1+0x480] ;  /* 0x0004800001c27983 */ /* 0x000ea80000300800 */
[----:B------:R-:W2:Y:S01]  /*e100*/  LDL.LU R195, [R1+0x484] ;  /* 0x0004840001c37983 */ /* 0x000ea20000300800 */
[----:B------:R-:W-:-:S03]  /*e110*/  F2FP.SATFINITE.E4M3.F32.PACK_AB_MERGE_C R234, R193, R192, RZ ;  /* 0x000000c0c1ea723e */ /* 0x000fc600048070ff */
[----:B------:R-:W2:Y:S04]  /*e120*/  LDL.LU R192, [R1+0x80] ;  /* 0x0000800001c07983 */ /* 0x000ea80000300800 */
[----:B------:R-:W2:Y:S01]  /*e130*/  LDL.LU R193, [R1+0x84] ;  /* 0x0000840001c17983 */ /* 0x000ea20000300800 */
[----:B------:R-:W-:Y:S02]  /*e140*/  PRMT R237, R237, 0x9910, RZ ;  /* 0x00009910eded7816 */ /* 0x000fe400000000ff */
[C---:B----4-:R-:W-:Y:S01]  /*e150*/  ISETP.LT.AND P3, PT, R3.reuse, UR6, !P3 ;  /* 0x0000000603007c0c */ /* 0x050fe2000df61270 */
[----:B------:R-:W-:Y:S01]  /*e160*/  VIADD R236, R0, 0x22 ;  /* 0x0000002200ec7836 */ /* 0x000fe20000000000 */
[----:B---3--:R-:W-:Y:S01]  /*e170*/  ISETP.LT.AND P4, PT, R2, UR10, !P0 ;  /* 0x0000000a02007c0c */ /* 0x008fe2000c781270 */
[----:B------:R-:W-:Y:S01]  /*e180*/  IMAD.MOV.U32 R232, RZ, RZ, R237 ;  /* 0x000000ffffe87224 */ /* 0x000fe200078e00ed */
[----:B--2---:R-:W-:Y:S01]  /*e190*/  ISETP.LT.AND P0, PT, R3, UR12, !P0 ;  /* 0x0000000c03007c0c */ /* 0x004fe2000c701270 */
[----:B------:R-:W1:Y:S03]  /*e1a0*/  LDCU UR10, c[0x0][0x398] ;  /* 0x00007300ff0a77ac */ /* 0x000e660008000800 */
[----:B------:R-:W-:Y:S01]  /*e1b0*/  SHF.R.S32.HI R232, RZ, 0x8, R232 ;  /* 0x00000008ffe87819 */ /* 0x000fe200000114e8 */
[----:B------:R-:W2:Y:S04]  /*e1c0*/  LDCU UR12, c[0x0][0x398] ;  /* 0x00007300ff0c77ac */ /* 0x000ea80008000800 */
[----:B------:R3:W-:Y:S01]  /*e1d0*/  @P3 STG.E.U8 desc[UR18][R230.64], R232 ;  /* 0x000000e8e6003986 */ /* 0x0007e2000c101112 */
[----:B0-----:R-:W-:Y:S01]  /*e1e0*/  ISETP.GE.AND P1, PT, R236, UR8, PT ;  /* 0x00000008ec007c0c */ /* 0x001fe2000bf26270 */
[----:B------:R-:W0:Y:S01]  /*e1f0*/  LDCU UR8, c[0x0][0x398] ;  /* 0x00007300ff0877ac */ /* 0x000e220008000800 */
[----:B------:R-:W-:Y:S01]  /*e200*/  ISETP.LT.AND P3, PT, R2, UR14, !P6 ;  /* 0x0000000e02007c0c */ /* 0x000fe2000f761270 */
[----:B------:R4:W-:Y:S01]  /*e210*/  @P4 STG.E.U8 desc[UR18][R206.64], R233 ;  /* 0x000000e9ce004986 */ /* 0x0009e2000c101112 */
[----:B------:R-:W1:Y:S01]  /*e220*/  LDCU UR14, c[0x0][0x398] ;  /* 0x00007300ff0e77ac */ /* 0x000e620008000800 */
[----:B------:R-:W1:Y:S01]  /*e230*/  LDCU UR6, c[0x0][0x39c] ;  /* 0x00007380ff0677ac */ /* 0x000e620008000800 */
[----:B---3--:R-:W-:Y:S01]  /*e240*/  PRMT R231, R233, 0x9910, RZ ;  /* 0x00009910e9e77816 */ /* 0x008fe200000000ff */
[----:B------:R-:W-:-:S04]  /*e250*/  VIADD R230, R0, 0x23 ;  /* 0x0000002300e67836 */ /* 0x000fc80000000000 */
[----:B----4-:R-:W-:Y:S01]  /*e260*/  IMAD.MOV.U32 R206, RZ, RZ, R231 ;  /* 0x000000ffffce7224 */ /* 0x010fe200078e00e7 */
[----:B------:R3:W-:Y:S01]  /*e270*/  @P0 STG.E.U8 desc[UR18][R204.64], R234 ;  /* 0x000000eacc000986 */ /* 0x0007e2000c101112 */
[----:B------:R-:W-:Y:S01]  /*e280*/  ISETP.GE.AND P4, PT, R230, UR4, PT ;  /* 0x00000004e6007c0c */ /* 0x000fe2000bf86270 */
[----:B------:R-:W-:Y:S01]  /*e290*/  VIADD R230, R238, UR21 ;  /* 0x00000015eee67c36 */ /* 0x000fe20008000000 */
[----:B0-----:R-:W-:Y:S01]  /*e2a0*/  ISETP.LT.AND P6, PT, R3, UR8, !P6 ;  /* 0x0000000803007c0c */ /* 0x001fe2000f7c1270 */
[----:B------:R-:W0:Y:S01]  /*e2b0*/  LDCU UR4, c[0x0][0x39c] ;  /* 0x00007380ff0477ac */ /* 0x000e220008000800 */
[----:B------:R-:W-:Y:S01]  /*e2c0*/  PRMT R232, R234, 0x9910, RZ ;  /* 0x00009910eae87816 */ /* 0x000fe200000000ff */
[----:B------:R-:W4:Y:S01]  /*e2d0*/  LDCU UR8, c[0x0][0x39c] ;  /* 0x00007380ff0877ac */ /* 0x000f220008000800 */
[----:B---3--:R-:W-:Y:S02]  /*e2e0*/  SHF.R.S32.HI R204, RZ, 0x8, R206 ;  /* 0x00000008ffcc7819 */ /* 0x008fe400000114ce */
[----:B------:R-:W-:-:S03]  /*e2f0*/  IADD3 R206, P0, PT, R238, R197, RZ ;  /* 0x000000c5eece7210 */ /* 0x000fc60007f1e0ff */
[----:B------:R3:W-:Y:S02]  /*e300*/  @P3 STG.E.U8 desc[UR18][R228.64], R204 ;  /* 0x000000cce4003986 */ /* 0x0007e4000c101112 */
[----:B------:R-:W-:Y:S01]  /*e310*/  IMAD.X R207, R239, 0x1, R198, P0 ;  /* 0x00000001efcf7824 */ /* 0x000fe200000e06c6 */
[----:B---3--:R-:W-:Y:S02]  /*e320*/  SHF.R.S32.HI R228, RZ, 0x1f, R230 ;  /* 0x0000001fffe47819 */ /* 0x008fe400000114e6 */
[----:B------:R-:W-:-:S05]  /*e330*/  IADD3 R204, P0, PT, R230, R196, RZ ;  /* 0x000000c4e6cc7210 */ /* 0x000fca0007f1e0ff */
[----:B------:R-:W-:Y:S01]  /*e340*/  IMAD.X R205, R228, 0x1, R199, P0 ;  /* 0x00000001e4cd7824 */ /* 0x000fe200000e06c7 */
[----:B-1----:R-:W-:Y:S02]  /*e350*/  ISETP.LT.AND P0, PT, R2, UR10, !P5 ;  /* 0x0000000a02007c0c */ /* 0x002fe4000ef01270 */
[----:B------:R-:W-:Y:S02]  /*e360*/  SHF.R.S32.HI R232, RZ, 0x8, R232 ;  /* 0x00000008ffe87819 */ /* 0x000fe400000114e8 */
[----:B------:R-:W-:Y:S01]  /*e370*/  F2FP.SATFINITE.E4M3.F32.PACK_AB_MERGE_C R231, R195, R194, RZ ;  /* 0x000000c2c3e7723e */ /* 0x000fe200048070ff */
[----:B------:R-:W-:Y:S01]  /*e380*/  VIADD R229, R0, 0x24 ;  /* 0x0000002400e57836 */ /* 0x000fe20000000000 */
[----:B--2---:R-:W-:Y:S01]  /*e390*/  ISETP.LT.AND P5, PT, R3, UR12, !P5 ;  /* 0x0000000c03007c0c */ /* 0x004fe2000efa1270 */
[----:B------:R1:W-:Y:S01]  /*e3a0*/  @P6 STG.E.U8 desc[UR18][R226.64], R232 ;  /* 0x000000e8e2006986 */ /* 0x0003e2000c101112 */
[----:B------:R-:W2:Y:S05]  /*e3b0*/  LDCU UR10, c[0x0][0x398] ;  /* 0x00007300ff0a77ac */ /* 0x000eaa0008000800 */
[----:B------:R3:W-:Y:S01]  /*e3c0*/  @P0 STG.E.U8 desc[UR18][R224.64], R231 ;  /* 0x000000e7e0000986 */ /* 0x0007e2000c101112 */
[----:B------:R-:W-:Y:S01]  /*e3d0*/  ISETP.LT.AND P0, PT, R2, UR14, !P2 ;  /* 0x0000000e02007c0c */ /* 0x000fe2000d701270 */
[----:B------:R-:W0:Y:S01]  /*e3e0*/  LDCU UR12, c[0x0][0x398] ;  /* 0x00007300ff0c77ac */ /* 0x000e220008000800 */
[----:B------:R-:W-:Y:S01]  /*e3f0*/  ISETP.GE.AND P3, PT, R229, UR6, PT ;  /* 0x00000006e5007c0c */ /* 0x000fe2000bf66270 */
[----:B------:R-:W0:Y:S01]  /*e400*/  LDCU UR6, c[0x0][0x398] ;  /* 0x00007300ff0677ac */ /* 0x000e220008000800 */
[----:B-1----:R-:W-:Y:S01]  /*e410*/  PRMT R226, R231, 0x9910, RZ ;  /* 0x00009910e7e27816 */ /* 0x002fe200000000ff */
[----:B------:R-:W1:Y:S01]  /*e420*/  LDCU UR14, c[0x0][0x398] ;  /* 0x00007300ff0e77ac */ /* 0x000e620008000800 */
[----:B---3--:R-:W-:-:S05]  /*e430*/  F2FP.SATFINITE.E4M3.F32.PACK_AB_MERGE_C R225, R193, R192, RZ ;  /* 0x000000c0c1e1723e */ /* 0x008fca00048070ff */
[----:B------:R3:W-:Y:S02]  /*e440*/  @P5 STG.E.U8 desc[UR18][R222.64], R225 ;  /* 0x000000e1de005986 */ /* 0x0007e4000c101112 */
[----:B---3--:R-:W-:-:S05]  /*e450*/  SHF.R.S32.HI R222, RZ, 0x8, R226 ;  /* 0x00000008ffde7819 */ /* 0x008fca00000114e2 */
[----:B------:R3:W-:Y:S02]  /*e460*/  @P0 STG.E.U8 desc[UR18][R220.64], R222 ;  /* 0x000000dedc000986 */ /* 0x0007e4000c101112 */
[----:B---3--:R-:W-:Y:S02]  /*e470*/  F2FP.SATFINITE.E4M3.F32.PACK_AB_MERGE_C R221, R191, R190, RZ ;  /* 0x000000bebfdd723e */ /* 0x008fe400048070ff */
[----:B------:R-:W3:Y:S04]  /*e480*/  LDL.LU R190, [R1+0x490] ;  /* 0x0004900001be7983 */ /* 0x000ee80000300800 */
[----:B------:R-:W3:Y:S01]  /*e490*/  LDL.LU R191, [R1+0x494] ;  /* 0x0004940001bf7983 */ /* 0x000ee20000300800 */
[----:B------:R-:W-:-:S03]  /*e4a0*/  F2FP.SATFINITE.E4M3.F32.PACK_AB_MERGE_C R222, R189, R188, RZ ;  /* 0x000000bcbdde723e */ /* 0x000fc600048070ff */
[----:B------:R-:W3:Y:S04]  /*e4b0*/  LDL.LU R188, [R1+0x90] ;  /* 0x0000900001bc7983 */ /* 0x000ee80000300800 */
[----:B------:R-:W3:Y:S01]  /*e4c0*/  LDL.LU R189, [R1+0x94] ;  /* 0x0000940001bd7983 */ /* 0x000ee20000300800 */
[----:B------:R-:W-:Y:S01]  /*e4d0*/  PRMT R225, R225, 0x9910, RZ ;  /* 0x00009910e1e17816 */ /* 0x000fe200000000ff */
[C---:B------:R-:W-:Y:S01]  /*e4e0*/  VIADD R229, R0.reuse, 0x25 ;  /* 0x0000002500e57836 */ /* 0x040fe20000000000 */
[----:B0-----:R-:W-:Y:S01]  /*e4f0*/  ISETP.LT.AND P2, PT, R3, UR6, !P2 ;  /* 0x0000000603007c0c */ /* 0x001fe2000d741270 */
[----:B------:R-:W-:Y:S01]  /*e500*/  VIADD R224, R0, 0x26 ;  /* 0x0000002600e07836 */ /* 0x000fe20000000000 */
[----:B--2---:R-:W-:Y:S01]  /*e510*/  ISETP.LT.AND P0, PT, R2, UR10, !P1 ;  /* 0x0000000a02007c0c */ /* 0x004fe2000cf01270 */
[----:B------:R-:W-:Y:S01]  /*e520*/  IMAD.MOV.U32 R220, RZ, RZ, R225 ;  /* 0x000000ffffdc7224 */ /* 0x000fe200078e00e1 */
[----:B------:R-:W-:Y:S01]  /*e530*/  ISETP.GE.AND P6, PT, R229, UR4, PT ;  /* 0x00000004e5007c0c */ /* 0x000fe2000bfc6270 */
[----:B------:R-:W0:Y:S01]  /*e540*/  LDCU UR4, c[0x0][0x39c] ;  /* 0x00007380ff0477ac */ /* 0x000e220008000800 */
[----:B------:R-:W-:-:S02]  /*e550*/  ISETP.LT.AND P1, PT, R3, UR12, !P1 ;  /* 0x0000000c03007c0c */ /* 0x000fc4000cf21270 */
[----:B------:R-:W-:Y:S01]  /*e560*/  SHF.R.S32.HI R220, RZ, 0x8, R220 ;  /* 0x00000008ffdc7819 */ /* 0x000fe200000114dc */
[----:B------:R-:W2:Y:S04]  /*e570*/  LDCU UR10, c[0x0][0x398] ;  /* 0x00007300ff0a77ac */ /* 0x000ea80008000800 */
[----:B------:R0:W-:Y:S01]  /*e580*/  @P2 STG.E.U8 desc[UR18][R218.64], R220 ;  /* 0x000000dcda002986 */ /* 0x0001e2000c101112 */
[----:B----4-:R-:W-:Y:S01]  /*e590*/  ISETP.GE.AND P5, PT, R224, UR8, PT ;  /* 0x00000008e0007c0c */ /* 0x010fe2000bfa6270 */
[----:B------:R-:W4:Y:S01]  /*e5a0*/  LDCU UR8, c[0x0][0x398] ;  /* 0x00007300ff0877ac */ /* 0x000f220008000800 */
[----:B-1----:R-:W-:Y:S01]  /*e5b0*/  ISETP.LT.AND P2, PT, R2, UR14, !P4 ;  /* 0x0000000e02007c0c */ /* 0x002fe2000e741270 */
[----:B------:R1:W-:Y:S01]  /*e5c0*/  @P0 STG.E.U8 desc[UR18][R202.64], R221 ;  /* 0x000000ddca000986 */ /* 0x0003e2000c101112 */
[----:B------:R-:W2:Y:S01]  /*e5d0*/  LDCU UR12, c[0x0][0x398] ;  /* 0x00007300ff0c77ac */ /* 0x000ea20008000800 */
[----:B------:R-:W2:Y:S01]  /*e5e0*/  LDCU UR6, c[0x0][0x39c] ;  /* 0x00007380ff0677ac */ /* 0x000ea20008000800 */
[----:B0-----:R-:W-:Y:S01]  /*e5f0*/  PRMT R219, R221, 0x9910, RZ ;  /* 0x00009910dddb7816 */ /* 0x001fe200000000ff */
[----:B------:R-:W-:Y:S01]  /*e600*/  VIADD R218, R0, 0x27 ;  /* 0x0000002700da7836 */ /* 0x000fe20000000000 */
[----:B------:R-:W0:Y:S03]  /*e610*/  LDCU UR14, c[0x0][0x398] ;  /* 0x00007300ff0e77ac */ /* 0x000e260008000800 */
[----:B-1----:R-:W-:Y:S01]  /*e620*/  IMAD.MOV.U32 R202, RZ, RZ, R219 ;  /* 0x000000ffffca7224 */ /* 0x002fe200078e00db */
[----:B------:R1:W-:Y:S01]  /*e630*/  @P1 STG.E.U8 desc[UR18][R200.64], R222 ;  /* 0x000000dec8001986 */ /* 0x0003e2000c101112 */
[----:B------:R-:W-:Y:S01]  /*e640*/  ISETP.GE.AND P0, PT, R218, UR4, PT ;  /* 0x00000004da007c0c */ /* 0x000fe2000bf06270 */
[----:B------:R-:W0:Y:S01]  /*e650*/  LDCU UR4, c[0x0][0x39c] ;  /* 0x00007380ff0477ac */ /* 0x000e220008000800 */
[----:B------:R-:W-:Y:S01]  /*e660*/  VIADD R218, R230, UR21 ;  /* 0x00000015e6da7c36 */ /* 0x000fe20008000000 */
[----:B-1----:R-:W-:-:S02]  /*e670*/  SHF.R.S32.HI R200, RZ, 0x8, R202 ;  /* 0x00000008ffc87819 */ /* 0x002fc400000114ca */
[----:B------:R-:W-:-:S03]  /*e680*/  IADD3 R202, P1, PT, R230, R197, RZ ;  /* 0x000000c5e6ca7210 */ /* 0x000fc60007f3e0ff */
[----:B------:R1:W-:Y:S02]  /*e690*/  @P2 STG.E.U8 desc[UR18][R214.64], R200 ;  /* 0x000000c8d6002986 */ /* 0x0003e4000c101112 */
[----:B------:R-:W-:Y:S01]  /*e6a0*/  IMAD.X R203, R228, 0x1, R198, P1 ;  /* 0x00000001e4cb7824 */ /* 0x000fe200008e06c6 */
[----:B----4-:R-:W-:Y:S01]  /*e6b0*/  ISETP.LT.AND P4, PT, R3, UR8, !P4 ;  /* 0x0000000803007c0c */ /* 0x010fe2000e781270 */
[----:B------:R-:W4:Y:S01]  /*e6c0*/  LDCU UR8, c[0x0][0x398] ;  /* 0x00007300ff0877ac */ /* 0x000f220008000800 */
[----:B-1----:R-:W-:Y:S02]  /*e6d0*/  SHF.R.S32.HI R214, RZ, 0x1f, R218 ;  /* 0x0000001fffd67819 */ /* 0x002fe400000114da */
[----:B------:R-:W-:Y:S01]  /*e6e0*/  IADD3 R200, P1, PT, R218, R196, RZ ;  /* 0x000000c4dac87210 */ /* 0x000fe20007f3e0ff */
[----:B------:R-:W-:-:S04]  /*e6f0*/  VIADD R215, R0, 0x28 ;  /* 0x0000002800d77836 */ /* 0x000fc80000000000 */
[----:B------:R-:W-:Y:S01]  /*e700*/  IMAD.X R201, R214, 0x1, R199, P1 ;  /* 0x00000001d6c97824 */ /* 0x000fe200008e06c7 */
[----:B--2---:R-:W-:Y:S01]  /*e710*/  ISETP.LT.AND P1, PT, R2, UR10, !P3 ;  /* 0x0000000a02007c0c */ /* 0x004fe2000df21270 */
[----:B------:R-:W1:Y:S01]  /*e720*/  LDCU UR10, c[0x0][0x398] ;  /* 0x00007300ff0a77ac */ /* 0x000e620008000800 */
[----:B------:R-:W-:Y:S02]  /*e730*/  PRMT R219, R222, 0x9910, RZ ;  /* 0x00009910dedb7816 */ /* 0x000fe400000000ff */
[----:B------:R-:W-:Y:S01]  /*e740*/  ISETP.LT.AND P3, PT, R3, UR12, !P3 ;  /* 0x0000000c03007c0c */ /* 0x000fe2000df61270 */
[----:B------:R-:W2:Y:S01]  /*e750*/  LDCU UR12, c[0x0][0x398] ;  /* 0x00007300ff0c77ac */ /* 0x000ea20008000800 */
[----:B0-----:R-:W-:Y:S01]  /*e760*/  ISETP.GE.AND P2, PT, R215, UR4, PT ;  /* 0x00000004d7007c0c */ /* 0x001fe2000bf46270 */
[----:B------:R-:W-:Y:S01]  /*e770*/  VIADD R215, R0, 0x29 ;  /* 0x0000002900d77836 */ /* 0x000fe20000000000 */
[----:B------:R-:W-:Y:S01]  /*e780*/  SHF.R.S32.HI R219, RZ, 0x8, R219 ;  /* 0x00000008ffdb7819 */ /* 0x000fe200000114db */
[----:B------:R-:W0:Y:S04]  /*e790*/  LDCU UR4, c[0x0][0x39c] ;  /* 0x00007380ff0477ac */ /* 0x000e280008000800 */
[----:B------:R-:W-:Y:S01]  /*e7a0*/  @P4 STG.E.U8 desc[UR18][R216.64], R219 ;  /* 0x000000dbd8004986 */ /* 0x000fe2000c101112 */
[----:B------:R-:W-:Y:S01]  /*e7b0*/  ISETP.GE.AND P4, PT, R215, UR6, PT ;  /* 0x00000006d7007c0c */ /* 0x000fe2000bf86270 */
[----:B------:R-:W0:Y:S01]  /*e7c0*/  LDCU UR6, c[0x0][0x39c] ;  /* 0x00007380ff0677ac */ /* 0x000e220008000800 */
[----:B---3--:R-:W-:-:S05]  /*e7d0*/  F2FP.SATFINITE.E4M3.F32.PACK_AB_MERGE_C R220, R191, R190, RZ ;  /* 0x000000bebfdc723e */ /* 0x008fca00048070ff */
[----:B------:R3:W-:Y:S01]  /*e7e0*/  @P1 STG.E.U8 desc[UR18][R212.64], R220 ;  /* 0x000000dcd4001986 */ /* 0x0007e2000c101112 */
[C---:B------:R-:W-:Y:S01]  /*e7f0*/  ISETP.LT.AND P1, PT, R2.reuse, UR14, !P6 ;  /* 0x0000000e02007c0c */ /* 0x040fe2000f721270 */
[----:B------:R-:W0:Y:S01]  /*e800*/  LDCU UR14, c[0x0][0x398] ;  /* 0x00007300ff0e77ac */ /* 0x000e220008000800 */
[----:B------:R-:W-:Y:S02]  /*e810*/  F2FP.SATFINITE.E4M3.F32.PACK_AB_MERGE_C R215, R189, R188, RZ ;  /* 0x000000bcbdd7723e */ /* 0x000fe400048070ff */
[----:B------:R-:W-:Y:S01]  /*e820*/  ISETP.LT.AND P6, PT, R3, UR16, !P6 ;  /* 0x0000001003007c0c */ /* 0x000fe2000f7c1270 */
[----:B------:R-:W0:Y:S02]  /*e830*/  LDCU UR16, c[0x0][0x398] ;  /* 0x00007300ff1077ac */ /* 0x000e240008000800 */
[----:B------:R1:W-:Y:S01]  /*e840*/  @P3 STG.E.U8 desc[UR18][R210.64], R215 ;  /* 0x000000d7d2003986 */ /* 0x0003e2000c101112 */
[----:B----4-:R-:W-:Y:S01]  /*e850*/  ISETP.LT.AND P3, PT, R2, UR8, !P5 ;  /* 0x0000000802007c0c */ /* 0x010fe2000ef61270 */
[----:B------:R-:W4:Y:S01]  /*e860*/  LDCU UR8, c[0x0][0x398] ;  /* 0x00007300ff0877ac */ /* 0x000f220008000800 */
[----:B---3--:R-:W-:-:S02]  /*e870*/  PRMT R213, R220, 0x9910, RZ ;  /* 0x00009910dcd57816 */ /* 0x008fc400000000ff */
[----:B------:R-:W-:Y:S02]  /*e880*/  PRMT R212, R215, 0x9910, RZ ;  /* 0x00009910d7d47816 */ /* 0x000fe400000000ff */
[----:B-1----:R-:W-:Y:S02]  /*e890*/  SHF.R.S32.HI R211, RZ, 0x8, R213 ;  /* 0x00000008ffd37819 */ /* 0x002fe400000114d5 */
[----:B------:R-:W-:-:S03]  /*e8a0*/  SHF.R.S32.HI R212, RZ, 0x8, R212 ;  /* 0x00000008ffd47819 */ /* 0x000fc600000114d4 */
[----:B------:R1:W-:Y:S04]  /*e8b0*/  @P1 STG.E.U8 desc[UR18][R208.64], R211 ;  /* 0x000000d3d0001986 */ /* 0x0003e8000c101112 */
[----:B------:R3:W-:Y:S01]  /*e8c0*/  @P6 STG.E.U8 desc[UR18][R206.64], R212 ;  /* 0x000000d4ce006986 */ /* 0x0007e2000c101112 */
[----:B-1----:R-:W-:Y:S02]  /*e8d0*/  F2FP.SATFINITE.E4M3.F32.PACK_AB_MERGE_C R208, R187, R186, RZ ;  /* 0x000000babbd0723e */ /* 0x002fe400048070ff */
[----:B------:R-:W-:Y:S02]  /*e8e0*/  F2FP.SATFINITE.E4M3.F32.PACK_AB_MERGE_C R209, R183, R182, RZ ;  /* 0x000000b6b7d1723e */ /* 0x000fe400048070ff */
[----:B---3--:R-:W-:Y:S01]  /*e8f0*/  PRMT R207, R208, 0x9910, RZ ;  /* 0x00009910d0cf7816 */ /* 0x008fe200000000ff */
[----:B------:R1:W-:Y:S04]  /*e900*/  @P3 STG.E.U8 desc[UR18][R204.64], R208 ;  /* 0x000000d0cc003986 */ /* 0x0003e8000c101112 */
[----:B------:R-:W3:Y:S04]  /*e910*/  LDL.LU R182, [R1+0x4a8] ;  /* 0x0004a80001b67983 */ /* 0x000ee80000300800 */
[----:B------:R-:W3:Y:S01]  /*e920*/  LDL.LU R183, [R1+0x4ac] ;  /* 0x0004ac0001b77983 */ /* 0x000ee20000300800 */
[----:B-1----:R-:W-:-:S03]  /*e930*/  F2FP.SATFINITE.E4M3.F32.PACK_AB_MERGE_C R208, R171, R170, RZ ;  /* 0x000000aaabd0723e */ /* 0x002fc600048070ff */
[----:B------:R-:W3:Y:S04]  /*e940*/  LDL.LU R170, [R1+0xa8] ;  /* 0x0000a80001aa7983 */ /* 0x000ee80000300800 */
[----:B------:R-:W3:Y:S01]  /*e950*/  LDL.LU R171, [R1+0xac] ;  /* 0x0000ac0001ab7983 */ /* 0x000ee20000300800 */
[----:B------:R-:W-:Y:S01]  /*e960*/  ISETP.LT.AND P5, PT, R3, UR10, !P5 ;  /* 0x0000000a03007c0c */ /* 0x000fe2000efa1270 */
[----:B------:R-:W1:Y:S01]  /*e970*/  LDCU UR10, c[0x0][0x398] ;  /* 0x00007300ff0a77ac */ /* 0x000e620008000800 */
[----:B------:R-:W-:Y:S01]  /*e980*/  VIADD R210, R0, 0x2a ;  /* 0x0000002a00d27836 */ /* 0x000fe20000000000 */
[----:B--2---:R-:W-:Y:S01]  /*e990*/  ISETP.LT.AND P6, PT, R2, UR12, !P0 ;  /* 0x0000000c02007c0c */ /* 0x004fe2000c7c1270 */
[----:B------:R-:W-:Y:S01]  /*e9a0*/  IMAD.MOV.U32 R204, RZ, RZ, R207 ;  /* 0x000000ffffcc7224 */ /* 0x000fe200078e00cf */
[----:B------:R-:W-:Y:S01]  /*e9b0*/  F2FP.SATFINITE.E4M3.F32.PACK_AB_MERGE_C R205, R185, R184, RZ ;  /* 0x000000b8b9cd723e */ /* 0x000fe200048070ff */
[----:B------:R-:W-:Y:S01]  /*e9c0*/  VIADD R206, R0, 0x2b ;  /* 0x0000002b00ce7836 */ /* 0x000fe20000000000 */
[----:B0-----:R-:W-:Y:S01]  /*e9d0*/  ISETP.GE.AND P1, PT, R210, UR4, PT ;  /* 0x00000004d2007c0c */ /* 0x001fe2000bf26270 */
[----:B------:R-:W0:Y:S01]  /*e9e0*/  LDCU UR4, c[0x0][0x39c] ;  /* 0x00007380ff0477ac */ /* 0x000e220008000800 */
[----:B------:R-:W-:-:S02]  /*e9f0*/  SHF.R.S32.HI R204, RZ, 0x8, R204 ;  /* 0x00000008ffcc7819 */ /* 0x000fc400000114cc */
[----:B----4-:R-:W-:Y:S01]  /*ea00*/  ISETP.LT.AND P0, PT, R3, UR8, !P0 ;  /* 0x0000000803007c0c */ /* 0x010fe2000c701270 */
[----:B------:R-:W2:Y:S01]  /*ea10*/  LDCU UR8, c[0x0][0x398] ;  /* 0x00007300ff0877ac */ /* 0x000ea20008000800 */
[----:B------:R4:W-:Y:S01]  /*ea20*/  @P5 STG.E.U8 desc[UR18][R202.64], R205 ;  /* 0x000000cdca005986 */ /* 0x0009e2000c101112 */
[----:B------:R-:W-:Y:S01]  /*ea30*/  ISETP.GE.AND P3, PT, R206, UR6, PT ;  /* 0x00000006ce007c0c */ /* 0x000fe2000bf66270 */
[----:B------:R-:W0:Y:S02]  /*ea40*/  LDCU UR6, c[0x0][0x398] ;  /* 0x00007300ff0677ac */ /* 0x000e240008000800 */
[----:B------:R1:W-:Y:S01]  /*ea50*/  @P6 STG.E.U8 desc[UR18][R200.64], R204 ;  /* 0x000000ccc8006986 */ /* 0x0003e2000c101112 */
[----:B------:R-:W-:Y:S01]  /*ea60*/  PRMT R207, R205, 0x9910, RZ ;  /* 0x00009910cdcf7816 */ /* 0x000fe200000000ff */
[----:B------:R-:W0:Y:S01]  /*ea70*/  LDCU UR12, c[0x0][0x398] ;  /* 0x00007300ff0c77ac */ /* 0x000e220008000800 */
[C---:B----4-:R-:W-:Y:S01]  /*ea80*/  IADD3 R202, P5, PT, R218.reuse, R197, RZ ;  /* 0x000000c5daca7210 */ /* 0x050fe20007fbe0ff */
[----:B-1----:R-:W-:-:S04]  /*ea90*/  VIADD R204, R218, UR21 ;  /* 0x00000015dacc7c36 */ /* 0x002fc80008000000 */
[----:B------:R-:W-:Y:S01]  /*eaa0*/  IMAD.X R203, R214, 0x1, R198, P5 ;  /* 0x00000001d6cb7824 */ /* 0x000fe200028e06c6 */
[----:B------:R-:W-:Y:S01]  /*eab0*/  ISETP.LT.AND P5, PT, R2, UR10, !P2 ;  /* 0x0000000a02007c0c */ /* 0x000fe2000d7a1270 */
[----:B------:R-:W-:Y:S01]  /*eac0*/  VIADD R205, R0, 0x2c ;  /* 0x0000002c00cd7836 */ /* 0x000fe20000000000 */
[----:B------:R-:W-:Y:S01]  /*ead0*/  SHF.R.S32.HI R207, RZ, 0x8, R207 ;  /* 0x00000008ffcf7819 */ /* 0x000fe200000114cf */
[----:B------:R-:W1:Y:S01]  /*eae0*/  LDCU UR10, c[0x0][0x398] ;  /* 0x00007300ff0a77ac */ /* 0x000e620008000800 */
[----:B------:R-:W-:Y:S02]  /*eaf0*/  SHF.R.S32.HI R206, RZ, 0x1f, R204 ;  /* 0x0000001fffce7819 */ /* 0x000fe400000114cc */
[----:B------:R-:W-:Y:S01]  /*eb00*/  IADD3 R200, P6, PT, R204, R196, RZ ;  /* 0x000000c4ccc87210 */ /* 0x000fe20007fde0ff */
[----:B------:R4:W-:Y:S01]  /*eb10*/  @P0 STG.E.U8 desc[UR18][R202.64], R207 ;  /* 0x000000cfca000986 */ /* 0x0009e2000c101112 */
[----:B0-----:R-:W-:Y:S01]  /*eb20*/  ISETP.GE.AND P0, PT, R205, UR4, PT ;  /* 0x00000004cd007c0c */ /* 0x001fe2000bf06270 */
[----:B------:R-:W0:Y:S02]  /*eb30*/  LDCU UR4, c[0x0][0x39c] ;  /* 0x00007380ff0477ac */ /* 0x000e240008000800 */
[----:B------:R-:W-:Y:S01]  /*eb40*/  IMAD.X R201, R206, 0x1, R199, P6 ;  /* 0x00000001cec97824 */ /* 0x000fe200030e06c7 */
[----:B------:R-:W-:Y:S01]  /*eb50*/  ISETP.LT.AND P2, PT, R3, UR6, !P2 ;  /* 0x0000000603007c0c */ /* 0x000fe2000d741270 */
[----:B------:R-:W-:Y:S01]  /*eb60*/  VIADD R205, R204, UR21 ;  /* 0x00000015cccd7c36 */ /* 0x000fe20008000000 */
[----:B--2---:R-:W-:Y:S01]  /*eb70*/  ISETP.LT.AND P6, PT, R2, UR8, !P4 ;  /* 0x0000000802007c0c */ /* 0x004fe2000e7c1270 */
[----:B------:R-:W2:Y:S01]  /*eb80*/  LDCU UR6, c[0x0][0x39c] ;  /* 0x00007380ff0677ac */ /* 0x000ea20008000800 */
[----:B------:R0:W-:Y:S01]  /*eb90*/  @P5 STG.E.U8 desc[UR18][R200.64], R209 ;  /* 0x000000d1c8005986 */ /* 0x0001e2000c101112 */
[----:B----4-:R-:W-:Y:S01]  /*eba0*/  IADD3 R202, P5, PT, R204, R197, RZ ;  /* 0x000000c5ccca7210 */ /* 0x010fe20007fbe0ff */
[----:B------:R-:W4:Y:S01]  /*ebb0*/  LDCU UR8, c[0x0][0x398] ;  /* 0x00007300ff0877ac */ /* 0x000f220008000800 */
[----:B------:R-:W-:-:S03]  /*ebc0*/  SHF.R.S32.HI R204, RZ, 0x1f, R205 ;  /* 0x0000001fffcc7819 */ /* 0x000fc600000114cd */
[----:B------:R-:W-:Y:S02]  /*ebd0*/  IMAD.X R203, R206, 0x1, R198, P5 ;  /* 0x00000001cecb7824 */ /* 0x000fe400028e06c6 */
[----:B------:R-:W-:Y:S01]  /*ebe0*/  VIADD R206, R0, 0x2d ;  /* 0x0000002d00ce7836 */ /* 0x000fe20000000000 */
[----:B0-----:R-:W-:Y:S02]  /*ebf0*/  IADD3 R200, P5, PT, R205, R196, RZ ;  /* 0x000000c4cdc87210 */ /* 0x001fe40007fbe0ff */
[----:B------:R3:W-:Y:S03]  /*ec00*/  @P2 STG.E.U8 desc[UR18][R202.64], R208 ;  /* 0x000000d0ca002986 */ /* 0x0007e6000c101112 */
[----:B------:R-:W-:Y:S01]  /*ec10*/  IMAD.X R201, R204, 0x1, R199, P5 ;  /* 0x00000001ccc97824 */ /* 0x000fe200028e06c7 */
[----:B------:R-:W-:Y:S01]  /*ec20*/  ISETP.GE.AND P5, PT, R206, UR4, PT ;  /* 0x00000004ce007c0c */ /* 0x000fe2000bfa6270 */
[----:B------:R-:W0:Y:S01]  /*ec30*/  LDCU UR4, c[0x0][0x39c] ;  /* 0x00007380ff0477ac */ /* 0x000e220008000800 */
[----:B------:R-:W-:-:S02]  /*ec40*/  PRMT R206, R208, 0x9910, RZ ;  /* 0x00009910d0ce7816 */ /* 0x000fc400000000ff */
[----:B---3--:R-:W-:Y:S02]  /*ec50*/  F2FP.SATFINITE.E4M3.F32.PACK_AB_MERGE_C R208, R171, R170, RZ ;  /* 0x000000aaabd0723e */ /* 0x008fe400048070ff */
[----:B------:R-:W3:Y:S04]  /*ec60*/  LDL.LU R170, [R1+0xb0] ;  /* 0x0000b00001aa7983 */ /* 0x000ee80000300800 */
[----:B------:R-:W3:Y:S01]  /*ec70*/  LDL.LU R171, [R1+0xb4] ;  /* 0x0000b40001ab7983 */ /* 0x000ee20000300800 */
[----:B------:R-:W-:-:S04]  /*ec80*/  PRMT R207, R209, 0x9910, RZ ;  /* 0x00009910d1cf7816 */ /* 0x000fc800000000ff */
[----:B------:R-:W-:Y:S02]  /*ec90*/  SHF.R.S32.HI R207, RZ, 0x8, R207 ;  /* 0x00000008ffcf7819 */ /* 0x000fe400000114cf */
[----:B-1----:R-:W-:Y:S01]  /*eca0*/  ISETP.LT.AND P4, PT, R3, UR10, !P4 ;  /* 0x0000000a03007c0c */ /* 0x002fe2000e781270 */
[----:B------:R-:W-:Y:S01]  /*ecb0*/  VIADD R203, R0, 0x2e ;  /* 0x0000002e00cb7836 */ /* 0x000fe20000000000 */
[----:B------:R-:W-:Y:S01]  /*ecc0*/  SHF.R.S32.HI R206, RZ, 0x8, R206 ;  /* 0x00000008ffce7819 */ /* 0x000fe200000114ce */
[----:B------:R1:W-:Y:S01]  /*ecd0*/  @P6 STG.E.U8 desc[UR18][R200.64], R207 ;  /* 0x000000cfc8006986 */ /* 0x0003e2000c101112 */
[----:B------:R-:W-:Y:S01]  /*ece0*/  ISETP.LT.AND P2, PT, R2, UR12, !P1 ;  /* 0x0000000c02007c0c */ /* 0x000fe2000cf41270 */
[----:B------:R-:W0:Y:S01]  /*ecf0*/  LDCU UR10, c[0x0][0x398] ;  /* 0x00007300ff0a77ac */ /* 0x000e220008000800 */
[C---:B-1----:R-:W-:Y:S01]  /*ed00*/  IADD3 R200, P6, PT, R205.reuse, R197, RZ ;  /* 0x000000c5cdc87210 */ /* 0x042fe20007fde0ff */
[----:B------:R-:W-:Y:S01]  /*ed10*/  VIADD R205, R205, UR21 ;  /* 0x00000015cdcd7c36 */ /* 0x000fe20008000000 */
[----:B------:R-:W-:Y:S01]  /*ed20*/  F2FP.SATFINITE.E4M3.F32.PACK_AB_MERGE_C R207, R183, R182, RZ ;  /* 0x000000b6b7cf723e */ /* 0x000fe200048070ff */
[----:B------:R-:W1:Y:S02]  /*ed30*/  LDCU UR12, c[0x0][0x398] ;  /* 0x00007300ff0c77ac */ /* 0x000e640008000800 */
[----:B------:R-:W-:Y:S01]  /*ed40*/  IMAD.X R201, R204, 0x1, R198, P6 ;  /* 0x00000001ccc97824 */ /* 0x000fe200030e06c6 */
[----:B------:R-:W-:-:S02]  /*ed50*/  SHF.R.S32.HI R204, RZ, 0x1f, R205 ;  /* 0x0000001fffcc7819 */ /* 0x000fc400000114cd */
[----:B------:R-:W-:Y:S02]  /*ed60*/  IADD3 R202, P6, PT, R205, R196, RZ ;  /* 0x000000c4cdca7210 */ /* 0x000fe40007fde0ff */
[----:B------:R-:W-:Y:S01]  /*ed70*/  ISETP.LT.AND P1, PT, R3, UR14, !P1 ;  /* 0x0000000e03007c0c */ /* 0x000fe2000cf21270 */
[----:B------:R1:W-:Y:S01]  /*ed80*/  @P4 STG.E.U8 desc[UR18][R200.64], R206 ;  /* 0x000000cec8004986 */ /* 0x0003e2000c101112 */
[----:B0-----:R-:W-:Y:S01]  /*ed90*/  ISETP.GE.AND P4, PT, R203, UR4, PT ;  /* 0x00000004cb007c0c */ /* 0x001fe2000bf86270 */
[----:B------:R-:W-:Y:S01]  /*eda0*/  IMAD.X R203, R204, 0x1, R199, P6 ;  /* 0x00000001cccb7824 */ /* 0x000fe200030e06c7 */
[----:B------:R-:W-:Y:S01]  /*edb0*/  F2FP.SATFINITE.E4M3.F32.PACK_AB_MERGE_C R209, R181, R180, RZ ;  /* 0x000000b4b5d1723e */ /* 0x000fe200048070ff */
[----:B------:R-:W0:Y:S01]  /*edc0*/  LDCU UR4, c[0x0][0x39c] ;  /* 0x00007380ff0477ac */ /* 0x000e220008000800 */
[----:B------:R-:W2:Y:S01]  /*edd0*/  LDL.LU R180, [R1+0x4b8] ;  /* 0x0004b80001b47983 */ /* 0x000ea20000300800 */
[----:B------:R-:W0:Y:S01]  /*ede0*/  LDCU UR14, c[0x0][0x398] ;  /* 0x00007300ff0e77ac */ /* 0x000e220008000800 */
[----:B-1----:R-:W-:-:S02]  /*edf0*/  IADD3 R200, P6, PT, R205, R197, RZ ;  /* 0x000000c5cdc87210 */ /* 0x002fc40007fde0ff */
[----:B------:R1:W-:Y:S03]  /*ee00*/  @P2 STG.E.U8 desc[UR18][R202.64], R207 ;  /* 0x000000cfca002986 */ /* 0x0003e6000c101112 */
[----:B------:R-:W-:Y:S01]  /*ee10*/  IMAD.X R201, R204, 0x1, R198, P6 ;  /* 0x00000001ccc97824 */ /* 0x000fe200030e06c6 */
[----:B------:R-:W2:Y:S04]  /*ee20*/  LDL.LU R181, [R1+0x4bc] ;  /* 0x0004bc0001b57983 */ /* 0x000ea80000300800 */
[----:B------:R3:W-:Y:S01]  /*ee30*/  @P1 STG.E.U8 desc[UR18][R200.64], R208 ;  /* 0x000000d0c8001986 */ /* 0x0007e2000c101112 */
[----:B-1----:R-:W-:Y:S02]  /*ee40*/  PRMT R202, R207, 0x9910, RZ ;  /* 0x00009910cfca7816 */ /* 0x002fe400000000ff */
[----:B------:R-:W-:-:S02]  /*ee50*/  PRMT R207, R208, 0x9910, RZ ;  /* 0x00009910d0cf7816 */ /* 0x000fc400000000ff */
[----:B---3--:R-:W-:Y:S02]  /*ee60*/  F2FP.SATFINITE.E4M3.F32.PACK_AB_MERGE_C R208, R171, R170, RZ ;  /* 0x000000aaabd0723e */ /* 0x008fe400048070ff */
[----:B------:R-:W3:Y:S04]  /*ee70*/  LDL.LU R170, [R1+0xb8] ;  /* 0x0000b80001aa7983 */ /* 0x000ee80000300800 */
[----:B------:R-:W3:Y:S01]  /*ee80*/  LDL.LU R171, [R1+0xbc] ;  /* 0x0000bc0001ab7983 */ /* 0x000ee20000300800 */
[----:B------:R-:W-:Y:S02]  /*ee90*/  VIADD R206, R0, 0x2f ;  /* 0x0000002f00ce7836 */ /* 0x000fe40000000000 */
[----:B------:R-:W-:Y:S01]  /*eea0*/  VIADD R205, R205, UR21 ;  /* 0x00000015cdcd7c36 */ /* 0x000fe20008000000 */
[----:B----4-:R-:W-:Y:S01]  /*eeb0*/  ISETP.LT.AND P1, PT, R2, UR8, !P3 ;  /* 0x0000000802007c0c */ /* 0x010fe2000df21270 */
[----:B------:R-:W1:Y:S01]  /*eec0*/  LDCU UR8, c[0x0][0x398] ;  /* 0x00007300ff0877ac */ /* 0x000e620008000800 */
[----:B--2---:R-:W-:Y:S01]  /*eed0*/  ISETP.GE.AND P2, PT, R206, UR6, PT ;  /* 0x00000006ce007c0c */ /* 0x004fe2000bf46270 */
[----:B------:R-:W2:Y:S01]  /*eee0*/  LDCU UR6, c[0x0][0x398] ;  /* 0x00007300ff0677ac */ /* 0x000ea20008000800 */
[----:B------:R-:W-:-:S02]  /*eef0*/  SHF.R.S32.HI R203, RZ, 0x1f, R205 ;  /* 0x0000001fffcb7819 */ /* 0x000fc400000114cd */
[----:B------:R-:W-:Y:S02]  /*ef00*/  IADD3 R200, P6, PT, R205, R196, RZ ;  /* 0x000000c4cdc87210 */ /* 0x000fe40007fde0ff */
[----:B------:R-:W-:-:S03]  /*ef10*/  SHF.R.S32.HI R202, RZ, 0x8, R202 ;  /* 0x00000008ffca7819 */ /* 0x000fc600000114ca */
[----:B------:R-:W-:Y:S01]  /*ef20*/  IMAD.X R201, R203, 0x1, R199, P6 ;  /* 0x00000001cbc97824 */ /* 0x000fe200030e06c7 */
[----:B------:R-:W-:Y:S01]  /*ef30*/  ISETP.LT.AND P3, PT, R3, UR10, !P3 ;  /* 0x0000000a03007c0c */ /* 0x000fe2000df61270 */
[----:B------:R-:W-:Y:S01]  /*ef40*/  VIADD R204, R0, 0x30 ;  /* 0x0000003000cc7836 */ /* 0x000fe20000000000 */
[----:B------:R-:W-:Y:S01]  /*ef50*/  SHF.R.S32.HI R207, RZ, 0x8, R207 ;  /* 0x00000008ffcf7819 */ /* 0x000fe200000114cf */
[----:B------:R-:W4:Y:S01]  /*ef60*/  LDCU UR10, c[0x0][0x398] ;  /* 0x00007300ff0a77ac */ /* 0x000f220008000800 */
[----:B------:R0:W-:Y:S01]  /*ef70*/  @P1 STG.E.U8 desc[UR18][R200.64], R202 ;  /* 0x000000cac8001986 */ /* 0x0001e2000c101112 */
[----:B--2---:R-:W-:Y:S01]  /*ef80*/  ISETP.LT.AND P1, PT, R2, UR6, !P0 ;  /* 0x0000000602007c0c */ /* 0x004fe2000c721270 */
[----:B------:R-:W2:Y:S01]  /*ef90*/  LDCU UR6, c[0x0][0x39c] ;  /* 0x00007380ff0677ac */ /* 0x000ea20008000800 */
[C---:B0-----:R-:W-:Y:S01]  /*efa0*/  IADD3 R202, P6, PT, R205.reuse, R197, RZ ;  /* 0x000000c5cdca7210 */ /* 0x041fe20007fde0ff */
[----:B------:R-:W-:-:S04]  /*efb0*/  VIADD R205, R205, UR21 ;  /* 0x00000015cdcd7c36 */ /* 0x000fc80008000000 */
[----:B------:R-:W-:Y:S01]  /*efc0*/  IMAD.X R203, R203, 0x1, R198, P6 ;  /* 0x00000001cbcb7824 */ /* 0x000fe200030e06c6 */
[----:B------:R-:W-:Y:S02]  /*efd0*/  SHF.R.S32.HI R206, RZ, 0x1f, R205 ;  /* 0x0000001fffce7819 */ /* 0x000fe400000114cd */
[----:B------:R-:W-:Y:S02]  /*efe0*/  IADD3 R200, P6, PT, R205, R196, RZ ;  /* 0x000000c4cdc87210 */ /* 0x000fe40007fde0ff */
[----:B------:R0:W-:Y:S01]  /*eff0*/  @P3 STG.E.U8 desc[UR18][R202.64], R207 ;  /* 0x000000cfca003986 */ /* 0x0001e2000c101112 */
[----:B------:R-:W-:Y:S01]  /*f000*/  ISETP.GE.AND P3, PT, R204, UR4, PT ;  /* 0x00000004cc007c0c */ /* 0x000fe2000bf66270 */
[----:B------:R-:W2:Y:S01]  /*f010*/  LDCU UR4, c[0x0][0x39c] ;  /* 0x00007380ff0477ac */ /* 0x000ea20008000800 */
[----:B------:R-:W-:Y:S01]  /*f020*/  IMAD.X R201, R206, 0x1, R199, P6 ;  /* 0x00000001cec97824 */ /* 0x000fe200030e06c7 */
[----:B-1----:R-:W-:Y:S01]  /*f030*/  ISETP.LT.AND P0, PT, R3, UR8, !P0 ;  /* 0x0000000803007c0c */ /* 0x002fe2000c701270 */
[C---:B------:R-:W-:Y:S01]  /*f040*/  VIADD R204, R205.reuse, UR21 ;  /* 0x00000015cdcc7c36 */ /* 0x040fe20008000000 */
[----:B------:R-:W-:Y:S01]  /*f050*/  ISETP.LT.AND P6, PT, R2, UR12, !P5 ;  /* 0x0000000c02007c0c */ /* 0x000fe2000efc1270 */
[----:B------:R-:W1:Y:S01]  /*f060*/  LDCU UR8, c[0x0][0x398] ;  /* 0x00007300ff0877ac */ /* 0x000e620008000800 */
[----:B------:R2:W-:Y:S01]  /*f070*/  @P1 STG.E.U8 desc[UR18][R200.64], R209 ;  /* 0x000000d1c8001986 */ /* 0x0005e2000c101112 */
[----:B------:R-:W1:Y:S01]  /*f080*/  LDCU UR12, c[0x0][0x398] ;  /* 0x00007300ff0c77ac */ /* 0x000e620008000800 */
[----:B0-----:R-:W-:-:S02]  /*f090*/  IADD3 R202, P1, PT, R205, R197, RZ ;  /* 0x000000c5cdca7210 */ /* 0x001fc40007f3e0ff */
[----:B------:R-:W-:-:S03]  /*f0a0*/  SHF.R.S32.HI R205, RZ, 0x1f, R204 ;  /* 0x0000001fffcd7819 */ /* 0x000fc600000114cc */
[----:B------:R-:W-:Y:S02]  /*f0b0*/  IMAD.X R203, R206, 0x1, R198, P1 ;  /* 0x00000001cecb7824 */ /* 0x000fe400008e06c6 */
[----:B------:R-:W-:Y:S01]  /*f0c0*/  VIADD R206, R0, 0x31 ;  /* 0x0000003100ce7836 */ /* 0x000fe20000000000 */
[----:B--2---:R-:W-:Y:S02]  /*f0d0*/  IADD3 R200, P1, PT, R204, R196, RZ ;  /* 0x000000c4ccc87210 */ /* 0x004fe40007f3e0ff */
[----:B------:R3:W-:Y:S03]  /*f0e0*/  @P0 STG.E.U8 desc[UR18][R202.64], R208 ;  /* 0x000000d0ca000986 */ /* 0x0007e6000c101112 */
[----:B------:R-:W-:Y:S01]  /*f0f0*/  IMAD.X R201, R205, 0x1, R199, P1 ;  /* 0x00000001cdc97824 */ /* 0x000fe200008e06c7 */
[----:B------:R-:W-:Y:S01]  /*f100*/  ISETP.GE.AND P1, PT, R206, UR4, PT ;  /* 0x00000004ce007c0c */ /* 0x000fe2000bf26270 */
[----:B------:R-:W0:Y:S01]  /*f110*/  LDCU UR4, c[0x0][0x39c] ;  /* 0x00007380ff0477ac */ /* 0x000e220008000800 */
[----:B------:R-:W-:-:S02]  /*f120*/  PRMT R206, R208, 0x9910, RZ ;  /* 0x00009910d0ce7816 */ /* 0x000fc400000000ff */
[----:B---3--:R-:W-:Y:S02]  /*f130*/  F2FP.SATFINITE.E4M3.F32.PACK_AB_MERGE_C R208, R171, R170, RZ ;  /* 0x000000aaabd0723e */ /* 0x008fe400048070ff */
[----:B------:R-:W2:Y:S04]  /*f140*/  LDL.LU R170, [R1+0xc0] ;  /* 0x0000c00001aa7983 */ /* 0x000ea80000300800 */
[----:B------:R-:W2:Y:S01]  /*f150*/  LDL.LU R171, [R1+0xc4] ;  /* 0x0000c40001ab7983 */ /* 0x000ea20000300800 */
[----:B------:R-:W-:-:S04]  /*f160*/  PRMT R207, R209, 0x9910, RZ ;  /* 0x00009910d1cf7816 */ /* 0x000fc800000000ff */
[----:B------:R-:W-:Y:S02]  /*f170*/  SHF.R.S32.HI R207, RZ, 0x8, R207 ;  /* 0x00000008ffcf7819 */ /* 0x000fe400000114cf */
[----:B----4-:R-:W-:Y:S01]  /*f180*/  ISETP.LT.AND P5, PT, R3, UR10, !P5 ;  /* 0x0000000a03007c0c */ /* 0x010fe2000efa1270 */
[----:B------:R-:W-:Y:S01]  /*f190*/  VIADD R203, R0, 0x32 ;  /* 0x0000003200cb7836 */ /* 0x000fe20000000000 */
[----:B------:R-:W-:Y:S01]  /*f1a0*/  SHF.R.S32.HI R206, RZ, 0x8, R206 ;  /* 0x00000008ffce7819 */ /* 0x000fe200000114ce */
[----:B------:R3:W-:Y:S01]  /*f1b0*/  @P6 STG.E.U8 desc[UR18][R200.64], R207 ;  /* 0x000000cfc8006986 */ /* 0x0007e2000c101112 */
[----:B------:R-:W-:Y:S01]  /*f1c0*/  ISETP.LT.AND P0, PT, R2, UR14, !P4 ;  /* 0x0000000e02007c0c */ /* 0x000fe2000e701270 */
[----:B------:R-:W4:Y:S01]  /*f1d0*/  LDCU UR10, c[0x0][0x398] ;  /* 0x00007300ff0a77ac */ /* 0x000f220008000800 */
[C---:B---3--:R-:W-:Y:S01]  /*f1e0*/  IADD3 R200, P6, PT, R204.reuse, R197, RZ ;  /* 0x000000c5ccc87210 */ /* 0x048fe20007fde0ff */
[----:B------:R-:W-:Y:S01]  /*f1f0*/  VIADD R204, R204, UR21 ;  /* 0x00000015cccc7c36 */ /* 0x000fe20008000000 */
[----:B------:R-:W-:Y:S01]  /*f200*/  F2FP.SATFINITE.E4M3.F32.PACK_AB_MERGE_C R207, R181, R180, RZ ;  /* 0x000000b4b5cf723e */ /* 0x000fe200048070ff */
[----:B------:R-:W3:Y:S02]  /*f210*/  LDCU UR14, c[0x0][0x398] ;  /* 0x00007300ff0e77ac */ /* 0x000ee40008000800 */
[----:B------:R-:W-:Y:S01]  /*f220*/  IMAD.X R201, R205, 0x1, R198, P6 ;  /* 0x00000001cdc97824 */ /* 0x000fe200030e06c6 */
[----:B------:R-:W-:-:S02]  /*f230*/  SHF.R.S32.HI R205, RZ, 0x1f, R204 ;  /* 0x0000001fffcd7819 */ /* 0x000fc400000114cc */
[C---:B------:R-:W-:Y:S02]  /*f240*/  IADD3 R202, P6, PT, R204.reuse, R196, RZ ;  /* 0x000000c4ccca7210 */ /* 0x040fe40007fde0ff */
[----:B------:R-:W-:Y:S01]  /*f250*/  ISETP.LT.AND P4, PT, R3, UR16, !P4 ;  /* 0x0000001003007c0c */ /* 0x000fe2000e781270 */
[----:B------:R1:W-:Y:S01]  /*f260*/  @P5 STG.E.U8 desc[UR18][R200.64], R206 ;  /* 0x000000cec8005986 */ /* 0x0003e2000c101112 */
[----:B0-----:R-:W-:Y:S01]  /*f270*/  ISETP.GE.AND P5, PT, R203, UR4, PT ;  /* 0x00000004cb007c0c */ /* 0x001fe2000bfa6270 */
[----:B------:R-:W-:Y:S01]  /*f280*/  IMAD.X R203, R205, 0x1, R199, P6 ;  /* 0x00000001cdcb7824 */ /* 0x000fe200030e06c7 */
[----:B------:R-:W-:Y:S01]  /*f290*/  F2FP.SATFINITE.E4M3.F32.PACK_AB_MERGE_C R209, R179, R178, RZ ;  /* 0x000000b2b3d1723e */ /* 0x000fe200048070ff */
[----:B------:R-:W0:Y:S01]  /*f2a0*/  LDCU UR4, c[0x0][0x39c] ;  /* 0x00007380ff0477ac */ /* 0x000e220008000800 */
[----:B------:R-:W3:Y:S01]  /*f2b0*/  LDL.LU R178, [R1+0x4c8] ;  /* 0x0004c80001b27983 */ /* 0x000ee20000300800 */
[----:B------:R-:W0:Y:S01]  /*f2c0*/  LDCU UR16, c[0x0][0x398] ;  /* 0x00007300ff1077ac */ /* 0x000e220008000800 */
[----:B-1----:R-:W-:-:S02]  /*f2d0*/  IADD3 R200, P6, PT, R204, R197, RZ ;  /* 0x000000c5ccc87210 */ /* 0x002fc40007fde0ff */
[----:B------:R1:W-:Y:S03]  /*f2e0*/  @P0 STG.E.U8 desc[UR18][R202.64], R207 ;  /* 0x000000cfca000986 */ /* 0x0003e6000c101112 */
[----:B------:R-:W-:Y:S01]  /*f2f0*/  IMAD.X R201, R205, 0x1, R198, P6 ;  /* 0x00000001cdc97824 */ /* 0x000fe200030e06c6 */
[----:B------:R-:W3:Y:S04]  /*f300*/  LDL.LU R179, [R1+0x4cc] ;  /* 0x0004cc0001b37983 */ /* 0x000ee80000300800 */
[----:B------:R2:W-:Y:S01]  /*f310*/  @P4 STG.E.U8 desc[UR18][R200.64], R208 ;  /* 0x000000d0c8004986 */ /* 0x0005e2000c101112 */
[----:B-1----:R-:W-:Y:S02]  /*f320*/  PRMT R202, R207, 0x9910, RZ ;  /* 0x00009910cfca7816 */ /* 0x002fe400000000ff */
[----:B------:R-:W-:-:S02]  /*f330*/  PRMT R207, R208, 0x9910, RZ ;  /* 0x00009910d0cf7816 */ /* 0x000fc400000000ff */
[----:B--2---:R-:W-:Y:S02]  /*f340*/  F2FP.SATFINITE.E4M3.F32.PACK_AB_MERGE_C R208, R171, R170, RZ ;  /* 0x000000aaabd0723e */ /* 0x004fe400048070ff */
[----:B------:R-:W2:Y:S04]  /*f350*/  LDL.LU R170, [R1+0xc8] ;  /* 0x0000c80001aa7983 */ /* 0x000ea80000300800 */
[----:B------:R-:W2:Y:S01]  /*f360*/  LDL.LU R171, [R1+0xcc] ;  /* 0x0000cc0001ab7983 */ /* 0x000ea20000300800 */
[----:B------:R-:W-:Y:S02]  /*f370*/  VIADD R206, R0, 0x33 ;  /* 0x0000003300ce7836 */ /* 0x000fe40000000000 */
[----:B------:R-:W-:Y:S01]  /*f380*/  VIADD R204, R204, UR21 ;  /* 0x00000015cccc7c36 */ /* 0x000fe20008000000 */
[----:B------:R-:W-:Y:S01]  /*f390*/  ISETP.LT.AND P4, PT, R2, UR8, !P2 ;  /* 0x0000000802007c0c */ /* 0x000fe2000d781270 */
[----:B------:R-:W1:Y:S01]  /*f3a0*/  LDCU UR8, c[0x0][0x398] ;  /* 0x00007300ff0877ac */ /* 0x000e620008000800 */
[----:B------:R-:W-:Y:S01]  /*f3b0*/  ISETP.GE.AND P0, PT, R206, UR6, PT ;  /* 0x00000006ce007c0c */ /* 0x000fe2000bf06270 */
[----:B------:R-:W0:Y:S01]  /*f3c0*/  LDCU UR6, c[0x0][0x398] ;  /* 0x00007300ff0677ac */ /* 0x000e220008000800 */
[----:B------:R-:W-:-:S02]  /*f3d0*/  SHF.R.S32.HI R203, RZ, 0x1f, R204 ;  /* 0x0000001fffcb7819 */ /* 0x000fc400000114cc */
[----:B------:R-:W-:Y:S02]  /*f3e0*/  IADD3 R200, P6, PT, R204, R196, RZ ;  /* 0x000000c4ccc87210 */ /* 0x000fe40007fde0ff */
[----:B------:R-:W-:-:S03]  /*f3f0*/  SHF.R.S32.HI R202, RZ, 0x8, R202 ;  /* 0x00000008ffca7819 */ /* 0x000fc600000114ca */
[----:B------:R-:W-:Y:S01]  /*f400*/  IMAD.X R201, R203, 0x1, R199, P6 ;  /* 0x00000001cbc97824 */ /* 0x000fe200030e06c7 */
[----:B----4-:R-:W-:Y:S01]  /*f410*/  ISETP.LT.AND P2, PT, R3, UR10, !P2 ;  /* 0x0000000a03007c0c */ /* 0x010fe2000d741270 */
[----:B------:R-:W-:Y:S01]  /*f420*/  VIADD R205, R0, 0x34 ;  /* 0x0000003400cd7836 */ /* 0x000fe20000000000 */
[----:B------:R-:W-:Y:S01]  /*f430*/  SHF.R.S32.HI R207, RZ, 0x8, R207 ;  /* 0x00000008ffcf7819 */ /* 0x000fe200000114cf */
[----:B------:R-:W4:Y:S01]  /*f440*/  LDCU UR10, c[0x0][0x398] ;  /* 0x00007300ff0a77ac */ /* 0x000f220008000800 */
[----:B------:R1:W-:Y:S01]  /*f450*/  @P4 STG.E.U8 desc[UR18][R200.64], R202 ;  /* 0x000000cac8004986 */ /* 0x0003e2000c101112 */
[----:B0-----:R-:W-:Y:S01]  /*f460*/  ISETP.LT.AND P4, PT, R2, UR6, !P3 ;  /* 0x0000000602007c0c */ /* 0x001fe2000df81270 */
[----:B------:R-:W0:Y:S01]  /*f470*/  LDCU UR6, c[0x0][0x39c] ;  /* 0x00007380ff0677ac */ /* 0x000e220008000800 */
[C---:B-1----:R-:W-:Y:S01]  /*f480*/  IADD3 R202, P6, PT, R204.reuse, R197, RZ ;  /* 0x000000c5ccca7210 */ /* 0x042fe20007fde0ff */
[----:B------:R-:W-:-:S04]  /*f490*/  VIADD R204, R204, UR21 ;  /* 0x00000015cccc7c36 */ /* 0x000fc80008000000 */
[----:B------:R-:W-:Y:S01]  /*f4a0*/  IMAD.X R203, R203, 0x1, R198, P6 ;  /* 0x00000001cbcb7824 */ /* 0x000fe200030e06c6 */
[----:B------:R-:W-:Y:S02]  /*f4b0*/  SHF.R.S32.HI R206, RZ, 0x1f, R204 ;  /* 0x0000001fffce7819 */ /* 0x000fe400000114cc */
[----:B------:R-:W-:Y:S02]  /*f4c0*/  IADD3 R200, P6, PT, R204, R196, RZ ;  /* 0x000000c4ccc87210 */ /* 0x000fe40007fde0ff */
[----:B------:R1:W-:Y:S01]  /*f4d0*/  @P2 STG.E.U8 desc[UR18][R202.64], R207 ;  /* 0x000000cfca002986 */ /* 0x0003e2000c101112 */
[----:B------:R-:W-:Y:S01]  /*f4e0*/  ISETP.GE.AND P2, PT, R205, UR4, PT ;  /* 0x00000004cd007c0c */ /* 0x000fe2000bf46270 */
[----:B------:R-:W0:Y:S01]  /*f4f0*/  LDCU UR4, c[0x0][0x39c] ;  /* 0x00007380ff0477ac */ /* 0x000e220008000800 */
[----:B------:R-:W-:Y:S01]  /*f500*/  IMAD.X R201, R206, 0x1, R199, P6 ;  /* 0x00000001cec97824 */ /* 0x000fe200030e06c7 */
[----:B------:R-:W-:Y:S01]  /*f510*/  ISETP.LT.AND P3, PT, R3, UR8, !P3 ;  /* 0x0000000803007c0c */ /* 0x000fe2000df61270 */
[----:B------:R-:W-:Y:S01]  /*f520*/  VIADD R205, R204, UR21 ;  /* 0x00000015cccd7c36 */ /* 0x000fe20008000000 */
[----:B------:R-:W-:Y:S01]  /*f530*/  ISETP.LT.AND P6, PT, R2, UR12, !P1 ;  /* 0x0000000c02007c0c */ /* 0x000fe2000cfc1270 */
[----:B------:R-:W0:Y:S01]  /*f540*/  LDCU UR8, c[0x0][0x398] ;  /* 0x00007300ff0877ac */ /* 0x000e220008000800 */
[----:B------:R3:W-:Y:S01]  /*f550*/  @P4 STG.E.U8 desc[UR18][R200.64], R209 ;  /* 0x000000d1c8004986 */ /* 0x0007e2000c101112 */
[----:B------:R-:W2:Y:S01]  /*f560*/  LDCU UR12, c[0x0][0x398] ;  /* 0x00007300ff0c77ac */ /* 0x000ea20008000800 */
[----:B-1----:R-:W-:-:S02]  /*f570*/  IADD3 R202, P4, PT, R204, R197, RZ ;  /* 0x000000c5ccca7210 */ /* 0x002fc40007f9e0ff */
[----:B------:R-:W-:-:S03]  /*f580*/  SHF.R.S32.HI R204, RZ, 0x1f, R205 ;  /* 0x0000001fffcc7819 */ /* 0x000fc600000114cd */
[----:B------:R-:W-:Y:S02]  /*f590*/  IMAD.X R203, R206, 0x1, R198, P4 ;  /* 0x00000001cecb7824 */ /* 0x000fe400020e06c6 */
[----:B------:R-:W-:Y:S01]  /*f5a0*/  VIADD R206, R0, 0x35 ;  /* 0x0000003500ce7836 */ /* 0x000fe20000000000 */
[----:B---3--:R-:W-:Y:S02]  /*f5b0*/  IADD3 R200, P4, PT, R205, R196, RZ ;  /* 0x000000c4cdc87210 */ /* 0x008fe40007f9e0ff */
[----:B------:R2:W-:Y:S03]  /*f5c0*/  @P3 STG.E.U8 desc[UR18][R202.64], R208 ;  /* 0x000000d0ca003986 */ /* 0x0005e6000c101112 */
[----:B------:R-:W-:Y:S01]  /*f5d0*/  IMAD.X R201, R204, 0x1, R199, P4 ;  /* 0x00000001ccc97824 */ /* 0x000fe200020e06c7 */
[----:B0-----:R-:W-:Y:S01]  /*f5e0*/  ISETP.GE.AND P4, PT, R206, UR4, PT ;  /* 0x00000004ce007c0c */ /* 0x001fe2000bf86270 */
[----:B------:R-:W0:Y:S01]  /*f5f0*/  LDCU UR4, c[0x0][0x39c] ;  /* 0x00007380ff0477ac */ /* 0x000e220008000800 */
[----:B------:R-:W-:-:S02]  /*f600*/  PRMT R206, R208, 0x9910, RZ ;  /* 0x00009910d0ce7816 */ /* 0x000fc400000000ff */
[----:B--2---:R-:W-:Y:S02]  /*f610*/  F2FP.SATFINITE.E4M3.F32.PACK_AB_MERGE_C R208, R171, R170, RZ ;  /* 0x000000aaabd0723e */ /* 0x004fe400048070ff */
        /* <DEDUP_REMOVED lines=9> */
[----:B------:R-:W3:Y:S01]  /*f6b0*/  LDCU UR10, c[0x0][0x398] ;  /* 0x00007300ff0a77ac */ /* 0x000ee20008000800 */
        /* <DEDUP_REMOVED lines=15> */
[----:B----4-:R-:W-:-:S02]  /*f7b0*/  IADD3 R200, P6, PT, R205, R197, RZ ;  /* 0x000000c5cdc87210 */ /* 0x010fc40007fde0ff */
[----:B------:R4:W-:Y:S03]  /*f7c0*/  @P3 STG.E.U8 desc[UR18][R202.64], R207 ;  /* 0x000000cfca003986 */ /* 0x0009e6000c101112 */
[----:B------:R-:W-:Y:S01]  /*f7d0*/  IMAD.X R201, R204, 0x1, R198, P6 ;  /* 0x00000001ccc97824 */ /* 0x000fe200030e06c6 */
[----:B------:R-:W3:Y:S04]  /*f7e0*/  LDL.LU R177, [R1+0x4dc] ;  /* 0x0004dc0001b17983 */ /* 0x000ee80000300800 */
[----:B------:R2:W-:Y:S01]  /*f7f0*/  @P5 STG.E.U8 desc[UR18][R200.64], R208 ;  /* 0x000000d0c8005986 */ /* 0x0005e2000c101112 */
[----:B----4-:R-:W-:Y:S02]  /*f800*/  PRMT R202, R207, 0x9910, RZ ;  /* 0x00009910cfca7816 */ /* 0x010fe400000000ff */
[----:B------:R-:W-:-:S02]  /*f810*/  PRMT R207, R208, 0x9910, RZ ;  /* 0x00009910d0cf7816 */ /* 0x000fc400000000ff */
[----:B--2---:R-:W-:Y:S02]  /*f820*/  F2FP.SATFINITE.E4M3.F32.PACK_AB_MERGE_C R208, R171, R170, RZ ;  /* 0x000000aaabd0723e */ /* 0x004fe400048070ff */
[----:B------:R-:W2:Y:S04]  /*f830*/  LDL.LU R170, [R1+0xd8] ;  /* 0x0000d80001aa7983 */ /* 0x000ea80000300800 */
[----:B------:R-:W2:Y:S01]  /*f840*/  LDL.LU R171, [R1+0xdc] ;  /* 0x0000dc0001ab7983 */ /* 0x000ea20000300800 */
[----:B------:R-:W-:Y:S02]  /*f850*/  VIADD R206, R0, 0x37 ;  /* 0x0000003700ce7836 */ /* 0x000fe40000000000 */
[----:B------:R-:W-:Y:S01]  /*f860*/  VIADD R205, R205, UR21 ;  /* 0x00000015cdcd7c36 */ /* 0x000fe20008000000 */
[----:B------:R-:W-:Y:S01]  /*f870*/  ISETP.LT.AND P5, PT, R2, UR8, !P0 ;  /* 0x0000000802007c0c */ /* 0x000fe2000c7a1270 */
[----:B------:R-:W4:Y:S01]  /*f880*/  LDCU UR8, c[0x0][0x398] ;  /* 0x00007300ff0877ac */ /* 0x000f220008000800 */
[----:B------:R-:W-:Y:S01]  /*f890*/  ISETP.GE.AND P3, PT, R206, UR6, PT ;  /* 0x00000006ce007c0c */ /* 0x000fe2000bf66270 */
[----:B------:R-:W0:Y:S01]  /*f8a0*/  LDCU UR6, c[0x0][0x398] ;  /* 0x00007300ff0677ac */ /* 0x000e220008000800 */
[----:B------:R-:W-:-:S02]  /*f8b0*/  SHF.R.S32.HI R203, RZ, 0x1f, R205 ;  /* 0x0000001fffcb7819 */ /* 0x000fc400000114cd */
[----:B------:R-:W-:Y:S02]  /*f8c0*/  IADD3 R200, P6, PT, R205, R196, RZ ;  /* 0x000000c4cdc87210 */ /* 0x000fe40007fde0ff */
[----:B------:R-:W-:-:S03]  /*f8d0*/  SHF.R.S32.HI R202, RZ, 0x8, R202 ;  /* 0x00000008ffca7819 */ /* 0x000fc600000114ca */
[----:B------:R-:W-:Y:S01]  /*f8e0*/  IMAD.X R201, R203, 0x1, R199, P6 ;  /* 0x00000001cbc97824 */ /* 0x000fe200030e06c7 */
[----:B---3--:R-:W-:Y:S01]  /*f8f0*/  ISETP.LT.AND P0, PT, R3, UR10, !P0 ;  /* 0x0000000a03007c0c */ /* 0x008fe2000c701270 */
[----:B------:R-:W-:Y:S01]  /*f900*/  VIADD R204, R0, 0x38 ;  /* 0x0000003800cc7836 */ /* 0x000fe20000000000 */
[----:B------:R-:W-:Y:S01]  /*f910*/  SHF.R.S32.HI R207, RZ, 0x8, R207 ;  /* 0x00000008ffcf7819 */ /* 0x000fe200000114cf */
[----:B------:R-:W3:Y:S01]  /*f920*/  LDCU UR10, c[0x0][0x398] ;  /* 0x00007300ff0a77ac */ /* 0x000ee20008000800 */
        /* <DEDUP_REMOVED lines=12> */
[----:B----4-:R-:W-:Y:S01]  /*f9f0*/  ISETP.LT.AND P2, PT, R3, UR8, !P2 ;  /* 0x0000000803007c0c */ /* 0x010fe2000d741270 */
[C---:B------:R-:W-:Y:S01]  /*fa00*/  VIADD R204, R205.reuse, UR21 ;  /* 0x00000015cdcc7c36 */ /* 0x040fe20008000000 */
[----:B------:R-:W-:Y:S01]  /*fa10*/  ISETP.LT.AND P6, PT, R2, UR12, !P4 ;  /* 0x0000000c02007c0c */ /* 0x000fe2000e7c1270 */
[----:B------:R-:W4:Y:S01]  /*fa20*/  LDCU UR8, c[0x0][0x398] ;  /* 0x00007300ff0877ac */ /* 0x000f220008000800 */
[----:B------:R0:W-:Y:S01]  /*fa30*/  @P5 STG.E.U8 desc[UR18][R200.64], R209 ;  /* 0x000000d1c8005986 */ /* 0x0001e2000c101112 */
[----:B------:R-:W2:Y:S01]  /*fa40*/  LDCU UR12, c[0x0][0x398] ;  /* 0x00007300ff0c77ac */ /* 0x000ea20008000800 */
[----:B-1----:R-:W-:-:S02]  /*fa50*/  IADD3 R202, P5, PT, R205, R197, RZ ;  /* 0x000000c5cdca7210 */ /* 0x002fc40007fbe0ff */
        /* <DEDUP_REMOVED lines=9> */
[----:B--2---:R-:W-:Y:S02]  /*faf0*/  F2FP.SATFINITE.E4M3.F32.PACK_AB_MERGE_C R208, R171, R170, RZ ;  /* 0x000000aaabd0723e */ /* 0x004fe400048070ff */
[----:B------:R-:W2:Y:S04]  /*fb00*/  LDL.LU R170, [R1+0xe0] ;  /* 0x0000e00001aa7983 */ /* 0x000ea80000300800 */
[----:B------:R-:W2:Y:S01]  /*fb10*/  LDL.LU R171, [R1+0xe4] ;  /* 0x0000e40001ab7983 */ /* 0x000ea20000300800 */
[----:B------:R-:W-:-:S04]  /*fb20*/  PRMT R207, R209, 0x9910, RZ ;  /* 0x00009910d1cf7816 */ /* 0x000fc800000000ff */
[----:B------:R-:W-:Y:S02]  /*fb30*/  SHF.R.S32.HI R207, RZ, 0x8, R207 ;  /* 0x00000008ffcf7819 */ /* 0x000fe400000114cf */
[----:B---3--:R-:W-:Y:S01]  /*fb40*/  ISETP.LT.AND P4, PT, R3, UR10, !P4 ;  /* 0x0000000a03007c0c */ /* 0x008fe2000e781270 */
        /* <DEDUP_REMOVED lines=32> */
[----:B----4-:R-:W-:Y:S01]  /*fd50*/  ISETP.LT.AND P1, PT, R2, UR8, !P3 ;  /* 0x0000000802007c0c */ /* 0x010fe2000df21270 */
[----:B------:R-:W1:Y:S01]  /*fd60*/  LDCU UR8, c[0x0][0x398] ;  /* 0x00007300ff0877ac */ /* 0x000e620008000800 */
[----:B------:R-:W-:Y:S01]  /*fd70*/  ISETP.GE.AND P2, PT, R206, UR6, PT ;  /* 0x00000006ce007c0c */ /* 0x000fe2000bf46270 */
[----:B------:R-:W4:Y:S01]  /*fd80*/  LDCU UR6, c[0x0][0x398] ;  /* 0x00007300ff0677ac */ /* 0x000f220008000800 */
        /* <DEDUP_REMOVED lines=9> */
[----:B----4-:R-:W-:Y:S01]  /*fe20*/  ISETP.LT.AND P1, PT, R2, UR6, !P0 ;  /* 0x0000000602007c0c */ /* 0x010fe2000c721270 */
[----:B------:R-:W4:Y:S01]  /*fe30*/  LDCU UR6, c[0x0][0x39c] ;  /* 0x00007380ff0677ac */ /* 0x000f220008000800 */
[C---:B0-----:R-:W-:Y:S01]  /*fe40*/  IADD3 R202, P6, PT, R204.reuse, R197, RZ ;  /* 0x000000c5ccca7210 */ /* 0x041fe20007fde0ff */
[----:B------:R-:W-:-:S04]  /*fe50*/  VIADD R204, R204, UR21 ;  /* 0x00000015cccc7c36 */ /* 0x000fc80008000000 */
[----:B------:R-:W-:Y:S01]  /*fe60*/  IMAD.X R203, R203, 0x1, R198, P6 ;  /* 0x00000001cbcb7824 */ /* 0x000fe200030e06c6 */
[----:B------:R-:W-:Y:S02]  /*fe70*/  SHF.R.S32.HI R206, RZ, 0x1f, R204 ;  /* 0x0000001fffce7819 */ /* 0x000fe400000114cc */
[----:B------:R-:W-:Y:S02]  /*fe80*/  IADD3 R200, P6, PT, R204, R196, RZ ;  /* 0x000000c4ccc87210 */ /* 0x000fe40007fde0ff */
[----:B------:R0:W-:Y:S01]  /*fe90*/  @P3 STG.E.U8 desc[UR18][R202.64], R207 ;  /* 0x000000cfca003986 */ /* 0x0001e2000c101112 */
[----:B------:R-:W-:Y:S01]  /*fea0*/  ISETP.GE.AND P3, PT, R205, UR4, PT ;  /* 0x00000004cd007c0c */ /* 0x000fe2000bf66270 */
[----:B------:R-:W3:Y:S01]  /*feb0*/  LDCU UR4, c[0x0][0x39c] ;  /* 0x00007380ff0477ac */ /* 0x000ee20008000800 */
[----:B------:R-:W-:Y:S01]  /*fec0*/  IMAD.X R201, R206, 0x1, R199, P6 ;  /* 0x00000001cec97824 */ /* 0x000fe200030e06c7 */
[----:B-1----:R-:W-:Y:S01]  /*fed0*/  ISETP.LT.AND P0, PT, R3, UR8, !P0 ;  /* 0x0000000803007c0c */ /* 0x002fe2000c701270 */
[----:B------:R-:W-:Y:S01]  /*fee0*/  VIADD R205, R204, UR21 ;  /* 0x00000015cccd7c36 */ /* 0x000fe20008000000 */
        /* <DEDUP_REMOVED lines=8> */
[----:B---3--:R-:W-:Y:S02]  /*ff70*/  IADD3 R200, P1, PT, R205, R196, RZ ;  /* 0x000000c4cdc87210 */ /* 0x008fe40007f3e0ff */
        /* <DEDUP_REMOVED lines=10> */
[----:B------:R-:W-:Y:S01]  /*10020*/  ISETP.LT.AND P5, PT, R3, UR10, !P5 ;  /* 0x0000000a03007c0c */ /* 0x000fe2000efa1270 */
[----:B------:R-:W-:Y:S01]  /*10030*/  VIADD R203, R0, 0x3e ;  /* 0x0000003e00cb7836 */ /* 0x000fe20000000000 */
[----:B------:R-:W-:Y:S01]  /*10040*/  SHF.R.S32.HI R206, RZ, 0x8, R206 ;  /* 0x00000008ffce7819 */ /* 0x000fe200000114ce */
[----:B------:R3:W-:Y:S01]  /*10050*/  @P6 STG.E.U8 desc[UR18][R200.64], R207 ;  /* 0x000000cfc8006986 */ /* 0x0007e2000c101112 */
[----:B------:R-:W-:Y:S01]  /*10060*/  ISETP.LT.AND P0, PT, R2, UR14, !P4 ;  /* 0x0000000e02007c0c */ /* 0x000fe2000e701270 */
[----:B------:R-:W0:Y:S01]  /*10070*/  LDCU UR10, c[0x0][0x398] ;  /* 0x00007300ff0a77ac */ /* 0x000e220008000800 */
[C---:B---3--:R-:W-:Y:S01]  /*10080*/  IADD3 R200, P6, PT, R205.reuse, R197, RZ ;  /* 0x000000c5cdc87210 */ /* 0x048fe20007fde0ff */
[----:B------:R-:W-:Y:S01]  /*10090*/  VIADD R205, R205, UR21 ;  /* 0x00000015cdcd7c36 */ /* 0x000fe20008000000 */
[----:B------:R-:W-:Y:S01]  /*100a0*/  F2FP.SATFINITE.E4M3.F32.PACK_AB_MERGE_C R207, R175, R174, RZ ;  /* 0x000000aeafcf723e */ /* 0x000fe200048070ff */
[----:B------:R-:W3:Y:S02]  /*100b0*/  LDCU UR14, c[0x0][0x398] ;  /* 0x00007300ff0e77ac */ /* 0x000ee40008000800 */
        /* <DEDUP_REMOVED lines=20> */
[----:B------:R-:W2:Y:S04]  /*10200*/  LDL.LU R171, [R1+0xfc] ;  /* 0x0000fc0001ab7983 */ /* 0x000ea80000300800 */
[----:B------:R-:W2:Y:S04]  /*10210*/  LDL.LU R184, [R1+0x300] ;  /* 0x0003000001b87983 */ /* 0x000ea80000300800 */
[----:B------:R-:W2:Y:S01]  /*10220*/  LDL.LU R185, [R1+0x304] ;  /* 0x0003040001b97983 */ /* 0x000ea20000300800 */
[----:B------:R-:W-:-:S02]  /*10230*/  VIADD R206, R0, 0x3f ;  /* 0x0000003f00ce7836 */ /* 0x000fc40000000000 */
[----:B------:R-:W-:Y:S01]  /*10240*/  VIADD R205, R205, UR21 ;  /* 0x00000015cdcd7c36 */ /* 0x000fe20008000000 */
[----:B------:R-:W-:Y:S01]  /*10250*/  ISETP.LT.AND P4, PT, R2, UR8, !P2 ;  /* 0x0000000802007c0c */ /* 0x000fe2000d781270 */
[----:B------:R-:W1:Y:S01]  /*10260*/  LDCU UR8, c[0x0][0x398] ;  /* 0x00007300ff0877ac */ /* 0x000e620008000800 */
[----:B----4-:R-:W-:Y:S01]  /*10270*/  ISETP.GE.AND P0, PT, R206, UR6, PT ;  /* 0x00000006ce007c0c */ /* 0x010fe2000bf06270 */
[----:B------:R-:W-:Y:S01]  /*10280*/  VIADD R204, R0, 0x40 ;  /* 0x0000004000cc7836 */ /* 0x000fe20000000000 */
[----:B------:R-:W-:Y:S01]  /*10290*/  SHF.R.S32.HI R202, RZ, 0x8, R202 ;  /* 0x00000008ffca7819 */ /* 0x000fe200000114ca */
[----:B------:R-:W4:Y:S01]  /*102a0*/  LDCU UR6, c[0x0][0x398] ;  /* 0x00007300ff0677ac */ /* 0x000f220008000800 */
[----:B------:R-:W-:Y:S01]  /*102b0*/  SHF.R.S32.HI R203, RZ, 0x1f, R205 ;  /* 0x0000001fffcb7819 */ /* 0x000fe200000114cd */
[----:B------:R-:W2:Y:S01]  /*102c0*/  LDL.LU R182, [R1+0x310] ;  /* 0x0003100001b67983 */ /* 0x000ea20000300800 */
[----:B------:R-:W-:Y:S02]  /*102d0*/  IADD3 R200, P6, PT, R205, R196, RZ ;  /* 0x000000c4cdc87210 */ /* 0x000fe40007fde0ff */
[----:B------:R-:W-:Y:S01]  /*102e0*/  ISETP.LT.AND P2, PT, R3, UR10, !P2 ;  /* 0x0000000a03007c0c */ /* 0x000fe2000d741270 */
[----:B------:R-:W2:Y:S01]  /*102f0*/  LDL.LU R183, [R1+0x314] ;  /* 0x0003140001b77983 */ /* 0x000ea20000300800 */
[----:B------:R-:W-:Y:S01]  /*10300*/  SHF.R.S32.HI R207, RZ, 0x8, R207 ;  /* 0x00000008ffcf7819 */ /* 0x000fe200000114cf */
[----:B------:R-:W-:Y:S01]  /*10310*/  IMAD.X R201, R203, 0x1, R199, P6 ;  /* 0x00000001cbc97824 */ /* 0x000fe200030e06c7 */
[----:B------:R-:W0:Y:S01]  /*10320*/  LDCU UR10, c[0x0][0x398] ;  /* 0x00007300ff0a77ac */ /* 0x000e220008000800 */
[----:B------:R-:W2:Y:S04]  /*10330*/  LDL.LU R180, [R1+0x320] ;  /* 0x0003200001b47983 */ /* 0x000ea80000300800 */
[----:B------:R1:W-:Y:S01]  /*10340*/  @P4 STG.E.U8 desc[UR18][R200.64], R202 ;  /* 0x000000cac8004986 */ /* 0x0003e2000c101112 */
[----:B----4-:R-:W-:-:S03]  /*10350*/  ISETP.LT.AND P4, PT, R2, UR6, !P3 ;  /* 0x0000000602007c0c */ /* 0x010fc6000df81270 */
[----:B------:R-:W4:Y:S01]  /*10360*/  LDL.LU R181, [R1+0x324] ;  /* 0x0003240001b57983 */ /* 0x000f220000300800 */
[CC--:B-1----:R-:W-:Y:S01]  /*10370*/  IADD3 R202, P6, PT, R205.reuse, R197.reuse, RZ ;  /* 0x000000c5cdca7210 */ /* 0x0c2fe20007fde0ff */
[----:B------:R-:W-:Y:S01]  /*10380*/  VIADD R205, R205, UR21 ;  /* 0x00000015cdcd7c36 */ /* 0x000fe20008000000 */
[----:B------:R-:W-:Y:S01]  /*10390*/  ISETP.LT.AND P3, PT, R3, UR8, !P3 ;  /* 0x0000000803007c0c */ /* 0x000fe2000df61270 */
[----:B------:R-:W4:Y:S01]  /*103a0*/  LDL.LU R178, [R1+0x330] ;  /* 0x0003300001b27983 */ /* 0x000f220000300800 */
[----:B------:R-:W1:Y:S01]  /*103b0*/  LDCU UR6, c[0x0][0x39c] ;  /* 0x00007380ff0677ac */ /* 0x000e620008000800 */
[----:B------:R-:W-:Y:S01]  /*103c0*/  IMAD.X R203, R203, 0x1, R198, P6 ;  /* 0x00000001cbcb7824 */ /* 0x000fe200030e06c6 */
[----:B------:R-:W-:Y:S01]  /*103d0*/  SHF.R.S32.HI R206, RZ, 0x1f, R205 ;  /* 0x0000001fffce7819 */ /* 0x000fe200000114cd */
[----:B------:R-:W4:Y:S01]  /*103e0*/  LDL.LU R179, [R1+0x334] ;  /* 0x0003340001b37983 */ /* 0x000f220000300800 */
[C---:B------:R-:W-:Y:S01]  /*103f0*/  IADD3 R200, P6, PT, R205.reuse, R196, RZ ;  /* 0x000000c4cdc87210 */ /* 0x040fe20007fde0ff */
[----:B------:R-:W1:Y:S02]  /*10400*/  LDCU UR8, c[0x0][0x398] ;  /* 0x00007300ff0877ac */ /* 0x000e640008000800 */
[----:B------:R3:W-:Y:S02]  /*10410*/  @P2 STG.E.U8 desc[UR18][R202.64], R207 ;  /* 0x000000cfca002986 */ /* 0x0007e4000c101112 */
[----:B------:R-:W-:Y:S01]  /*10420*/  IMAD.X R201, R206, 0x1, R199, P6 ;  /* 0x00000001cec97824 */ /* 0x000fe200030e06c7 */
[----:B0-----:R-:W-:Y:S01]  /*10430*/  ISETP.GE.AND P2, PT, R204, UR4, PT ;  /* 0x00000004cc007c0c */ /* 0x001fe2000bf46270 */
[----:B------:R-:W0:Y:S01]  /*10440*/  LDCU UR4, c[0x0][0x39c] ;  /* 0x00007380ff0477ac */ /* 0x000e220008000800 */
[C---:B------:R-:W-:Y:S01]  /*10450*/  VIADD R204, R205.reuse, UR21 ;  /* 0x00000015cdcc7c36 */ /* 0x040fe20008000000 */
[----:B------:R-:W4:Y:S04]  /*10460*/  LDL.LU R176, [R1+0x340] ;  /* 0x0003400001b07983 */ /* 0x000f280000300800 */
[----:B------:R0:W-:Y:S01]  /*10470*/  @P4 STG.E.U8 desc[UR18][R200.64], R209 ;  /* 0x000000d1c8004986 */ /* 0x0001e2000c101112 */
[----:B---3--:R-:W-:-:S02]  /*10480*/  IADD3 R202, P4, PT, R205, R197, RZ ;  /* 0x000000c5cdca7210 */ /* 0x008fc40007f9e0ff */
[----:B------:R-:W-:Y:S01]  /*10490*/  ISETP.LT.AND P6, PT, R2, UR12, !P1 ;  /* 0x0000000c02007c0c */ /* 0x000fe2000cfc1270 */
[----:B------:R-:W3:Y:S01]  /*104a0*/  LDL.LU R177, [R1+0x344] ;  /* 0x0003440001b17983 */ /* 0x000ee20000300800 */
[----:B------:R-:W-:Y:S01]  /*104b0*/  SHF.R.S32.HI R205, RZ, 0x1f, R204 ;  /* 0x0000001fffcd7819 */ /* 0x000fe200000114cc */
[----:B------:R-:W-:Y:S01]  /*104c0*/  IMAD.X R203, R206, 0x1, R198, P4 ;  /* 0x00000001cecb7824 */ /* 0x000fe200020e06c6 */
[----:B------:R-:W-:Y:S01]  /*104d0*/  PRMT R207, R209, 0x9910, RZ ;  /* 0x00009910d1cf7816 */ /* 0x000fe200000000ff */
[----:B------:R-:W3:Y:S01]  /*104e0*/  LDL.LU R174, [R1+0x350] ;  /* 0x0003500001ae7983 */ /* 0x000ee20000300800 */
[----:B------:R-:W1:Y:S01]  /*104f0*/  LDCU UR12, c[0x0][0x398] ;  /* 0x00007300ff0c77ac */ /* 0x000e620008000800 */
[----:B0-----:R-:W-:Y:S01]  /*10500*/  IADD3 R200, P4, PT, R204, R196, RZ ;  /* 0x000000c4ccc87210 */ /* 0x001fe20007f9e0ff */
[----:B------:R-:W-:Y:S01]  /*10510*/  VIADD R206, R0, 0x41 ;  /* 0x0000004100ce7836 */ /* 0x000fe20000000000 */
[----:B------:R-:W-:Y:S01]  /*10520*/  SHF.R.S32.HI R207, RZ, 0x8, R207 ;  /* 0x00000008ffcf7819 */ /* 0x000fe200000114cf */
[----:B------:R-:W-:Y:S02]  /*10530*/  @P3 STG.E.U8 desc[UR18][R202.64], R208 ;  /* 0x000000d0ca003986 */ /* 0x000fe4000c101112 */
[----:B------:R-:W-:-:S02]  /*10540*/  IMAD.X R201, R205, 0x1, R199, P4 ;  /* 0x00000001cdc97824 */ /* 0x000fc400020e06c7 */
[----:B------:R-:W3:Y:S01]  /*10550*/  LDL.LU R175, [R1+0x354] ;  /* 0x0003540001af7983 */ /* 0x000ee20000300800 */
[----:B------:R-:W-:Y:S01]  /*10560*/  ISETP.GE.AND P4, PT, R206, UR4, PT ;  /* 0x00000004ce007c0c */ /* 0x000fe2000bf86270 */
[----:B------:R-:W0:Y:S02]  /*10570*/  LDCU UR4, c[0x0][0x39c] ;  /* 0x00007380ff0477ac */ /* 0x000e240008000800 */
[----:B------:R1:W-:Y:S01]  /*10580*/  @P6 STG.E.U8 desc[UR18][R200.64], R207 ;  /* 0x000000cfc8006986 */ /* 0x0003e2000c101112 */
[----:B------:R-:W-:Y:S02]  /*10590*/  PRMT R206, R208, 0x9910, RZ ;  /* 0x00009910d0ce7816 */ /* 0x000fe400000000ff */
[----:B-1----:R-:W-:Y:S02]  /*105a0*/  F2FP.SATFINITE.E4M3.F32.PACK_AB_MERGE_C R207, R173, R172, RZ ;  /* 0x000000acadcf723e */ /* 0x002fe400048070ff */
[----:B------:R-:W3:Y:S04]  /*105b0*/  LDL.LU R172, [R1+0x360] ;  /* 0x0003600001ac7983 */ /* 0x000ee80000300800 */
[----:B------:R-:W3:Y:S01]  /*105c0*/  LDL.LU R173, [R1+0x364] ;  /* 0x0003640001ad7983 */ /* 0x000ee20000300800 */
[----:B--2---:R-:W-:-:S03]  /*105d0*/  F2FP.SATFINITE.E4M3.F32.PACK_AB_MERGE_C R209, R171, R170, RZ ;  /* 0x000000aaabd1723e */ /* 0x004fc600048070ff */
[----:B------:R-:W2:Y:S04]  /*105e0*/  LDL.LU R170, [R1+0x390] ;  /* 0x0003900001aa7983 */ /* 0x000ea80000300800 */
[----:B------:R-:W2:Y:S01]  /*105f0*/  LDL.LU R171, [R1+0x394] ;  /* 0x0003940001ab7983 */ /* 0x000ea20000300800 */
[----:B------:R-:W-:-:S03]  /*10600*/  F2FP.SATFINITE.E4M3.F32.PACK_AB_MERGE_C R208, R185, R184, RZ ;  /* 0x000000b8b9d0723e */ /* 0x000fc600048070ff */
[----:B------:R-:W2:Y:S04]  /*10610*/  LDL.LU R184, [R1+0x308] ;  /* 0x0003080001b87983 */ /* 0x000ea80000300800 */
[----:B------:R-:W2:Y:S01]  /*10620*/  LDL.LU R185, [R1+0x30c] ;  /* 0x00030c0001b97983 */ /* 0x000ea20000300800 */
[----:B------:R-:W-:Y:S01]  /*10630*/  ISETP.LT.AND P1, PT, R3, UR10, !P1 ;  /* 0x0000000a03007c0c */ /* 0x000fe2000cf21270 */
[----:B------:R-:W-:Y:S01]  /*10640*/  VIADD R203, R0, 0x42 ;  /* 0x0000004200cb7836 */ /* 0x000fe20000000000 */
[C---:B------:R-:W-:Y:S01]  /*10650*/  IADD3 R200, P6, PT, R204.reuse, R197, RZ ;  /* 0x000000c5ccc87210 */ /* 0x040fe20007fde0ff */
[----:B------:R-:W-:Y:S01]  /*10660*/  VIADD R204, R204, UR21 ;  /* 0x00000015cccc7c36 */ /* 0x000fe20008000000 */
[----:B------:R-:W-:Y:S01]  /*10670*/  SHF.R.S32.HI R206, RZ, 0x8, R206 ;  /* 0x00000008ffce7819 */ /* 0x000fe200000114ce */
[----:B------:R-:W1:Y:S02]  /*10680*/  LDCU UR10, c[0x0][0x398] ;  /* 0x00007300ff0a77ac */ /* 0x000e640008000800 */
[----:B------:R-:W-:Y:S01]  /*10690*/  IMAD.X R201, R205, 0x1, R198, P6 ;  /* 0x00000001cdc97824 */ /* 0x000fe200030e06c6 */
[----:B------:R-:W-:-:S02]  /*106a0*/  SHF.R.S32.HI R205, RZ, 0x1f, R204 ;  /* 0x0000001fffcd7819 */ /* 0x000fc400000114cc */
[----:B------:R-:W-:Y:S02]  /*106b0*/  IADD3 R202, P6, PT, R204, R196, RZ ;  /* 0x000000c4ccca7210 */ /* 0x000fe40007fde0ff */
[----:B------:R-:W-:Y:S01]  /*106c0*/  ISETP.LT.AND P3, PT, R2, UR14, !P5 ;  /* 0x0000000e02007c0c */ /* 0x000fe2000ef61270 */
[----:B------:R1:W-:Y:S01]  /*106d0*/  @P1 STG.E.U8 desc[UR18][R200.64], R206 ;  /* 0x000000cec8001986 */ /* 0x0003e2000c101112 */
[----:B------:R-:W-:Y:S01]  /*106e0*/  ISETP.LT.AND P5, PT, R3, UR16, !P5 ;  /* 0x0000001003007c0c */ /* 0x000fe2000efa1270 */
[----:B------:R-:W3:Y:S01]  /*106f0*/  LDCU UR14, c[0x0][0x398] ;  /* 0x00007300ff0e77ac */ /* 0x000ee20008000800 */
[----:B0-----:R-:W-:Y:S01]  /*10700*/  ISETP.GE.AND P1, PT, R203, UR4, PT ;  /* 0x00000004cb007c0c */ /* 0x001fe2000bf26270 */
[----:B------:R-:W-:Y:S01]  /*10710*/  IMAD.X R203, R205, 0x1, R199, P6 ;  /* 0x00000001cdcb7824 */ /* 0x000fe200030e06c7 */
[----:B------:R-:W0:Y:S01]  /*10720*/  LDCU UR4, c[0x0][0x39c] ;  /* 0x00007380ff0477ac */ /* 0x000e220008000800 */
[----:B------:R-:W0:Y:S01]  /*10730*/  LDCU UR16, c[0x0][0x398] ;  /* 0x00007300ff1077ac */ /* 0x000e220008000800 */
[----:B-1----:R-:W-:Y:S01]  /*10740*/  IADD3 R200, P6, PT, R204, R197, RZ ;  /* 0x000000c5ccc87210 */ /* 0x002fe20007fde0ff */
[----:B------:R-:W-:-:S04]  /*10750*/  VIADD R206, R0, 0x43 ;  /* 0x0000004300ce7836 */ /* 0x000fc80000000000 */
[----:B------:R-:W-:Y:S01]  /*10760*/  IMAD.X R201, R205, 0x1, R198, P6 ;  /* 0x00000001cdc97824 */ /* 0x000fe200030e06c6 */
[----:B------:R1:W-:Y:S01]  /*10770*/  @P3 STG.E.U8 desc[UR18][R202.64], R207 ;  /* 0x000000cfca003986 */ /* 0x0003e2000c101112 */
[----:B------:R-:W-:Y:S01]  /*10780*/  VIADD R204, R204, UR21 ;  /* 0x00000015cccc7c36 */ /* 0x000fe20008000000 */
[----:B------:R-:W-:Y:S01]  /*10790*/  ISETP.GE.AND P3, PT, R206, UR6, PT ;  /* 0x00000006ce007c0c */ /* 0x000fe2000bf66270 */
[----:B------:R-:W0:Y:S01]  /*107a0*/  LDCU UR6, c[0x0][0x398] ;  /* 0x00007300ff0677ac */ /* 0x000e220008000800 */
[----:B------:R4:W-:Y:S01]  /*107b0*/  @P5 STG.E.U8 desc[UR18][R200.64], R209 ;  /* 0x000000d1c8005986 */ /* 0x0009e2000c101112 */
[----:B------:R-:W-:Y:S02]  /*107c0*/  ISETP.LT.AND P5, PT, R2, UR8, !P0 ;  /* 0x0000000802007c0c */ /* 0x000fe4000c7a1270 */
[----:B-1----:R-:W-:Y:S01]  /*107d0*/  SHF.R.S32.HI R203, RZ, 0x1f, R204 ;  /* 0x0000001fffcb7819 */ /* 0x002fe200000114cc */
[----:B------:R-:W1:Y:S01]  /*107e0*/  LDCU UR8, c[0x0][0x398] ;  /* 0x00007300ff0877ac */ /* 0x000e620008000800 */
[----:B------:R-:W-:-:S02]  /*107f0*/  PRMT R202, R207, 0x9910, RZ ;  /* 0x00009910cfca7816 */ /* 0x000fc400000000ff */
[----:B----4-:R-:W-:Y:S02]  /*10800*/  IADD3 R200, P6, PT, R204, R196, RZ ;  /* 0x000000c4ccc87210 */ /* 0x010fe40007fde0ff */
[----:B------:R-:W-:-:S03]  /*10810*/  SHF.R.S32.HI R202, RZ, 0x8, R202 ;  /* 0x00000008ffca7819 */ /* 0x000fc600000114ca */
[----:B------:R-:W-:Y:S01]  /*10820*/  IMAD.X R201, R203, 0x1, R199, P6 ;  /* 0x00000001cbc97824 */ /* 0x000fe200030e06c7 */
[----:B------:R-:W-:Y:S01]  /*10830*/  ISETP.LT.AND P0, PT, R3, UR10, !P0 ;  /* 0x0000000a03007c0c */ /* 0x000fe2000c701270 */
[----:B------:R-:W-:Y:S01]  /*10840*/  VIADD R206, R0, 0x44 ;  /* 0x0000004400ce7836 */ /* 0x000fe20000000000 */
[----:B------:R-:W-:Y:S01]  /*10850*/  PRMT R207, R209, 0x9910, RZ ;  /* 0x00009910d1cf7816 */ /* 0x000fe200000000ff */
[----:B------:R-:W4:Y:S01]  /*10860*/  LDCU UR10, c[0x0][0x398] ;  /* 0x00007300ff0a77ac */ /* 0x000f220008000800 */
[----:B------:R1:W-:Y:S01]  /*10870*/  @P5 STG.E.U8 desc[UR18][R200.64], R202 ;  /* 0x000000cac8005986 */ /* 0x0003e2000c101112 */
[----:B0-----:R-:W-:Y:S02]  /*10880*/  ISETP.LT.AND P5, PT, R2, UR6, !P2 ;  /* 0x0000000602007c0c */ /* 0x001fe4000d7a1270 */
[----:B------:R-:W-:Y:S01]  /*10890*/  SHF.R.S32.HI R207, RZ, 0x8, R207 ;  /* 0x00000008ffcf7819 */ /* 0x000fe200000114cf */
        /* <DEDUP_REMOVED lines=9> */
[----:B------:R-:W-:-:S05]  /*10930*/  IMAD.X R201, R205, 0x1, R199, P6 ;  /* 0x00000001cdc97824 */ /* 0x000fca00030e06c7 */
[----:B------:R0:W-:Y:S01]  /*10940*/  @P5 STG.E.U8 desc[UR18][R200.64], R208 ;  /* 0x000000d0c8005986 */ /* 0x0001e2000c101112 */
[C---:B-1----:R-:W-:Y:S01]  /*10950*/  VIADD R202, R204.reuse, UR21 ;  /* 0x00000015ccca7c36 */ /* 0x042fe20008000000 */
[----:B------:R-:W-:Y:S02]  /*10960*/  F2FP.SATFINITE.E4M3.F32.PACK_AB_MERGE_C R206, R133, R132, RZ ;  /* 0x0000008485ce723e */ /* 0x000fe400048070ff */
[----:B------:R-:W-:Y:S01]  /*10970*/  ISETP.LT.AND P2, PT, R3, UR8, !P2 ;  /* 0x0000000803007c0c */ /* 0x000fe2000d741270 */
[----:B------:R-:W1:Y:S01]  /*10980*/  LDCU UR8, c[0x0][0x398] ;  /* 0x00007300ff0877ac */ /* 0x000e620008000800 */
[----:B0-----:R-:W-:Y:S01]  /*10990*/  IADD3 R200, P5, PT, R204, R197, RZ ;  /* 0x000000c5ccc87210 */ /* 0x001fe20007fbe0ff */
[----:B------:R-:W-:Y:S01]  /*109a0*/  VIADD R204, R0, 0x45 ;  /* 0x0000004500cc7836 */ /* 0x000fe20000000000 */
[----:B------:R-:W-:Y:S02]  /*109b0*/  PRMT R133, R208, 0x9910, RZ ;  /* 0x00009910d0857816 */ /* 0x000fe400000000ff */
[----:B------:R-:W-:Y:S01]  /*109c0*/  ISETP.LT.AND P6, PT, R2, UR12, !P4 ;  /* 0x0000000c02007c0c */ /* 0x000fe2000e7c1270 */
[----:B------:R-:W-:Y:S01]  /*109d0*/  IMAD.X R201, R205, 0x1, R198, P5 ;  /* 0x00000001cdc97824 */ /* 0x000fe200028e06c6 */
[----:B------:R-:W-:Y:S01]  /*109e0*/  SHF.R.S32.HI R203, RZ, 0x1f, R202 ;  /* 0x0000001fffcb7819 */ /* 0x000fe200000114ca */
[----:B------:R-:W0:Y:S01]  /*109f0*/  LDCU UR12, c[0x0][0x398] ;  /* 0x00007300ff0c77ac */ /* 0x000e220008000800 */
[----:B------:R-:W-:-:S02]  /*10a00*/  IADD3 R132, P5, PT, R202, R196, RZ ;  /* 0x000000c4ca847210 */ /* 0x000fc40007fbe0ff */
[----:B------:R-:W-:-:S03]  /*10a10*/  SHF.R.S32.HI R205, RZ, 0x8, R133 ;  /* 0x00000008ffcd7819 */ /* 0x000fc60000011485 */
[----:B------:R-:W-:Y:S01]  /*10a20*/  IMAD.X R133, R203, 0x1, R199, P5 ;  /* 0x00000001cb857824 */ /* 0x000fe200028e06c7 */
[----:B------:R-:W-:Y:S01]  /*10a30*/  ISETP.GE.AND P5, PT, R204, UR4, PT ;  /* 0x00000004cc007c0c */ /* 0x000fe2000bfa6270 */
[----:B------:R-:W0:Y:S01]  /*10a40*/  LDCU UR4, c[0x0][0x39c] ;  /* 0x00007380ff0477ac */ /* 0x000e220008000800 */
[----:B----4-:R-:W-:Y:S01]  /*10a50*/  ISETP.LT.AND P4, PT, R3, UR10, !P4 ;  /* 0x0000000a03007c0c */ /* 0x010fe2000e781270 */
[----:B------:R-:W-:Y:S01]  /*10a60*/  @P2 STG.E.U8 desc[UR18][R200.64], R206 ;  /* 0x000000cec8002986 */ /* 0x000fe2000c101112 */
[----:B------:R-:W-:Y:S01]  /*10a70*/  PRMT R204, R206, 0x9910, RZ ;  /* 0x00009910cecc7816 */ /* 0x000fe200000000ff */
[----:B------:R-:W4:Y:S02]  /*10a80*/  LDCU UR10, c[0x0][0x398] ;  /* 0x00007300ff0a77ac */ /* 0x000f240008000800 */
[----:B------:R0:W-:Y:S01]  /*10a90*/  @P6 STG.E.U8 desc[UR18][R132.64], R205 ;  /* 0x000000cd84006986 */ /* 0x0001e2000c101112 */
[----:B---3--:R-:W-:Y:S01]  /*10aa0*/  ISETP.LT.AND P2, PT, R2, UR14, !P1 ;  /* 0x0000000e02007c0c */ /* 0x008fe2000cf41270 */
[----:B------:R-:W3:Y:S01]  /*10ab0*/  LDCU UR14, c[0x0][0x398] ;  /* 0x00007300ff0e77ac */ /* 0x000ee20008000800 */
[----:B------:R-:W-:-:S02]  /*10ac0*/  SHF.R.S32.HI R204, RZ, 0x8, R204 ;  /* 0x00000008ffcc7819 */ /* 0x000fc400000114cc */
[C---:B0-----:R-:W-:Y:S01]  /*10ad0*/  IADD3 R132, P6, PT, R202.reuse, R197, RZ ;  /* 0x000000c5ca847210 */ /* 0x041fe20007fde0ff */
[----:B------:R-:W-:Y:S02]  /*10ae0*/  VIADD R202, R202, UR21 ;  /* 0x00000015caca7c36 */ /* 0x000fe40008000000 */
[----:B------:R-:W-:Y:S02]  /*10af0*/  VIADD R201, R0, 0x46 ;  /* 0x0000004600c97836 */ /* 0x000fe40000000000 */
[----:B------:R-:W-:Y:S01]  /*10b00*/  IMAD.X R133, R203, 0x1, R198, P6 ;  /* 0x00000001cb857824 */ /* 0x000fe200030e06c6 */
[----:B------:R-:W-:Y:S02]  /*10b10*/  SHF.R.S32.HI R203, RZ, 0x1f, R202 ;  /* 0x0000001fffcb7819 */ /* 0x000fe400000114ca */
[----:B------:R-:W-:Y:S02]  /*10b20*/  IADD3 R200, P6, PT, R202, R196, RZ ;  /* 0x000000c4cac87210 */ /* 0x000fe40007fde0ff */
[----:B------:R2:W-:Y:S01]  /*10b30*/  @P4 STG.E.U8 desc[UR18][R132.64], R204 ;  /* 0x000000cc84004986 */ /* 0x0005e2000c101112 */
[----:B------:R-:W-:Y:S01]  /*10b40*/  ISETP.GE.AND P4, PT, R201, UR4, PT ;  /* 0x00000004c9007c0c */ /* 0x000fe2000bf86270 */
[----:B------:R-:W0:Y:S01]  /*10b50*/  LDCU UR4, c[0x0][0x39c] ;  /* 0x00007380ff0477ac */ /* 0x000e220008000800 */
[----:B------:R-:W-:Y:S01]  /*10b60*/  IMAD.X R201, R203, 0x1, R199, P6 ;  /* 0x00000001cbc97824 */ /* 0x000fe200030e06c7 */
[----:B------:R-:W-:Y:S01]  /*10b70*/  F2FP.SATFINITE.E4M3.F32.PACK_AB_MERGE_C R205, R135, R134, RZ ;  /* 0x0000008687cd723e */ /* 0x000fe200048070ff */
[----:B------:R-:W-:Y:S01]  /*10b80*/  VIADD R134, R0, 0x47 ;  /* 0x0000004700867836 */ /* 0x000fe20000000000 */
[----:B--2---:R-:W-:-:S05]  /*10b90*/  F2FP.SATFINITE.E4M3.F32.PACK_AB_MERGE_C R204, R185, R184, RZ ;  /* 0x000000b8b9cc723e */ /* 0x004fca00048070ff */
[----:B------:R2:W-:Y:S01]  /*10ba0*/  @P2 STG.E.U8 desc[UR18][R200.64], R204 ;  /* 0x000000ccc8002986 */ /* 0x0005e2000c101112 */
[----:B------:R-:W-:Y:S01]  /*10bb0*/  ISETP.GE.AND P2, PT, R134, UR6, PT ;  /* 0x0000000686007c0c */ /* 0x000fe2000bf46270 */
[----:B------:R-:W0:Y:S01]  /*10bc0*/  LDCU UR6, c[0x0][0x398] ;  /* 0x00007300ff0677ac */ /* 0x000e220008000800 */
[----:B------:R-:W-:Y:S02]  /*10bd0*/  PRMT R134, R204, 0x9910, RZ ;  /* 0x00009910cc867816 */ /* 0x000fe400000000ff */
[----:B--2---:R-:W-:Y:S02]  /*10be0*/  F2FP.SATFINITE.E4M3.F32.PACK_AB_MERGE_C R204, R183, R182, RZ ;  /* 0x000000b6b7cc723e */ /* 0x004fe400048070ff */
[----:B------:R-:W2:Y:S04]  /*10bf0*/  LDL.LU R182, [R1+0x318] ;  /* 0x0003180001b67983 */ /* 0x000ea80000300800 */
[----:B------:R-:W2:Y:S01]  /*10c00*/  LDL.LU R183, [R1+0x31c] ;  /* 0x00031c0001b77983 */ /* 0x000ea20000300800 */
[----:B------:R-:W-:-:S02]  /*10c10*/  ISETP.LT.AND P1, PT, R3, UR16, !P1 ;  /* 0x0000001003007c0c */ /* 0x000fc4000cf21270 */
[C---:B------:R-:W-:Y:S01]  /*10c20*/  IADD3 R132, P6, PT, R202.reuse, R197, RZ ;  /* 0x000000c5ca847210 */ /* 0x040fe20007fde0ff */
[----:B------:R-:W-:Y:S01]  /*10c30*/  VIADD R200, R202, UR21 ;  /* 0x00000015cac87c36 */ /* 0x000fe20008000000 */
[----:B------:R-:W-:Y:S01]  /*10c40*/  SHF.R.S32.HI R134, RZ, 0x8, R134 ;  /* 0x00000008ff867819 */ /* 0x000fe20000011486 */
[----:B------:R-:W0:Y:S02]  /*10c50*/  LDCU UR16, c[0x0][0x398] ;  /* 0x00007300ff1077ac */ /* 0x000e240008000800 */
[----:B------:R-:W-:Y:S01]  /*10c60*/  IMAD.X R133, R203, 0x1, R198, P6 ;  /* 0x00000001cb857824 */ /* 0x000fe200030e06c6 */
[----:B------:R-:W-:-:S05]  /*10c70*/  SHF.R.S32.HI R135, RZ, 0x1f, R200 ;  /* 0x0000001fff877819 */ /* 0x000fca00000114c8 */
[----:B------:R0:W-:Y:S01]  /*10c80*/  @P1 STG.E.U8 desc[UR18][R132.64], R205 ;  /* 0x000000cd84001986 */ /* 0x0001e2000c101112 */
[----:B-1----:R-:W-:Y:S01]  /*10c90*/  ISETP.LT.AND P1, PT, R2, UR8, !P3 ;  /* 0x0000000802007c0c */ /* 0x002fe2000df21270 */
[----:B------:R-:W1:Y:S01]  /*10ca0*/  LDCU UR8, c[0x0][0x398] ;  /* 0x00007300ff0877ac */ /* 0x000e620008000800 */
[----:B----4-:R-:W-:Y:S02]  /*10cb0*/  ISETP.LT.AND P3, PT, R3, UR10, !P3 ;  /* 0x0000000a03007c0c */ /* 0x010fe4000df61270 */
[----:B------:R-:W-:Y:S01]  /*10cc0*/  PRMT R203, R205, 0x9910, RZ ;  /* 0x00009910cdcb7816 */ /* 0x000fe200000000ff */
[----:B------:R-:W-:Y:S01]  /*10cd0*/  VIADD R202, R0, 0x48 ;  /* 0x0000004800ca7836 */ /* 0x000fe20000000000 */
[----:B------:R-:W4:Y:S01]  /*10ce0*/  LDCU UR10, c[0x0][0x398] ;  /* 0x00007300ff0a77ac */ /* 0x000f220008000800 */
[----:B0-----:R-:W-:-:S05]  /*10cf0*/  IADD3 R132, P6, PT, R200, R196, RZ ;  /* 0x000000c4c8847210 */ /* 0x001fca0007fde0ff */
[----:B------:R-:W-:-:S05]  /*10d00*/  IMAD.X R133, R135, 0x1, R199, P6 ;  /* 0x0000000187857824 */ /* 0x000fca00030e06c7 */
[----:B------:R0:W-:Y:S01]  /*10d10*/  @P1 STG.E.U8 desc[UR18][R132.64], R134 ;  /* 0x0000008684001986 */ /* 0x0001e2000c101112 */
[----:B------:R-:W-:Y:S02]  /*10d20*/  SHF.R.S32.HI R203, RZ, 0x8, R203 ;  /* 0x00000008ffcb7819 */ /* 0x000fe400000114cb */
[C---:B0-----:R-:W-:Y:S01]  /*10d30*/  IADD3 R134, P6, PT, R200.reuse, R197, RZ ;  /* 0x000000c5c8867210 */ /* 0x041fe20007fde0ff */
[----:B------:R-:W-:-:S04]  /*10d40*/  VIADD R200, R200, UR21 ;  /* 0x00000015c8c87c36 */ /* 0x000fc80008000000 */
[----:B------:R-:W-:Y:S01]  /*10d50*/  IMAD.X R135, R135, 0x1, R198, P6 ;  /* 0x0000000187877824 */ /* 0x000fe200030e06c6 */
[----:B------:R-:W-:Y:S01]  /*10d60*/  ISETP.LT.AND P1, PT, R2, UR6, !P0 ;  /* 0x0000000602007c0c */ /* 0x000fe2000c721270 */
[----:B------:R-:W0:Y:S03]  /*10d70*/  LDCU UR6, c[0x0][0x39c] ;  /* 0x00007380ff0677ac */ /* 0x000e260008000800 */
[----:B------:R3:W-:Y:S01]  /*10d80*/  @P3 STG.E.U8 desc[UR18][R134.64], R203 ;  /* 0x000000cb86003986 */ /* 0x0007e2000c101112 */
[----:B------:R-:W-:Y:S01]  /*10d90*/  ISETP.GE.AND P3, PT, R202, UR4, PT ;  /* 0x00000004ca007c0c */ /* 0x000fe2000bf66270 */
[----:B------:R-:W0:Y:S01]  /*10da0*/  LDCU UR4, c[0x0][0x39c] ;  /* 0x00007380ff0477ac */ /* 0x000e220008000800 */
[----:B------:R-:W-:Y:S02]  /*10db0*/  SHF.R.S32.HI R201, RZ, 0x1f, R200 ;  /* 0x0000001fffc97819 */ /* 0x000fe400000114c8 */
[----:B------:R-:W-:-:S02]  /*10dc0*/  IADD3 R132, P6, PT, R200, R196, RZ ;  /* 0x000000c4c8847210 */ /* 0x000fc40007fde0ff */
[----:B-1----:R-:W-:Y:S01]  /*10dd0*/  ISETP.LT.AND P0, PT, R3, UR8, !P0 ;  /* 0x0000000803007c0c */ /* 0x002fe2000c701270 */
[----:B------:R-:W1:Y:S02]  /*10de0*/  LDCU UR8, c[0x0][0x398] ;  /* 0x00007300ff0877ac */ /* 0x000e640008000800 */
[----:B------:R-:W-:Y:S01]  /*10df0*/  IMAD.X R133, R201, 0x1, R199, P6 ;  /* 0x00000001c9857824 */ /* 0x000fe200030e06c7 */
[C---:B---3--:R-:W-:Y:S02]  /*10e00*/  IADD3 R134, P6, PT, R200.reuse, R197, RZ ;  /* 0x000000c5c8867210 */ /* 0x048fe40007fde0ff */
[----:B------:R-:W-:Y:S01]  /*10e10*/  F2FP.SATFINITE.E4M3.F32.PACK_AB_MERGE_C R202, R137, R136, RZ ;  /* 0x0000008889ca723e */ /* 0x000fe200048070ff */
[----:B------:R-:W-:Y:S01]  /*10e20*/  VIADD R137, R200, UR21 ;  /* 0x00000015c8897c36 */ /* 0x000fe20008000000 */
[----:B------:R3:W-:Y:S01]  /*10e30*/  @P1 STG.E.U8 desc[UR18][R132.64], R204 ;  /* 0x000000cc84001986 */ /* 0x0007e2000c101112 */
[----:B------:R-:W-:Y:S01]  /*10e40*/  ISETP.LT.AND P1, PT, R2, UR12, !P5 ;  /* 0x0000000c02007c0c */ /* 0x000fe2000ef21270 */
[----:B------:R-:W-:Y:S01]  /*10e50*/  IMAD.X R135, R201, 0x1, R198, P6 ;  /* 0x00000001c9877824 */ /* 0x000fe200030e06c6 */
[----:B------:R-:W-:Y:S01]  /*10e60*/  F2FP.SATFINITE.E4M3.F32.PACK_AB_MERGE_C R139, R139, R138, RZ ;  /* 0x0000008a8b8b723e */ /* 0x000fe200048070ff */
[----:B------:R-:W-:Y:S01]  /*10e70*/  VIADD R200, R0, 0x49 ;  /* 0x0000004900c87836 */ /* 0x000fe20000000000 */
[----:B------:R-:W-:Y:S01]  /*10e80*/  SHF.R.S32.HI R136, RZ, 0x1f, R137 ;  /* 0x0000001fff887819 */ /* 0x000fe20000011489 */
[----:B------:R-:W1:Y:S01]  /*10e90*/  LDCU UR12, c[0x0][0x398] ;  /* 0x00007300ff0c77ac */ /* 0x000e620008000800 */
[----:B------:R4:W-:Y:S02]  /*10ea0*/  @P0 STG.E.U8 desc[UR18][R134.64], R202 ;  /* 0x000000ca86000986 */ /* 0x0009e4000c101112 */
[----:B0-----:R-:W-:Y:S01]  /*10eb0*/  ISETP.GE.AND P0, PT, R200, UR4, PT ;  /* 0x00000004c8007c0c */ /* 0x001fe2000bf06270 */
[----:B------:R-:W0:Y:S01]  /*10ec0*/  LDCU UR4, c[0x0][0x39c] ;  /* 0x00007380ff0477ac */ /* 0x000e220008000800 */
[----:B---3--:R-:W-:-:S02]  /*10ed0*/  PRMT R133, R204, 0x9910, RZ ;  /* 0x00009910cc857816 */ /* 0x008fc400000000ff */
[----:B------:R-:W-:Y:S02]  /*10ee0*/  IADD3 R132, P6, PT, R137, R196, RZ ;  /* 0x000000c489847210 */ /* 0x000fe40007fde0ff */
[----:B------:R-:W-:-:S03]  /*10ef0*/  SHF.R.S32.HI R201, RZ, 0x8, R133 ;  /* 0x00000008ffc97819 */ /* 0x000fc60000011485 */
[----:B------:R-:W-:Y:S01]  /*10f00*/  IMAD.X R133, R136, 0x1, R199, P6 ;  /* 0x0000000188857824 */ /* 0x000fe200030e06c7 */
[----:B----4-:R-:W-:Y:S01]  /*10f10*/  ISETP.LT.AND P5, PT, R3, UR10, !P5 ;  /* 0x0000000a03007c0c */ /* 0x010fe2000efa1270 */
[----:B------:R-:W-:Y:S01]  /*10f20*/  VIADD R135, R0, 0x4a ;  /* 0x0000004a00877836 */ /* 0x000fe20000000000 */
[----:B------:R-:W-:Y:S01]  /*10f30*/  PRMT R200, R202, 0x9910, RZ ;  /* 0x00009910cac87816 */ /* 0x000fe200000000ff */
[----:B------:R-:W3:Y:S01]  /*10f40*/  LDCU UR10, c[0x0][0x398] ;  /* 0x00007300ff0a77ac */ /* 0x000ee20008000800 */
[----:B------:R4:W-:Y:S01]  /*10f50*/  @P1 STG.E.U8 desc[UR18][R132.64], R201 ;  /* 0x000000c984001986 */ /* 0x0009e2000c101112 */
[----:B------:R-:W-:Y:S02]  /*10f60*/  ISETP.LT.AND P1, PT, R2, UR14, !P4 ;  /* 0x0000000e02007c0c */ /* 0x000fe4000e721270 */
[----:B------:R-:W-:Y:S01]  /*10f70*/  SHF.R.S32.HI R200, RZ, 0x8, R200 ;  /* 0x00000008ffc87819 */ /* 0x000fe200000114c8 */
[----:B------:R-:W-:Y:S01]  /*10f80*/  VIADD R138, R0, 0x4b ;  /* 0x0000004b008a7836 */ /* 0x000fe20000000000 */
[C---:B----4-:R-:W-:Y:S01]  /*10f90*/  IADD3 R132, P6, PT, R137.reuse, R197, RZ ;  /* 0x000000c589847210 */ /* 0x050fe20007fde0ff */
[----:B------:R-:W-:Y:S01]  /*10fa0*/  VIADD R137, R137, UR21 ;  /* 0x0000001589897c36 */ /* 0x000fe20008000000 */
[----:B------:R-:W-:Y:S01]  /*10fb0*/  F2FP.SATFINITE.E4M3.F32.PACK_AB_MERGE_C R140, R141, R140, RZ ;  /* 0x0000008c8d8c723e */ /* 0x000fe200048070ff */
[----:B------:R-:W4:Y:S02]  /*10fc0*/  LDCU UR14, c[0x0][0x398] ;  /* 0x00007300ff0e77ac */ /* 0x000f240008000800 */
[----:B------:R-:W-:Y:S01]  /*10fd0*/  IMAD.X R133, R136, 0x1, R198, P6 ;  /* 0x0000000188857824 */ /* 0x000fe200030e06c6 */
[----:B------:R-:W-:-:S02]  /*10fe0*/  SHF.R.S32.HI R136, RZ, 0x1f, R137 ;  /* 0x0000001fff887819 */ /* 0x000fc40000011489 */
[----:B------:R-:W-:Y:S02]  /*10ff0*/  IADD3 R134, P6, PT, R137, R196, RZ ;  /* 0x000000c489867210 */ /* 0x000fe40007fde0ff */
[----:B------:R2:W-:Y:S01]  /*11000*/  @P5 STG.E.U8 desc[UR18][R132.64], R200 ;  /* 0x000000c884005986 */ /* 0x0005e2000c101112 */
[----:B0-----:R-:W-:Y:S01]  /*11010*/  ISETP.GE.AND P5, PT, R135, UR4, PT ;  /* 0x0000000487007c0c */ /* 0x001fe2000bfa6270 */
[----:B------:R-:W0:Y:S01]  /*11020*/  LDCU UR4, c[0x0][0x39c] ;  /* 0x00007380ff0477ac */ /* 0x000e220008000800 */
[----:B------:R-:W-:Y:S01]  /*11030*/  IMAD.X R135, R136, 0x1, R199, P6 ;  /* 0x0000000188877824 */ /* 0x000fe200030e06c7 */
[----:B--2---:R-:W-:-:S05]  /*11040*/  F2FP.SATFINITE.E4M3.F32.PACK_AB_MERGE_C R200, R183, R182, RZ ;  /* 0x000000b6b7c8723e */ /* 0x004fca00048070ff */
[----:B------:R2:W-:Y:S02]  /*11050*/  @P1 STG.E.U8 desc[UR18][R134.64], R200 ;  /* 0x000000c886001986 */ /* 0x0005e4000c101112 */
[----:B--2---:R-:W-:Y:S02]  /*11060*/  PRMT R134, R200, 0x9910, RZ ;  /* 0x00009910c8867816 */ /* 0x004fe400000000ff */
[----:B------:R-:W-:Y:S02]  /*11070*/  F2FP.SATFINITE.E4M3.F32.PACK_AB_MERGE_C R200, R181, R180, RZ ;  /* 0x000000b4b5c8723e */ /* 0x000fe400048070ff */
[----:B------:R-:W2:Y:S04]  /*11080*/  LDL.LU R180, [R1+0x328] ;  /* 0x0003280001b47983 */ /* 0x000ea80000300800 */
[----:B------:R-:W2:Y:S01]  /*11090*/  LDL.LU R181, [R1+0x32c] ;  /* 0x00032c0001b57983 */ /* 0x000ea20000300800 */
[----:B------:R-:W-:Y:S01]  /*110a0*/  ISETP.LT.AND P4, PT, R3, UR16, !P4 ;  /* 0x0000001003007c0c */ /* 0x000fe2000e781270 */
[----:B------:R-:W0:Y:S01]  /*110b0*/  LDCU UR16, c[0x0][0x398] ;  /* 0x00007300ff1077ac */ /* 0x000e220008000800 */
[C---:B------:R-:W-:Y:S01]  /*110c0*/  IADD3 R132, P6, PT, R137.reuse, R197, RZ ;  /* 0x000000c589847210 */ /* 0x040fe20007fde0ff */
[----:B------:R-:W-:-:S04]  /*110d0*/  VIADD R137, R137, UR21 ;  /* 0x0000001589897c36 */ /* 0x000fc80008000000 */
[----:B------:R-:W-:Y:S01]  /*110e0*/  IMAD.X R133, R136, 0x1, R198, P6 ;  /* 0x0000000188857824 */ /* 0x000fe200030e06c6 */
[----:B------:R-:W-:Y:S01]  /*110f0*/  ISETP.GE.AND P1, PT, R138, UR6, PT ;  /* 0x000000068a007c0c */ /* 0x000fe2000bf26270 */
[----:B------:R-:W0:Y:S04]  /*11100*/  LDCU UR6, c[0x0][0x398] ;  /* 0x00007300ff0677ac */ /* 0x000e280008000800 */
[----:B------:R3:W-:Y:S01]  /*11110*/  @P4 STG.E.U8 desc[UR18][R132.64], R139 ;  /* 0x0000008b84004986 */ /* 0x0007e2000c101112 */
[----:B-1----:R-:W-:Y:S01]  /*11120*/  ISETP.LT.AND P4, PT, R2, UR8, !P2 ;  /* 0x0000000802007c0c */ /* 0x002fe2000d781270 */
[----:B------:R-:W1:Y:S01]  /*11130*/  LDCU UR8, c[0x0][0x398] ;  /* 0x00007300ff0877ac */ /* 0x000e620008000800 */
[----:B------:R-:W-:Y:S02]  /*11140*/  SHF.R.S32.HI R135, RZ, 0x1f, R137 ;  /* 0x0000001fff877819 */ /* 0x000fe40000011489 */
[----:B------:R-:W-:-:S02]  /*11150*/  SHF.R.S32.HI R134, RZ, 0x8, R134 ;  /* 0x00000008ff867819 */ /* 0x000fc40000011486 */
[----:B---3--:R-:W-:Y:S02]  /*11160*/  IADD3 R132, P6, PT, R137, R196, RZ ;  /* 0x000000c489847210 */ /* 0x008fe40007fde0ff */
[----:B------:R-:W-:Y:S01]  /*11170*/  ISETP.LT.AND P2, PT, R3, UR10, !P2 ;  /* 0x0000000a03007c0c */ /* 0x000fe2000d741270 */
[----:B------:R-:W-:Y:S01]  /*11180*/  VIADD R136, R0, 0x4c ;  /* 0x0000004c00887836 */ /* 0x000fe20000000000 */
[----:B------:R-:W-:Y:S01]  /*11190*/  PRMT R139, R139, 0x9910, RZ ;  /* 0x000099108b8b7816 */ /* 0x000fe200000000ff */
[----:B------:R-:W-:Y:S01]  /*111a0*/  IMAD.X R133, R135, 0x1, R199, P6 ;  /* 0x0000000187857824 */ /* 0x000fe200030e06c7 */
[----:B------:R-:W3:Y:S04]  /*111b0*/  LDCU UR10, c[0x0][0x398] ;  /* 0x00007300ff0a77ac */ /* 0x000ee80008000800 */
[----:B------:R1:W-:Y:S01]  /*111c0*/  @P4 STG.E.U8 desc[UR18][R132.64], R134 ;  /* 0x0000008684004986 */ /* 0x0003e2000c101112 */
[----:B0-----:R-:W-:Y:S01]  /*111d0*/  ISETP.LT.AND P4, PT, R2, UR6, !P3 ;  /* 0x0000000602007c0c */ /* 0x001fe2000df81270 */
[----:B------:R-:W0:Y:S01]  /*111e0*/  LDCU UR6, c[0x0][0x39c] ;  /* 0x00007380ff0677ac */ /* 0x000e220008000800 */
[----:B------:R-:W-:-:S02]  /*111f0*/  SHF.R.S32.HI R139, RZ, 0x8, R139 ;  /* 0x00000008ff8b7819 */ /* 0x000fc4000001148b */
        /* <DEDUP_REMOVED lines=14> */
[----:B------:R-:W-:Y:S01]  /*112e0*/  F2FP.SATFINITE.E4M3.F32.PACK_AB_MERGE_C R142, R143, R142, RZ ;  /* 0x0000008e8f8e723e */ /* 0x000fe200048070ff */
        /* <DEDUP_REMOVED lines=11> */
[----:B-1----:R-:W-:Y:S02]  /*113a0*/  F2FP.SATFINITE.E4M3.F32.PACK_AB_MERGE_C R140, R179, R178, RZ ;  /* 0x000000b2b38c723e */ /* 0x002fe400048070ff */
[----:B------:R-:W3:Y:S04]  /*113b0*/  LDL.LU R178, [R1+0x338] ;  /* 0x0003380001b27983 */ /* 0x000ee80000300800 */
[----:B------:R-:W3:Y:S01]  /*113c0*/  LDL.LU R179, [R1+0x33c] ;  /* 0x00033c0001b37983 */ /* 0x000ee20000300800 */
[----:B------:R-:W-:-:S04]  /*113d0*/  PRMT R139, R200, 0x9910, RZ ;  /* 0x00009910c88b7816 */ /* 0x000fc800000000ff */
[----:B------:R-:W-:Y:S02]  /*113e0*/  SHF.R.S32.HI R139, RZ, 0x8, R139 ;  /* 0x00000008ff8b7819 */ /* 0x000fe4000001148b */
[----:B------:R-:W-:Y:S01]  /*113f0*/  ISETP.LT.AND P0, PT, R3, UR10, !P0 ;  /* 0x0000000a03007c0c */ /* 0x000fe2000c701270 */
[----:B------:R-:W-:Y:S01]  /*11400*/  VIADD R135, R0, 0x4e ;  /* 0x0000004e00877836 */ /* 0x000fe20000000000 */
[----:B------:R-:W-:Y:S01]  /*11410*/  SHF.R.S32.HI R138, RZ, 0x8, R138 ;  /* 0x00000008ff8a7819 */ /* 0x000fe2000001148a */
[----:B------:R1:W-:Y:S01]  /*11420*/  @P6 STG.E.U8 desc[UR18][R132.64], R139 ;  /* 0x0000008b84006986 */ /* 0x0003e2000c101112 */
[----:B----4-:R-:W-:Y:S01]  /*11430*/  ISETP.LT.AND P3, PT, R2, UR14, !P5 ;  /* 0x0000000e02007c0c */ /* 0x010fe2000ef61270 */
[----:B------:R-:W4:Y:S01]  /*11440*/  LDCU UR10, c[0x0][0x398] ;  /* 0x00007300ff0a77ac */ /* 0x000f220008000800 */
[C---:B-1----:R-:W-:Y:S01]  /*11450*/  IADD3 R132, P6, PT, R136.reuse, R197, RZ ;  /* 0x000000c588847210 */ /* 0x042fe20007fde0ff */
[----:B------:R-:W-:Y:S01]  /*11460*/  VIADD R136, R136, UR21 ;  /* 0x0000001588887c36 */ /* 0x000fe20008000000 */
[----:B------:R-:W1:Y:S03]  /*11470*/  LDCU UR14, c[0x0][0x398] ;  /* 0x00007300ff0e77ac */ /* 0x000e660008000800 */
[----:B------:R-:W-:Y:S01]  /*11480*/  IMAD.X R133, R137, 0x1, R198, P6 ;  /* 0x0000000189857824 */ /* 0x000fe200030e06c6 */
[----:B------:R-:W-:-:S02]  /*11490*/  SHF.R.S32.HI R137, RZ, 0x1f, R136 ;  /* 0x0000001fff897819 */ /* 0x000fc40000011488 */
[C---:B------:R-:W-:Y:S02]  /*114a0*/  IADD3 R134, P6, PT, R136.reuse, R196, RZ ;  /* 0x000000c488867210 */ /* 0x040fe40007fde0ff */
[----:B------:R-:W-:Y:S01]  /*114b0*/  ISETP.LT.AND P5, PT, R3, UR16, !P5 ;  /* 0x0000001003007c0c */ /* 0x000fe2000efa1270 */
[----:B------:R1:W-:Y:S01]  /*114c0*/  @P0 STG.E.U8 desc[UR18][R132.64], R138 ;  /* 0x0000008a84000986 */ /* 0x0003e2000c101112 */
[----:B0-----:R-:W-:Y:S01]  /*114d0*/  ISETP.GE.AND P0, PT, R135, UR4, PT ;  /* 0x0000000487007c0c */ /* 0x001fe2000bf06270 */
[----:B------:R-:W-:Y:S01]  /*114e0*/  IMAD.X R135, R137, 0x1, R199, P6 ;  /* 0x0000000189877824 */ /* 0x000fe200030e06c7 */
[----:B------:R-:W0:Y:S01]  /*114f0*/  LDCU UR4, c[0x0][0x39c] ;  /* 0x00007380ff0477ac */ /* 0x000e220008000800 */
[----:B------:R-:W-:Y:S01]  /*11500*/  F2FP.SATFINITE.E4M3.F32.PACK_AB_MERGE_C R144, R145, R144, RZ ;  /* 0x000000909190723e */ /* 0x000fe200048070ff */
[----:B------:R-:W0:Y:S01]  /*11510*/  LDCU UR16, c[0x0][0x398] ;  /* 0x00007300ff1077ac */ /* 0x000e220008000800 */
[----:B-1----:R-:W-:Y:S01]  /*11520*/  IADD3 R132, P6, PT, R136, R197, RZ ;  /* 0x000000c588847210 */ /* 0x002fe20007fde0ff */
[----:B------:R-:W-:-:S04]  /*11530*/  VIADD R138, R0, 0x4f ;  /* 0x0000004f008a7836 */ /* 0x000fc80000000000 */
[----:B------:R-:W-:Y:S02]  /*11540*/  IMAD.X R133, R137, 0x1, R198, P6 ;  /* 0x0000000189857824 */ /* 0x000fe400030e06c6 */
[----:B------:R-:W-:Y:S01]  /*11550*/  VIADD R136, R136, UR21 ;  /* 0x0000001588887c36 */ /* 0x000fe20008000000 */
[----:B--2---:R-:W-:-:S05]  /*11560*/  F2FP.SATFINITE.E4M3.F32.PACK_AB_MERGE_C R139, R181, R180, RZ ;  /* 0x000000b4b58b723e */ /* 0x004fca00048070ff */
[----:B------:R1:W-:Y:S01]  /*11570*/  @P3 STG.E.U8 desc[UR18][R134.64], R139 ;  /* 0x0000008b86003986 */ /* 0x0003e2000c101112 */
[----:B------:R-:W-:Y:S01]  /*11580*/  ISETP.GE.AND P3, PT, R138, UR6, PT ;  /* 0x000000068a007c0c */ /* 0x000fe2000bf66270 */
[----:B------:R-:W2:Y:S02]  /*11590*/  LDCU UR6, c[0x0][0x398] ;  /* 0x00007300ff0677ac */ /* 0x000ea40008000800 */
[----:B------:R0:W-:Y:S01]  /*115a0*/  @P5 STG.E.U8 desc[UR18][R132.64], R142 ;  /* 0x0000008e84005986 */ /* 0x0001e2000c101112 */
[----:B------:R-:W-:Y:S01]  /*115b0*/  ISETP.LT.AND P5, PT, R2, UR8, !P1 ;  /* 0x0000000802007c0c */ /* 0x000fe2000cfa1270 */
[----:B------:R-:W2:Y:S01]  /*115c0*/  LDCU UR8, c[0x0][0x398] ;  /* 0x00007300ff0877ac */ /* 0x000ea20008000800 */
[----:B-1----:R-:W-:Y:S02]  /*115d0*/  SHF.R.S32.HI R135, RZ, 0x1f, R136 ;  /* 0x0000001fff877819 */ /* 0x002fe40000011488 */
[----:B------:R-:W-:Y:S02]  /*115e0*/  PRMT R134, R139, 0x9910, RZ ;  /* 0x000099108b867816 */ /* 0x000fe400000000ff */
[----:B0-----:R-:W-:-:S02]  /*115f0*/  IADD3 R132, P6, PT, R136, R196, RZ ;  /* 0x000000c488847210 */ /* 0x001fc40007fde0ff */
[----:B------:R-:W-:-:S03]  /*11600*/  SHF.R.S32.HI R134, RZ, 0x8, R134 ;  /* 0x00000008ff867819 */ /* 0x000fc60000011486 */
[----:B------:R-:W-:Y:S01]  /*11610*/  IMAD.X R133, R135, 0x1, R199, P6 ;  /* 0x0000000187857824 */ /* 0x000fe200030e06c7 */
[----:B----4-:R-:W-:Y:S01]  /*11620*/  ISETP.LT.AND P1, PT, R3, UR10, !P1 ;  /* 0x0000000a03007c0c */ /* 0x010fe2000cf21270 */
[----:B------:R-:W-:Y:S01]  /*11630*/  VIADD R137, R0, 0x50 ;  /* 0x0000005000897836 */ /* 0x000fe20000000000 */
[----:B------:R-:W-:Y:S01]  /*11640*/  PRMT R139, R142, 0x9910, RZ ;  /* 0x000099108e8b7816 */ /* 0x000fe200000000ff */
[----:B------:R-:W0:Y:S01]  /*11650*/  LDCU UR10, c[0x0][0x398] ;  /* 0x00007300ff0a77ac */ /* 0x000e220008000800 */
[----:B------:R1:W-:Y:S01]  /*11660*/  @P5 STG.E.U8 desc[UR18][R132.64], R134 ;  /* 0x0000008684005986 */ /* 0x0003e2000c101112 */
[----:B--2---:R-:W-:Y:S02]  /*11670*/  ISETP.LT.AND P5, PT, R2, UR6, !P2 ;  /* 0x0000000602007c0c */ /* 0x004fe4000d7a1270 */
[C---:B-1----:R-:W-:Y:S01]  /*11680*/  IADD3 R134, P6, PT, R136.reuse, R197, RZ ;  /* 0x000000c588867210 */ /* 0x042fe20007fde0ff */
[----:B------:R-:W-:Y:S01]  /*11690*/  VIADD R136, R136, UR21 ;  /* 0x0000001588887c36 */ /* 0x000fe20008000000 */
[----:B------:R-:W-:Y:S01]  /*116a0*/  SHF.R.S32.HI R139, RZ, 0x8, R139 ;  /* 0x00000008ff8b7819 */ /* 0x000fe2000001148b */
[----:B------:R-:W1:Y:S02]  /*116b0*/  LDCU UR6, c[0x0][0x39c] ;  /* 0x00007380ff0677ac */ /* 0x000e640008000800 */
[----:B------:R-:W-:Y:S01]  /*116c0*/  IMAD.X R135, R135, 0x1, R198, P6 ;  /* 0x0000000187877824 */ /* 0x000fe200030e06c6 */
[----:B------:R-:W-:-:S02]  /*116d0*/  SHF.R.S32.HI R138, RZ, 0x1f, R136 ;  /* 0x0000001fff8a7819 */ /* 0x000fc40000011488 */
[----:B------:R-:W-:-:S05]  /*116e0*/  IADD3 R132, P6, PT, R136, R196, RZ ;  /* 0x000000c488847210 */ /* 0x000fca0007fde0ff */
[----:B------:R-:W-:Y:S01]  /*116f0*/  IMAD.X R133, R138, 0x1, R199, P6 ;  /* 0x000000018a857824 */ /* 0x000fe200030e06c7 */
[----:B------:R2:W-:Y:S04]  /*11700*/  @P1 STG.E.U8 desc[UR18][R134.64], R139 ;  /* 0x0000008b86001986 */ /* 0x0005e8000c101112 */
[----:B------:R4:W-:Y:S01]  /*11710*/  @P5 STG.E.U8 desc[UR18][R132.64], R140 ;  /* 0x0000008c84005986 */ /* 0x0009e2000c101112 */
[----:B--2---:R-:W-:Y:S02]  /*11720*/  PRMT R139, R140, 0x9910, RZ ;  /* 0x000099108c8b7816 */ /* 0x004fe400000000ff */
[----:B----4-:R-:W-:Y:S02]  /*11730*/  F2FP.SATFINITE.E4M3.F32.PACK_AB_MERGE_C R140, R177, R176, RZ ;  /* 0x000000b0b18c723e */ /* 0x010fe400048070ff */
[----:B------:R-:W2:Y:S04]  /*11740*/  LDL.LU R176, [R1+0x348] ;  /* 0x0003480001b07983 */ /* 0x000ea80000300800 */
[----:B------:R-:W2:Y:S01]  /*11750*/  LDL.LU R177, [R1+0x34c] ;  /* 0x00034c0001b17983 */ /* 0x000ea20000300800 */
[----:B------:R-:W-:Y:S01]  /*11760*/  ISETP.GE.AND P1, PT, R137, UR4, PT ;  /* 0x0000000489007c0c */ /* 0x000fe2000bf26270 */
[----:B------:R-:W4:Y:S01]  /*11770*/  LDCU UR4, c[0x0][0x39c] ;  /* 0x00007380ff0477ac */ /* 0x000f220008000800 */
[C---:B------:R-:W-:Y:S01]  /*11780*/  IADD3 R134, P5, PT, R136.reuse, R197, RZ ;  /* 0x000000c588867210 */ /* 0x040fe20007fbe0ff */
[----:B------:R-:W-:Y:S01]  /*11790*/  VIADD R137, R136, UR21 ;  /* 0x0000001588897c36 */ /* 0x000fe20008000000 */
[----:B------:R-:W-:Y:S01]  /*117a0*/  ISETP.LT.AND P2, PT, R3, UR8, !P2 ;  /* 0x0000000803007c0c */ /* 0x000fe2000d741270 */
[----:B------:R-:W1:Y:S01]  /*117b0*/  LDCU UR8, c[0x0][0x398] ;  /* 0x00007300ff0877ac */ /* 0x000e620008000800 */
[----:B------:R-:W-:Y:S01]  /*117c0*/  ISETP.LT.AND P6, PT, R2, UR12, !P4 ;  /* 0x0000000c02007c0c */ /* 0x000fe2000e7c1270 */
[----:B------:R-:W-:Y:S01]  /*117d0*/  IMAD.X R135, R138, 0x1, R198, P5 ;  /* 0x000000018a877824 */ /* 0x000fe200028e06c6 */
[----:B------:R-:W-:Y:S01]  /*117e0*/  SHF.R.S32.HI R136, RZ, 0x1f, R137 ;  /* 0x0000001fff887819 */ /* 0x000fe20000011489 */
[----:B------:R-:W-:Y:S01]  /*117f0*/  VIADD R138, R0, 0x51 ;  /* 0x00000051008a7836 */ /* 0x000fe20000000000 */
[----:B------:R-:W-:Y:S01]  /*11800*/  IADD3 R132, P5, PT, R137, R196, RZ ;  /* 0x000000c489847210 */ /* 0x000fe20007fbe0ff */
[----:B------:R-:W1:Y:S01]  /*11810*/  LDCU UR12, c[0x0][0x398] ;  /* 0x00007300ff0c77ac */ /* 0x000e620008000800 */
[----:B------:R-:W-:-:S03]  /*11820*/  SHF.R.S32.HI R139, RZ, 0x8, R139 ;  /* 0x00000008ff8b7819 */ /* 0x000fc6000001148b */
[----:B------:R-:W-:Y:S01]  /*11830*/  IMAD.X R133, R136, 0x1, R199, P5 ;  /* 0x0000000188857824 */ /* 0x000fe200028e06c7 */
[----:B----4-:R-:W-:Y:S01]  /*11840*/  ISETP.GE.AND P5, PT, R138, UR4, PT ;  /* 0x000000048a007c0c */ /* 0x010fe2000bfa6270 */
[----:B------:R-:W4:Y:S01]  /*11850*/  LDCU UR4, c[0x0][0x39c] ;  /* 0x00007380ff0477ac */ /* 0x000f220008000800 */
[----:B0-----:R-:W-:Y:S01]  /*11860*/  ISETP.LT.AND P4, PT, R3, UR10, !P4 ;  /* 0x0000000a03007c0c */ /* 0x001fe2000e781270 */
[----:B------:R-:W-:Y:S01]  /*11870*/  @P2 STG.E.U8 desc[UR18][R134.64], R144 ;  /* 0x0000009086002986 */ /* 0x000fe2000c101112 */
[----:B------:R-:W-:Y:S01]  /*11880*/  PRMT R138, R144, 0x9910, RZ ;  /* 0x00009910908a7816 */ /* 0x000fe200000000ff */
[----:B------:R-:W0:Y:S02]  /*11890*/  LDCU UR10, c[0x0][0x398] ;  /* 0x00007300ff0a77ac */ /* 0x000e240008000800 */
[----:B------:R1:W-:Y:S01]  /*118a0*/  @P6 STG.E.U8 desc[UR18][R132.64], R139 ;  /* 0x0000008b84006986 */ /* 0x0003e2000c101112 */
[----:B------:R-:W-:Y:S02]  /*118b0*/  SHF.R.S32.HI R138, RZ, 0x8, R138 ;  /* 0x00000008ff8a7819 */ /* 0x000fe4000001148a */
[----:B------:R-:W-:Y:S01]  /*118c0*/  ISETP.LT.AND P2, PT, R2, UR14, !P0 ;  /* 0x0000000e02007c0c */ /* 0x000fe2000c741270 */
[----:B------:R-:W0:Y:S01]  /*118d0*/  LDCU UR14, c[0x0][0x398] ;  /* 0x00007300ff0e77ac */ /* 0x000e220008000800 */
[C---:B-1----:R-:W-:Y:S01]  /*118e0*/  IADD3 R132, P6, PT, R137.reuse, R197, RZ ;  /* 0x000000c589847210 */ /* 0x042fe20007fde0ff */
[----:B------:R-:W-:-:S02]  /*118f0*/  VIADD R137, R137, UR21 ;  /* 0x0000001589897c36 */ /* 0x000fc40008000000 */
[----:B------:R-:W-:Y:S02]  /*11900*/  VIADD R135, R0, 0x52 ;  /* 0x0000005200877836 */ /* 0x000fe40000000000 */
[----:B------:R-:W-:Y:S01]  /*11910*/  IMAD.X R133, R136, 0x1, R198, P6 ;  /* 0x0000000188857824 */ /* 0x000fe200030e06c6 */
[----:B------:R-:W-:Y:S02]  /*11920*/  SHF.R.S32.HI R136, RZ, 0x1f, R137 ;  /* 0x0000001fff887819 */ /* 0x000fe40000011489 */
[----:B------:R-:W-:Y:S02]  /*11930*/  IADD3 R134, P6, PT, R137, R196, RZ ;  /* 0x000000c489867210 */ /* 0x000fe40007fde0ff */
[----:B------:R-:W-:Y:S01]  /*11940*/  ISETP.LT.AND P0, PT, R3, UR16, !P0 ;  /* 0x0000001003007c0c */ /* 0x000fe2000c701270 */
[----:B------:R1:W-:Y:S01]  /*11950*/  @P4 STG.E.U8 desc[UR18][R132.64], R138 ;  /* 0x0000008a84004986 */ /* 0x0003e2000c101112 */
[----:B----4-:R-:W-:Y:S01]  /*11960*/  ISETP.GE.AND P4, PT, R135, UR4, PT ;  /* 0x0000000487007c0c */ /* 0x010fe2000bf86270 */
[----:B------:R-:W-:Y:S01]  /*11970*/  IMAD.X R135, R136, 0x1, R199, P6 ;  /* 0x0000000188877824 */ /* 0x000fe200030e06c7 */
[----:B---3--:R-:W-:Y:S01]  /*11980*/  F2FP.SATFINITE.E4M3.F32.PACK_AB_MERGE_C R139, R179, R178, RZ ;  /* 0x000000b2b38b723e */ /* 0x008fe200048070ff */
[----:B------:R-:W3:Y:S01]  /*11990*/  LDCU UR4, c[0x0][0x39c] ;  /* 0x00007380ff0477ac */ /* 0x000ee20008000800 */
[----:B------:R-:W-:-:S02]  /*119a0*/  F2FP.SATFINITE.E4M3.F32.PACK_AB_MERGE_C R146, R147, R146, RZ ;  /* 0x000000929392723e */ /* 0x000fc400048070ff */
[----:B------:R-:W-:Y:S01]  /*119b0*/  F2FP.SATFINITE.E4M3.F32.PACK_AB_MERGE_C R148, R149, R148, RZ ;  /* 0x000000949594723e */ /* 0x000fe200048070ff */
[----:B------:R-:W4:Y:S01]  /*119c0*/  LDCU UR16, c[0x0][0x398] ;  /* 0x00007300ff1077ac */ /* 0x000f220008000800 */
        /* <DEDUP_REMOVED lines=8> */
[----:B------:R-:W-:Y:S01]  /*11a50*/  ISETP.LT.AND P0, PT, R2, UR8, !P3 ;  /* 0x0000000802007c0c */ /* 0x000fe2000df01270 */
[----:B------:R-:W0:Y:S01]  /*11a60*/  LDCU UR8, c[0x0][0x398] ;  /* 0x00007300ff0877ac */ /* 0x000e220008000800 */
[----:B-1----:R-:W-:Y:S02]  /*11a70*/  SHF.R.S32.HI R135, RZ, 0x1f, R137 ;  /* 0x0000001fff877819 */ /* 0x002fe40000011489 */
[----:B------:R-:W-:-:S02]  /*11a80*/  PRMT R134, R139, 0x9910, RZ ;  /* 0x000099108b867816 */ /* 0x000fc400000000ff */
[----:B---3--:R-:W-:Y:S02]  /*11a90*/  IADD3 R132, P6, PT, R137, R196, RZ ;  /* 0x000000c489847210 */ /* 0x008fe40007fde0ff */
[----:B------:R-:W-:-:S03]  /*11aa0*/  SHF.R.S32.HI R134, RZ, 0x8, R134 ;  /* 0x00000008ff867819 */ /* 0x000fc60000011486 */
[----:B------:R-:W-:-:S05]  /*11ab0*/  IMAD.X R133, R135, 0x1, R199, P6 ;  /* 0x0000000187857824 */ /* 0x000fca00030e06c7 */
[----:B------:R1:W-:Y:S01]  /*11ac0*/  @P0 STG.E.U8 desc[UR18][R132.64], R134 ;  /* 0x0000008684000986 */ /* 0x0003e2000c101112 */
[----:B0-----:R-:W-:Y:S01]  /*11ad0*/  ISETP.LT.AND P3, PT, R3, UR10, !P3 ;  /* 0x0000000a03007c0c */ /* 0x001fe2000df61270 */
[----:B------:R-:W-:Y:S01]  /*11ae0*/  VIADD R136, R0, 0x54 ;  /* 0x0000005400887836 */ /* 0x000fe20000000000 */
[----:B------:R-:W-:Y:S01]  /*11af0*/  ISETP.LT.AND P6, PT, R2, UR6, !P1 ;  /* 0x0000000602007c0c */ /* 0x000fe2000cfc1270 */
[----:B------:R-:W0:Y:S01]  /*11b00*/  LDCU UR10, c[0x0][0x398] ;  /* 0x00007300ff0a77ac */ /* 0x000e220008000800 */
[C---:B-1----:R-:W-:Y:S01]  /*11b10*/  IADD3 R134, P0, PT, R137.reuse, R197, RZ ;  /* 0x000000c589867210 */ /* 0x042fe20007f1e0ff */
[----:B------:R-:W-:Y:S01]  /*11b20*/  VIADD R137, R137, UR21 ;  /* 0x0000001589897c36 */ /* 0x000fe20008000000 */
[----:B------:R-:W-:Y:S01]  /*11b30*/  PRMT R139, R146, 0x9910, RZ ;  /* 0x00009910928b7816 */ /* 0x000fe200000000ff */
[----:B------:R-:W1:Y:S02]  /*11b40*/  LDCU UR6, c[0x0][0x39c] ;  /* 0x00007380ff0677ac */ /* 0x000e640008000800 */
[----:B------:R-:W-:Y:S01]  /*11b50*/  IMAD.X R135, R135, 0x1, R198, P0 ;  /* 0x0000000187877824 */ /* 0x000fe200000e06c6 */
[----:B------:R-:W-:-:S02]  /*11b60*/  SHF.R.S32.HI R138, RZ, 0x1f, R137 ;  /* 0x0000001fff8a7819 */ /* 0x000fc40000011489 */
[----:B------:R-:W-:Y:S02]  /*11b70*/  IADD3 R132, P0, PT, R137, R196, RZ ;  /* 0x000000c489847210 */ /* 0x000fe40007f1e0ff */
[----:B------:R-:W-:-:S03]  /*11b80*/  SHF.R.S32.HI R139, RZ, 0x8, R139 ;  /* 0x00000008ff8b7819 */ /* 0x000fc6000001148b */
[----:B------:R-:W-:Y:S01]  /*11b90*/  IMAD.X R133, R138, 0x1, R199, P0 ;  /* 0x000000018a857824 */ /* 0x000fe200000e06c7 */
[----:B------:R-:W-:Y:S01]  /*11ba0*/  ISETP.GE.AND P0, PT, R136, UR4, PT ;  /* 0x0000000488007c0c */ /* 0x000fe2000bf06270 */
[----:B------:R-:W3:Y:S01]  /*11bb0*/  LDCU UR4, c[0x0][0x39c] ;  /* 0x00007380ff0477ac */ /* 0x000ee20008000800 */
[----:B------:R-:W-:Y:S01]  /*11bc0*/  ISETP.LT.AND P1, PT, R3, UR8, !P1 ;  /* 0x0000000803007c0c */ /* 0x000fe2000cf21270 */
[----:B------:R0:W-:Y:S01]  /*11bd0*/  @P3 STG.E.U8 desc[UR18][R134.64], R139 ;  /* 0x0000008b86003986 */ /* 0x0001e2000c101112 */
[C---:B------:R-:W-:Y:S01]  /*11be0*/  VIADD R136, R137.reuse, UR21 ;  /* 0x0000001589887c36 */ /* 0x040fe20008000000 */
[----:B------:R-:W1:Y:S02]  /*11bf0*/  LDCU UR8, c[0x0][0x398] ;  /* 0x00007300ff0877ac */ /* 0x000e640008000800 */
[----:B------:R3:W-:Y:S01]  /*11c00*/  @P6 STG.E.U8 desc[UR18][R132.64], R140 ;  /* 0x0000008c84006986 */ /* 0x0007e2000c101112 */
[----:B------:R-:W-:Y:S01]  /*11c10*/  ISETP.LT.AND P3, PT, R2, UR12, !P5 ;  /* 0x0000000c02007c0c */ /* 0x000fe2000ef61270 */
[----:B------:R-:W1:Y:S01]  /*11c20*/  LDCU UR12, c[0x0][0x398] ;  /* 0x00007300ff0c77ac */ /* 0x000e620008000800 */
[----:B0-----:R-:W-:-:S02]  /*11c30*/  IADD3 R134, P6, PT, R137, R197, RZ ;  /* 0x000000c589867210 */ /* 0x001fc40007fde0ff */
[----:B------:R-:W-:Y:S02]  /*11c40*/  PRMT R139, R140, 0x9910, RZ ;  /* 0x000099108c8b7816 */ /* 0x000fe400000000ff */
[----:B---3--:R-:W-:Y:S01]  /*11c50*/  F2FP.SATFINITE.E4M3.F32.PACK_AB_MERGE_C R140, R175, R174, RZ ;  /* 0x000000aeaf8c723e */ /* 0x008fe200048070ff */
[----:B------:R-:W-:Y:S01]  /*11c60*/  IMAD.X R135, R138, 0x1, R198, P6 ;  /* 0x000000018a877824 */ /* 0x000fe200030e06c6 */
[----:B------:R-:W3:Y:S01]  /*11c70*/  LDL.LU R174, [R1+0x358] ;  /* 0x0003580001ae7983 */ /* 0x000ee20000300800 */
[----:B------:R-:W-:-:S03]  /*11c80*/  VIADD R138, R0, 0x55 ;  /* 0x00000055008a7836 */ /* 0x000fc60000000000 */
[----:B------:R-:W3:Y:S01]  /*11c90*/  LDL.LU R175, [R1+0x35c] ;  /* 0x00035c0001af7983 */ /* 0x000ee20000300800 */
[----:B------:R-:W-:Y:S02]  /*11ca0*/  SHF.R.S32.HI R137, RZ, 0x1f, R136 ;  /* 0x0000001fff897819 */ /* 0x000fe40000011488 */
[----:B------:R-:W-:Y:S01]  /*11cb0*/  IADD3 R132, P6, PT, R136, R196, RZ ;  /* 0x000000c488847210 */ /* 0x000fe20007fde0ff */
[----:B------:R0:W-:Y:S01]  /*11cc0*/  @P1 STG.E.U8 desc[UR18][R134.64], R148 ;  /* 0x0000009486001986 */ /* 0x0001e2000c101112 */
[----:B------:R-:W-:Y:S01]  /*11cd0*/  ISETP.GE.AND P1, PT, R138, UR4, PT ;  /* 0x000000048a007c0c */ /* 0x000fe2000bf26270 */
[----:B------:R-:W1:Y:S01]  /*11ce0*/  LDCU UR4, c[0x0][0x39c] ;  /* 0x00007380ff0477ac */ /* 0x000e620008000800 */
[----:B------:R-:W-:Y:S01]  /*11cf0*/  SHF.R.S32.HI R139, RZ, 0x8, R139 ;  /* 0x00000008ff8b7819 */ /* 0x000fe2000001148b */
[----:B------:R-:W-:Y:S01]  /*11d00*/  IMAD.X R133, R137, 0x1, R199, P6 ;  /* 0x0000000189857824 */ /* 0x000fe200030e06c7 */
[----:B------:R-:W-:Y:S01]  /*11d10*/  ISETP.LT.AND P5, PT, R3, UR10, !P5 ;  /* 0x0000000a03007c0c */ /* 0x000fe2000efa1270 */
[----:B------:R-:W1:Y:S01]  /*11d20*/  LDCU UR10, c[0x0][0x398] ;  /* 0x00007300ff0a77ac */ /* 0x000e620008000800 */
[----:B------:R-:W-:-:S02]  /*11d30*/  PRMT R138, R148, 0x9910, RZ ;  /* 0x00009910948a7816 */ /* 0x000fc400000000ff */
[----:B------:R4:W-:Y:S02]  /*11d40*/  @P3 STG.E.U8 desc[UR18][R132.64], R139 ;  /* 0x0000008b84003986 */ /* 0x0009e4000c101112 */
[----:B------:R-:W-:Y:S01]  /*11d50*/  SHF.R.S32.HI R138, RZ, 0x8, R138 ;  /* 0x00000008ff8a7819 */ /* 0x000fe2000001148a */
[----:B0-----:R-:W-:Y:S01]  /*11d60*/  VIADD R135, R0, 0x56 ;  /* 0x0000005600877836 */ /* 0x001fe20000000000 */
[----:B------:R-:W-:Y:S01]  /*11d70*/  ISETP.LT.AND P3, PT, R2, UR14, !P4 ;  /* 0x0000000e02007c0c */ /* 0x000fe2000e761270 */
[----:B------:R-:W0:Y:S01]  /*11d80*/  LDCU UR14, c[0x0][0x398] ;  /* 0x00007300ff0e77ac */ /* 0x000e220008000800 */
[C---:B----4-:R-:W-:Y:S01]  /*11d90*/  IADD3 R132, P6, PT, R136.reuse, R197, RZ ;  /* 0x000000c588847210 */ /* 0x050fe20007fde0ff */
[----:B------:R-:W-:-:S04]  /*11da0*/  VIADD R136, R136, UR21 ;  /* 0x0000001588887c36 */ /* 0x000fc80008000000 */
[----:B------:R-:W-:Y:S01]  /*11db0*/  IMAD.X R133, R137, 0x1, R198, P6 ;  /* 0x0000000189857824 */ /* 0x000fe200030e06c6 */
[----:B------:R-:W-:Y:S02]  /*11dc0*/  SHF.R.S32.HI R137, RZ, 0x1f, R136 ;  /* 0x0000001fff897819 */ /* 0x000fe40000011488 */
[C---:B------:R-:W-:Y:S02]  /*11dd0*/  IADD3 R134, P6, PT, R136.reuse, R196, RZ ;  /* 0x000000c488867210 */ /* 0x040fe40007fde0ff */
[----:B------:R-:W-:Y:S01]  /*11de0*/  ISETP.LT.AND P4, PT, R3, UR16, !P4 ;  /* 0x0000001003007c0c */ /* 0x000fe2000e781270 */
[----:B------:R4:W-:Y:S01]  /*11df0*/  @P5 STG.E.U8 desc[UR18][R132.64], R138 ;  /* 0x0000008a84005986 */ /* 0x0009e2000c101112 */
[----:B-1----:R-:W-:Y:S01]  /*11e00*/  ISETP.GE.AND P5, PT, R135, UR4, PT ;  /* 0x0000000487007c0c */ /* 0x002fe2000bfa6270 */
[----:B------:R-:W-:Y:S01]  /*11e10*/  IMAD.X R135, R137, 0x1, R199, P6 ;  /* 0x0000000189877824 */ /* 0x000fe200030e06c7 */
[----:B------:R-:W-:Y:S01]  /*11e20*/  F2FP.SATFINITE.E4M3.F32.PACK_AB_MERGE_C R150, R151, R150, RZ ;  /* 0x000000969796723e */ /* 0x000fe200048070ff */
[----:B------:R-:W1:Y:S01]  /*11e30*/  LDCU UR4, c[0x0][0x39c] ;  /* 0x00007380ff0477ac */ /* 0x000e620008000800 */
[----:B------:R-:W-:Y:S01]  /*11e40*/  F2FP.SATFINITE.E4M3.F32.PACK_AB_MERGE_C R152, R153, R152, RZ ;  /* 0x000000989998723e */ /* 0x000fe200048070ff */
[----:B------:R-:W0:Y:S01]  /*11e50*/  LDCU UR16, c[0x0][0x398] ;  /* 0x00007300ff1077ac */ /* 0x000e220008000800 */
[----:B----4-:R-:W-:Y:S01]  /*11e60*/  IADD3 R132, P6, PT, R136, R197, RZ ;  /* 0x000000c588847210 */ /* 0x010fe20007fde0ff */
[----:B------:R-:W-:-:S04]  /*11e70*/  VIADD R138, R0, 0x57 ;  /* 0x00000057008a7836 */ /* 0x000fc80000000000 */
[----:B------:R-:W-:Y:S02]  /*11e80*/  IMAD.X R133, R137, 0x1, R198, P6 ;  /* 0x0000000189857824 */ /* 0x000fe400030e06c6 */
[----:B------:R-:W-:Y:S01]  /*11e90*/  VIADD R136, R136, UR21 ;  /* 0x0000001588887c36 */ /* 0x000fe20008000000 */
[----:B--2---:R-:W-:-:S05]  /*11ea0*/  F2FP.SATFINITE.E4M3.F32.PACK_AB_MERGE_C R139, R177, R176, RZ ;  /* 0x000000b0b18b723e */ /* 0x004fca00048070ff */
[----:B------:R2:W-:Y:S01]  /*11eb0*/  @P3 STG.E.U8 desc[UR18][R134.64], R139 ;  /* 0x0000008b86003986 */ /* 0x0005e2000c101112 */
[----:B------:R-:W-:Y:S01]  /*11ec0*/  ISETP.GE.AND P3, PT, R138, UR6, PT ;  /* 0x000000068a007c0c */ /* 0x000fe2000bf66270 */
[----:B------:R-:W4:Y:S02]  /*11ed0*/  LDCU UR6, c[0x0][0x398] ;  /* 0x00007300ff0677ac */ /* 0x000f240008000800 */
[----:B------:R0:W-:Y:S01]  /*11ee0*/  @P4 STG.E.U8 desc[UR18][R132.64], R150 ;  /* 0x0000009684004986 */ /* 0x0001e2000c101112 */
[----:B------:R-:W-:Y:S01]  /*11ef0*/  ISETP.LT.AND P4, PT, R2, UR8, !P2 ;  /* 0x0000000802007c0c */ /* 0x000fe2000d781270 */
[----:B------:R-:W1:Y:S01]  /*11f00*/  LDCU UR8, c[0x0][0x398] ;  /* 0x00007300ff0877ac */ /* 0x000e620008000800 */
[----:B--2---:R-:W-:Y:S02]  /*11f10*/  SHF.R.S32.HI R135, RZ, 0x1f, R136 ;  /* 0x0000001fff877819 */ /* 0x004fe40000011488 */
[----:B------:R-:W-:Y:S02]  /*11f20*/  PRMT R134, R139, 0x9910, RZ ;  /* 0x000099108b867816 */ /* 0x000fe400000000ff */
[----:B0-----:R-:W-:-:S02]  /*11f30*/  IADD3 R132, P6, PT, R136, R196, RZ ;  /* 0x000000c488847210 */ /* 0x001fc40007fde0ff */
[----:B------:R-:W-:-:S03]  /*11f40*/  SHF.R.S32.HI R134, RZ, 0x8, R134 ;  /* 0x00000008ff867819 */ /* 0x000fc60000011486 */
[----:B------:R-:W-:Y:S01]  /*11f50*/  IMAD.X R133, R135, 0x1, R199, P6 ;  /* 0x0000000187857824 */ /* 0x000fe200030e06c7 */
[----:B------:R-:W-:Y:S01]  /*11f60*/  ISETP.LT.AND P2, PT, R3, UR10, !P2 ;  /* 0x0000000a03007c0c */ /* 0x000fe2000d741270 */
[----:B------:R-:W-:Y:S01]  /*11f70*/  VIADD R137, R0, 0x58 ;  /* 0x0000005800897836 */ /* 0x000fe20000000000 */
[----:B------:R-:W-:Y:S01]  /*11f80*/  PRMT R139, R150, 0x9910, RZ ;  /* 0x00009910968b7816 */ /* 0x000fe200000000ff */
[----:B------:R-:W0:Y:S01]  /*11f90*/  LDCU UR10, c[0x0][0x398] ;  /* 0x00007300ff0a77ac */ /* 0x000e220008000800 */
[----:B------:R2:W-:Y:S01]  /*11fa0*/  @P4 STG.E.U8 desc[UR18][R132.64], R134 ;  /* 0x0000008684004986 */ /* 0x0005e2000c101112 */
[----:B----4-:R-:W-:Y:S02]  /*11fb0*/  ISETP.LT.AND P4, PT, R2, UR6, !P0 ;  /* 0x0000000602007c0c */ /* 0x010fe4000c781270 */
[C---:B--2---:R-:W-:Y:S01]  /*11fc0*/  IADD3 R134, P6, PT, R136.reuse, R197, RZ ;  /* 0x000000c588867210 */ /* 0x044fe20007fde0ff */
[----:B------:R-:W-:Y:S01]  /*11fd0*/  VIADD R136, R136, UR21 ;  /* 0x0000001588887c36 */ /* 0x000fe20008000000 */
[----:B------:R-:W-:Y:S01]  /*11fe0*/  SHF.R.S32.HI R139, RZ, 0x8, R139 ;  /* 0x00000008ff8b7819 */ /* 0x000fe2000001148b */
[----:B------:R-:W2:Y:S02]  /*11ff0*/  LDCU UR6, c[0x0][0x39c] ;  /* 0x00007380ff0677ac */ /* 0x000ea40008000800 */
[----:B------:R-:W-:Y:S01]  /*12000*/  IMAD.X R135, R135, 0x1, R198, P6 ;  /* 0x0000000187877824 */ /* 0x000fe200030e06c6 */
[----:B------:R-:W-:-:S02]  /*12010*/  SHF.R.S32.HI R138, RZ, 0x1f, R136 ;  /* 0x0000001fff8a7819 */ /* 0x000fc40000011488 */
[----:B------:R-:W-:-:S05]  /*12020*/  IADD3 R132, P6, PT, R136, R196, RZ ;  /* 0x000000c488847210 */ /* 0x000fca0007fde0ff */
[----:B------:R-:W-:Y:S01]  /*12030*/  IMAD.X R133, R138, 0x1, R199, P6 ;  /* 0x000000018a857824 */ /* 0x000fe200030e06c7 */
[----:B------:R4:W-:Y:S04]  /*12040*/  @P2 STG.E.U8 desc[UR18][R134.64], R139 ;  /* 0x0000008b86002986 */ /* 0x0009e8000c101112 */
[----:B------:R0:W-:Y:S01]  /*12050*/  @P4 STG.E.U8 desc[UR18][R132.64], R140 ;  /* 0x0000008c84004986 */ /* 0x0001e2000c101112 */
[----:B----4-:R-:W-:Y:S02]  /*12060*/  PRMT R139, R140, 0x9910, RZ ;  /* 0x000099108c8b7816 */ /* 0x010fe400000000ff */
[----:B0-----:R-:W-:Y:S02]  /*12070*/  F2FP.SATFINITE.E4M3.F32.PACK_AB_MERGE_C R140, R173, R172, RZ ;  /* 0x000000acad8c723e */ /* 0x001fe400048070ff */
[----:B------:R-:W4:Y:S04]  /*12080*/  LDL.LU R172, [R1+0x368] ;  /* 0x0003680001ac7983 */ /* 0x000f280000300800 */
[----:B------:R-:W4:Y:S01]  /*12090*/  LDL.LU R173, [R1+0x36c] ;  /* 0x00036c0001ad7983 */ /* 0x000f220000300800 */
[----:B-1----:R-:W-:Y:S01]  /*120a0*/  ISETP.GE.AND P2, PT, R137, UR4, PT ;  /* 0x0000000489007c0c */ /* 0x002fe2000bf46270 */
[----:B------:R-:W0:Y:S01]  /*120b0*/  LDCU UR4, c[0x0][0x39c] ;  /* 0x00007380ff0477ac */ /* 0x000e220008000800 */
        /* <DEDUP_REMOVED lines=12> */
[----:B0-----:R-:W-:Y:S01]  /*12180*/  ISETP.GE.AND P4, PT, R138, UR4, PT ;  /* 0x000000048a007c0c */ /* 0x001fe2000bf86270 */
[----:B------:R-:W0:Y:S01]  /*12190*/  LDCU UR4, c[0x0][0x39c] ;  /* 0x00007380ff0477ac */ /* 0x000e220008000800 */
[----:B------:R-:W-:Y:S01]  /*121a0*/  ISETP.LT.AND P1, PT, R3, UR10, !P1 ;  /* 0x0000000a03007c0c */ /* 0x000fe2000cf21270 */
        /* <DEDUP_REMOVED lines=15> */
[----:B0-----:R-:W-:Y:S01]  /*122a0*/  ISETP.GE.AND P1, PT, R135, UR4, PT ;  /* 0x0000000487007c0c */ /* 0x001fe2000bf26270 */
[----:B------:R-:W-:Y:S01]  /*122b0*/  IMAD.X R135, R136, 0x1, R199, P6 ;  /* 0x0000000188877824 */ /* 0x000fe200030e06c7 */
[----:B------:R-:W-:Y:S01]  /*122c0*/  F2FP.SATFINITE.E4M3.F32.PACK_AB_MERGE_C R154, R155, R154, RZ ;  /* 0x0000009a9b9a723e */ /* 0x000fe200048070ff */
[----:B------:R-:W0:Y:S01]  /*122d0*/  LDCU UR4, c[0x0][0x39c] ;  /* 0x00007380ff0477ac */ /* 0x000e220008000800 */
[----:B------:R-:W-:-:S02]  /*122e0*/  F2FP.SATFINITE.E4M3.F32.PACK_AB_MERGE_C R156, R157, R156, RZ ;  /* 0x0000009c9d9c723e */ /* 0x000fc400048070ff */
[----:B------:R-:W-:Y:S02]  /*122f0*/  F2FP.SATFINITE.E4M3.F32.PACK_AB_MERGE_C R158, R159, R158, RZ ;  /* 0x0000009e9f9e723e */ /* 0x000fe400048070ff */
[----:B------:R-:W-:Y:S02]  /*12300*/  F2FP.SATFINITE.E4M3.F32.PACK_AB_MERGE_C R160, R161, R160, RZ ;  /* 0x000000a0a1a0723e */ /* 0x000fe400048070ff */
[----:B------:R-:W-:Y:S02]  /*12310*/  F2FP.SATFINITE.E4M3.F32.PACK_AB_MERGE_C R162, R163, R162, RZ ;  /* 0x000000a2a3a2723e */ /* 0x000fe400048070ff */
[----:B------:R-:W-:Y:S02]  /*12320*/  F2FP.SATFINITE.E4M3.F32.PACK_AB_MERGE_C R164, R165, R164, RZ ;  /* 0x000000a4a5a4723e */ /* 0x000fe400048070ff */
[----:B------:R-:W-:Y:S02]  /*12330*/  F2FP.SATFINITE.E4M3.F32.PACK_AB_MERGE_C R166, R167, R166, RZ ;  /* 0x000000a6a7a6723e */ /* 0x000fe400048070ff */
[----:B------:R-:W-:Y:S01]  /*12340*/  F2FP.SATFINITE.E4M3.F32.PACK_AB_MERGE_C R44, R169, R168, RZ ;  /* 0x000000a8a92c723e */ /* 0x000fe200048070ff */
[----:B------:R-:W-:Y:S01]  /*12350*/  VIADD R252, R0, 0xfc ;  /* 0x000000fc00fc7836 */ /* 0x000fe20000000000 */
[----:B-1----:R-:W-:-:S02]  /*12360*/  IADD3 R132, P6, PT, R137, R197, RZ ;  /* 0x000000c589847210 */ /* 0x002fc40007fde0ff */
[----:B---3--:R-:W-:Y:S01]  /*12370*/  F2FP.SATFINITE.E4M3.F32.PACK_AB_MERGE_C R139, R175, R174, RZ ;  /* 0x000000aeaf8b723e */ /* 0x008fe200048070ff */
[----:B------:R-:W1:Y:S02]  /*12380*/  LDCU UR16, c[0x0][0x398] ;  /* 0x00007300ff1077ac */ /* 0x000e640008000800 */
[----:B------:R-:W-:Y:S02]  /*12390*/  IMAD.X R133, R136, 0x1, R198, P6 ;  /* 0x0000000188857824 */ /* 0x000fe400030e06c6 */
[----:B------:R3:W-:Y:S01]  /*123a0*/  @P0 STG.E.U8 desc[UR18][R134.64], R139 ;  /* 0x0000008b86000986 */ /* 0x0007e2000c101112 */
[----:B------:R-:W-:Y:S02]  /*123b0*/  VIADD R137, R137, UR21 ;  /* 0x0000001589897c36 */ /* 0x000fe40008000000 */
[----:B------:R-:W-:Y:S01]  /*123c0*/  VIADD R138, R0, 0x5b ;  /* 0x0000005b008a7836 */ /* 0x000fe20000000000 */
[----:B------:R0:W-:Y:S01]  /*123d0*/  @P5 STG.E.U8 desc[UR18][R132.64], R154 ;  /* 0x0000009a84005986 */ /* 0x0001e2000c101112 */
[----:B------:R-:W-:Y:S01]  /*123e0*/  ISETP.LT.AND P5, PT, R2, UR8, !P3 ;  /* 0x0000000802007c0c */ /* 0x000fe2000dfa1270 */
[----:B------:R-:W1:Y:S02]  /*123f0*/  LDCU UR8, c[0x0][0x398] ;  /* 0x00007300ff0877ac */ /* 0x000e640008000800 */
[----:B--2---:R-:W-:Y:S01]  /*12400*/  ISETP.GE.AND P0, PT, R138, UR6, PT ;  /* 0x000000068a007c0c */ /* 0x004fe2000bf06270 */
[----:B------:R-:W2:Y:S01]  /*12410*/  LDCU UR6, c[0x0][0x398] ;  /* 0x00007300ff0677ac */ /* 0x000ea20008000800 */
[----:B---3--:R-:W-:-:S02]  /*12420*/  SHF.R.S32.HI R135, RZ, 0x1f, R137 ;  /* 0x0000001fff877819 */ /* 0x008fc40000011489 */
[----:B------:R-:W-:Y:S02]  /*12430*/  PRMT R134, R139, 0x9910, RZ ;  /* 0x000099108b867816 */ /* 0x000fe400000000ff */
[----:B0-----:R-:W-:Y:S02]  /*12440*/  IADD3 R132, P6, PT, R137, R196, RZ ;  /* 0x000000c489847210 */ /* 0x001fe40007fde0ff */
[----:B------:R-:W-:-:S03]  /*12450*/  SHF.R.S32.HI R134, RZ, 0x8, R134 ;  /* 0x00000008ff867819 */ /* 0x000fc60000011486 */
[----:B------:R-:W-:Y:S01]  /*12460*/  IMAD.X R133, R135, 0x1, R199, P6 ;  /* 0x0000000187857824 */ /* 0x000fe200030e06c7 */
[----:B------:R-:W-:Y:S01]  /*12470*/  ISETP.LT.AND P3, PT, R3, UR10, !P3 ;  /* 0x0000000a03007c0c */ /* 0x000fe2000df61270 */
[----:B------:R-:W-:Y:S01]  /*12480*/  VIADD R136, R0, 0x5c ;  /* 0x0000005c00887836 */ /* 0x000fe20000000000 */
[----:B------:R-:W-:Y:S01]  /*12490*/  PRMT R139, R154, 0x9910, RZ ;  /* 0x000099109a8b7816 */ /* 0x000fe200000000ff */
[----:B------:R-:W0:Y:S01]  /*124a0*/  LDCU UR10, c[0x0][0x398] ;  /* 0x00007300ff0a77ac */ /* 0x000e220008000800 */
[----:B------:R3:W-:Y:S02]  /*124b0*/  @P5 STG.E.U8 desc[UR18][R132.64], R134 ;  /* 0x0000008684005986 */ /* 0x0007e4000c101112 */
[----:B------:R-:W-:Y:S02]  /*124c0*/  SHF.R.S32.HI R139, RZ, 0x8, R139 ;  /* 0x00000008ff8b7819 */ /* 0x000fe4000001148b */
[C---:B---3--:R-:W-:Y:S01]  /*124d0*/  IADD3 R134, P6, PT, R137.reuse, R197, RZ ;  /* 0x000000c589867210 */ /* 0x048fe20007fde0ff */
[----:B------:R-:W-:-:S04]  /*124e0*/  VIADD R137, R137, UR21 ;  /* 0x0000001589897c36 */ /* 0x000fc80008000000 */
[----:B------:R-:W-:Y:S01]  /*124f0*/  IMAD.X R135, R135, 0x1, R198, P6 ;  /* 0x0000000187877824 */ /* 0x000fe200030e06c6 */
[----:B--2---:R-:W-:Y:S01]  /*12500*/  ISETP.LT.AND P5, PT, R2, UR6, !P2 ;  /* 0x0000000602007c0c */ /* 0x004fe2000d7a1270 */
[----:B------:R-:W2:Y:S01]  /*12510*/  LDCU UR6, c[0x0][0x398] ;  /* 0x00007300ff0677ac */ /* 0x000ea20008000800 */
[----:B------:R-:W-:Y:S02]  /*12520*/  SHF.R.S32.HI R138, RZ, 0x1f, R137 ;  /* 0x0000001fff8a7819 */ /* 0x000fe40000011489 */
[----:B------:R3:W-:Y:S01]  /*12530*/  @P3 STG.E.U8 desc[UR18][R134.64], R139 ;  /* 0x0000008b86003986 */ /* 0x0007e2000c101112 */
[----:B------:R-:W-:Y:S01]  /*12540*/  ISETP.GE.AND P3, PT, R136, UR4, PT ;  /* 0x0000000488007c0c */ /* 0x000fe2000bf66270 */
[----:B------:R-:W0:Y:S01]  /*12550*/  LDCU UR4, c[0x0][0x39c] ;  /* 0x00007380ff0477ac */ /* 0x000e220008000800 */
[C---:B------:R-:W-:Y:S01]  /*12560*/  IADD3 R132, P6, PT, R137.reuse, R196, RZ ;  /* 0x000000c489847210 */ /* 0x040fe20007fde0ff */
[----:B------:R-:W-:-:S04]  /*12570*/  VIADD R136, R137, UR21 ;  /* 0x0000001589887c36 */ /* 0x000fc80008000000 */
[----:B------:R-:W-:Y:S01]  /*12580*/  IMAD.X R133, R138, 0x1, R199, P6 ;  /* 0x000000018a857824 */ /* 0x000fe200030e06c7 */
[----:B---3--:R-:W-:-:S04]  /*12590*/  IADD3 R134, P6, PT, R137, R197, RZ ;  /* 0x000000c589867210 */ /* 0x008fc80007fde0ff */
[----:B------:R3:W-:Y:S01]  /*125a0*/  @P5 STG.E.U8 desc[UR18][R132.64], R140 ;  /* 0x0000008c84005986 */ /* 0x0007e2000c101112 */
[----:B-1----:R-:W-:Y:S01]  /*125b0*/  ISETP.LT.AND P2, PT, R3, UR8, !P2 ;  /* 0x0000000803007c0c */ /* 0x002fe2000d741270 */
[----:B------:R-:W1:Y:S01]  /*125c0*/  LDCU UR8, c[0x0][0x398] ;  /* 0x00007300ff0877ac */ /* 0x000e620008000800 */
[----:B------:R-:W-:Y:S01]  /*125d0*/  ISETP.LT.AND P5, PT, R2, UR12, !P4 ;  /* 0x0000000c02007c0c */ /* 0x000fe2000e7a1270 */
[----:B------:R-:W-:Y:S01]  /*125e0*/  IMAD.X R135, R138, 0x1, R198, P6 ;  /* 0x000000018a877824 */ /* 0x000fe200030e06c6 */
[----:B------:R-:W-:Y:S01]  /*125f0*/  SHF.R.S32.HI R137, RZ, 0x1f, R136 ;  /* 0x0000001fff897819 */ /* 0x000fe20000011488 */
[----:B------:R-:W-:Y:S01]  /*12600*/  VIADD R138, R0, 0x5d ;  /* 0x0000005d008a7836 */ /* 0x000fe20000000000 */
[----:B------:R-:W-:Y:S01]  /*12610*/  PRMT R139, R140, 0x9910, RZ ;  /* 0x000099108c8b7816 */ /* 0x000fe200000000ff */
[----:B------:R-:W1:Y:S01]  /*12620*/  LDCU UR12, c[0x0][0x398] ;  /* 0x00007300ff0c77ac */ /* 0x000e620008000800 */
[----:B---3--:R-:W-:Y:S02]  /*12630*/  IADD3 R132, P6, PT, R136, R196, RZ ;  /* 0x000000c488847210 */ /* 0x008fe40007fde0ff */
[----:B------:R-:W-:-:S03]  /*12640*/  SHF.R.S32.HI R139, RZ, 0x8, R139 ;  /* 0x00000008ff8b7819 */ /* 0x000fc6000001148b */
[----:B------:R-:W-:Y:S01]  /*12650*/  IMAD.X R133, R137, 0x1, R199, P6 ;  /* 0x0000000189857824 */ /* 0x000fe200030e06c7 */
[----:B0-----:R-:W-:Y:S01]  /*12660*/  ISETP.GE.AND P6, PT, R138, UR4, PT ;  /* 0x000000048a007c0c */ /* 0x001fe2000bfc6270 */
[----:B------:R-:W0:Y:S01]  /*12670*/  LDCU UR4, c[0x0][0x39c] ;  /* 0x00007380ff0477ac */ /* 0x000e220008000800 */
[----:B------:R-:W-:Y:S01]  /*12680*/  ISETP.LT.AND P4, PT, R3, UR10, !P4 ;  /* 0x0000000a03007c0c */ /* 0x000fe2000e781270 */
[----:B------:R3:W-:Y:S01]  /*12690*/  @P2 STG.E.U8 desc[UR18][R134.64], R156 ;  /* 0x0000009c86002986 */ /* 0x0007e2000c101112 */
[----:B------:R-:W-:Y:S01]  /*126a0*/  VIADD R138, R0, 0x5e ;  /* 0x0000005e008a7836 */ /* 0x000fe20000000000 */
[----:B------:R-:W0:Y:S02]  /*126b0*/  LDCU UR10, c[0x0][0x398] ;  /* 0x00007300ff0a77ac */ /* 0x000e240008000800 */
[----:B------:R1:W-:Y:S01]  /*126c0*/  @P5 STG.E.U8 desc[UR18][R132.64], R139 ;  /* 0x0000008b84005986 */ /* 0x0003e2000c101112 */
[----:B---3--:R-:W-:Y:S02]  /*126d0*/  PRMT R135, R156, 0x9910, RZ ;  /* 0x000099109c877816 */ /* 0x008fe400000000ff */
[C---:B-1----:R-:W-:Y:S01]  /*126e0*/  IADD3 R132, P5, PT, R136.reuse, R197, RZ ;  /* 0x000000c588847210 */ /* 0x042fe20007fbe0ff */
[----:B------:R-:W-:Y:S01]  /*126f0*/  VIADD R136, R136, UR21 ;  /* 0x0000001588887c36 */ /* 0x000fe20008000000 */
[----:B------:R-:W-:-:S03]  /*12700*/  SHF.R.S32.HI R135, RZ, 0x8, R135 ;  /* 0x00000008ff877819 */ /* 0x000fc60000011487 */
[----:B------:R-:W-:Y:S01]  /*12710*/  IMAD.X R133, R137, 0x1, R198, P5 ;  /* 0x0000000189857824 */ /* 0x000fe200028e06c6 */
[----:B------:R-:W-:Y:S02]  /*12720*/  SHF.R.S32.HI R137, RZ, 0x1f, R136 ;  /* 0x0000001fff897819 */ /* 0x000fe40000011488 */
[----:B------:R-:W-:Y:S02]  /*12730*/  IADD3 R134, P5, PT, R136, R196, RZ ;  /* 0x000000c488867210 */ /* 0x000fe40007fbe0ff */
[----:B------:R1:W-:Y:S03]  /*12740*/  @P4 STG.E.U8 desc[UR18][R132.64], R135 ;  /* 0x0000008784004986 */ /* 0x0003e6000c101112 */
[----:B-1----:R-:W-:Y:S01]  /*12750*/  IMAD.X R135, R137, 0x1, R199, P5 ;  /* 0x0000000189877824 */ /* 0x002fe200028e06c7 */
[----:B0-----:R-:W-:Y:S01]  /*12760*/  ISETP.GE.AND P5, PT, R138, UR4, PT ;  /* 0x000000048a007c0c */ /* 0x001fe2000bfa6270 */
[----:B------:R-:W0:Y:S01]  /*12770*/  LDCU UR4, c[0x0][0x39c] ;  /* 0x00007380ff0477ac */ /* 0x000e220008000800 */
[----:B----4-:R-:W-:-:S02]  /*12780*/  F2FP.SATFINITE.E4M3.F32.PACK_AB_MERGE_C R138, R173, R172, RZ ;  /* 0x000000acad8a723e */ /* 0x010fc400048070ff */
[----:B------:R-:W3:Y:S04]  /*12790*/  LDL.LU R172, [R1+0x370] ;  /* 0x0003700001ac7983 */ /* 0x000ee80000300800 */
[----:B------:R-:W3:Y:S01]  /*127a0*/  LDL.LU R173, [R1+0x374] ;  /* 0x0003740001ad7983 */ /* 0x000ee20000300800 */
[----:B--2---:R-:W-:Y:S01]  /*127b0*/  ISETP.LT.AND P2, PT, R2, UR6, !P1 ;  /* 0x0000000602007c0c */ /* 0x004fe2000cf41270 */
[----:B------:R-:W1:Y:S01]  /*127c0*/  LDCU UR6, c[0x0][0x398] ;  /* 0x00007300ff0677ac */ /* 0x000e620008000800 */
[----:B------:R-:W-:Y:S02]  /*127d0*/  ISETP.LT.AND P1, PT, R3, UR14, !P1 ;  /* 0x0000000e03007c0c */ /* 0x000fe4000cf21270 */
[C---:B------:R-:W-:Y:S01]  /*127e0*/  IADD3 R132, P4, PT, R136.reuse, R197, RZ ;  /* 0x000000c588847210 */ /* 0x040fe20007f9e0ff */
[----:B------:R-:W-:Y:S01]  /*127f0*/  VIADD R136, R136, UR21 ;  /* 0x0000001588887c36 */ /* 0x000fe20008000000 */
[----:B------:R-:W-:Y:S01]  /*12800*/  PRMT R139, R158, 0x9910, RZ ;  /* 0x000099109e8b7816 */ /* 0x000fe200000000ff */
[----:B------:R-:W2:Y:S02]  /*12810*/  LDCU UR14, c[0x0][0x398] ;  /* 0x00007300ff0e77ac */ /* 0x000ea40008000800 */
[----:B------:R-:W-:-:S04]  /*12820*/  IMAD.X R133, R137, 0x1, R198, P4 ;  /* 0x0000000189857824 */ /* 0x000fc800020e06c6 */
[----:B------:R4:W-:Y:S04]  /*12830*/  @P2 STG.E.U8 desc[UR18][R134.64], R138 ;  /* 0x0000008a86002986 */ /* 0x0009e8000c101112 */
[----:B------:R0:W-:Y:S01]  /*12840*/  @P1 STG.E.U8 desc[UR18][R132.64], R158 ;  /* 0x0000009e84001986 */ /* 0x0001e2000c101112 */
[----:B------:R-:W-:Y:S01]  /*12850*/  ISETP.LT.AND P1, PT, R2, UR8, !P0 ;  /* 0x0000000802007c0c */ /* 0x000fe2000c721270 */
[----:B------:R-:W-:Y:S01]  /*12860*/  VIADD R137, R0, 0xff ;  /* 0x000000ff00897836 */ /* 0x000fe20000000000 */
[----:B----4-:R-:W-:Y:S01]  /*12870*/  IADD3 R134, P2, PT, R136, R196, RZ ;  /* 0x000000c488867210 */ /* 0x010fe20007f5e0ff */
[----:B------:R-:W4:Y:S01]  /*12880*/  LDCU UR8, c[0x0][0x398] ;  /* 0x00007300ff0877ac */ /* 0x000f220008000800 */
[----:B------:R-:W-:Y:S02]  /*12890*/  PRMT R138, R138, 0x9910, RZ ;  /* 0x000099108a8a7816 */ /* 0x000fe400000000ff */
[----:B0-----:R-:W-:-:S02]  /*128a0*/  SHF.R.S32.HI R133, RZ, 0x1f, R136 ;  /* 0x0000001fff857819 */ /* 0x001fc40000011488 */
[----:B------:R-:W-:-:S03]  /*128b0*/  SHF.R.S32.HI R138, RZ, 0x8, R138 ;  /* 0x00000008ff8a7819 */ /* 0x000fc6000001148a */
[----:B------:R-:W-:-:S05]  /*128c0*/  IMAD.X R135, R133, 0x1, R199, P2 ;  /* 0x0000000185877824 */ /* 0x000fca00010e06c7 */
[----:B------:R3:W-:Y:S01]  /*128d0*/  @P1 STG.E.U8 desc[UR18][R134.64], R138 ;  /* 0x0000008a86001986 */ /* 0x0007e2000c101112 */
[----:B------:R-:W-:Y:S01]  /*128e0*/  ISETP.LT.AND P0, PT, R3, UR10, !P0 ;  /* 0x0000000a03007c0c */ /* 0x000fe2000c701270 */
[----:B------:R-:W0:Y:S01]  /*128f0*/  LDCU UR10, c[0x0][0x398] ;  /* 0x00007300ff0a77ac */ /* 0x000e220008000800 */
[----:B---3--:R-:W-:Y:S02]  /*12900*/  F2FP.SATFINITE.E4M3.F32.PACK_AB_MERGE_C R138, R173, R172, RZ ;  /* 0x000000acad8a723e */ /* 0x008fe400048070ff */
[----:B------:R-:W3:Y:S04]  /*12910*/  LDL.LU R172, [R1+0x378] ;  /* 0x0003780001ac7983 */ /* 0x000ee80000300800 */
[----:B------:R-:W3:Y:S01]  /*12920*/  LDL.LU R173, [R1+0x37c] ;  /* 0x00037c0001ad7983 */ /* 0x000ee20000300800 */
[----:B------:R-:W-:-:S02]  /*12930*/  IADD3 R132, P4, PT, R136, R197, RZ ;  /* 0x000000c588847210 */ /* 0x000fc40007f9e0ff */
[----:B------:R-:W-:Y:S01]  /*12940*/  ISETP.GE.AND P2, PT, R137, UR27, PT ;  /* 0x0000001b89007c0c */ /* 0x000fe2000bf46270 */
[----:B------:R-:W-:Y:S01]  /*12950*/  VIADD R136, R136, UR21 ;  /* 0x0000001588887c36 */ /* 0x000fe20008000000 */
[----:B------:R-:W-:Y:S01]  /*12960*/  SHF.R.S32.HI R137, RZ, 0x8, R139 ;  /* 0x00000008ff897819 */ /* 0x000fe2000001148b */
[----:B------:R-:W-:-:S03]  /*12970*/  IMAD.X R133, R133, 0x1, R198, P4 ;  /* 0x0000000185857824 */ /* 0x000fc600020e06c6 */
[----:B------:R-:W-:Y:S02]  /*12980*/  IADD3 R134, P4, PT, R136, R196, RZ ;  /* 0x000000c488867210 */ /* 0x000fe40007f9e0ff */
[----:B------:R0:W-:Y:S01]  /*12990*/  @P0 STG.E.U8 desc[UR18][R132.64], R137 ;  /* 0x0000008984000986 */ /* 0x0001e2000c101112 */
[----:B-1----:R-:W-:Y:S01]  /*129a0*/  ISETP.LT.AND P0, PT, R2, UR6, !P3 ;  /* 0x0000000602007c0c */ /* 0x002fe2000df01270 */
[----:B------:R-:W1:Y:S01]  /*129b0*/  LDCU UR6, c[0x0][0x39c] ;  /* 0x00007380ff0677ac */ /* 0x000e620008000800 */
[----:B------:R-:W-:Y:S02]  /*129c0*/  ISETP.LT.AND P3, PT, R3, UR12, !P3 ;  /* 0x0000000c03007c0c */ /* 0x000fe4000df61270 */
[----:B------:R-:W-:Y:S01]  /*129d0*/  PRMT R139, R160, 0x9910, RZ ;  /* 0x00009910a08b7816 */ /* 0x000fe200000000ff */
[----:B------:R-:W1:Y:S01]  /*129e0*/  LDCU UR12, c[0x0][0x398] ;  /* 0x00007300ff0c77ac */ /* 0x000e620008000800 */
[----:B0-----:R-:W-:Y:S01]  /*129f0*/  VIADD R132, R0, 0xfe ;  /* 0x000000fe00847836 */ /* 0x001fe20000000000 */
[----:B------:R-:W-:-:S04]  /*12a00*/  SHF.R.S32.HI R133, RZ, 0x1f, R136 ;  /* 0x0000001fff857819 */ /* 0x000fc80000011488 */
[----:B------:R-:W-:Y:S01]  /*12a10*/  ISETP.GE.AND P1, PT, R132, UR25, PT ;  /* 0x0000001984007c0c */ /* 0x000fe2000bf26270 */
[----:B------:R-:W-:Y:S01]  /*12a20*/  IMAD.X R135, R133, 0x1, R199, P4 ;  /* 0x0000000185877824 */ /* 0x000fe200020e06c7 */
[C---:B------:R-:W-:Y:S01]  /*12a30*/  IADD3 R132, P4, PT, R136.reuse, R197, RZ ;  /* 0x000000c588847210 */ /* 0x040fe20007f9e0ff */
[----:B------:R-:W-:-:S04]  /*12a40*/  VIADD R136, R136, UR21 ;  /* 0x0000001588887c36 */ /* 0x000fc80008000000 */
[----:B------:R-:W-:Y:S01]  /*12a50*/  IMAD.X R133, R133, 0x1, R198, P4 ;  /* 0x0000000185857824 */ /* 0x000fe200020e06c6 */
[----:B----4-:R-:W-:Y:S01]  /*12a60*/  ISETP.LT.AND P4, PT, R2, UR8, !P6 ;  /* 0x0000000802007c0c */ /* 0x010fe2000f781270 */
[----:B------:R0:W-:Y:S01]  /*12a70*/  @P0 STG.E.U8 desc[UR18][R134.64], R138 ;  /* 0x0000008a86000986 */ /* 0x0001e2000c101112 */
[----:B------:R-:W4:Y:S03]  /*12a80*/  LDCU UR8, c[0x0][0x398] ;  /* 0x00007300ff0877ac */ /* 0x000f260008000800 */
[----:B------:R1:W-:Y:S01]  /*12a90*/  @P3 STG.E.U8 desc[UR18][R132.64], R160 ;  /* 0x000000a084003986 */ /* 0x0003e2000c101112 */
[----:B0-----:R-:W-:Y:S02]  /*12aa0*/  IADD3 R134, P3, PT, R136, R196, RZ ;  /* 0x000000c488867210 */ /* 0x001fe40007f7e0ff */
[----:B------:R-:W-:Y:S02]  /*12ab0*/  PRMT R138, R138, 0x9910, RZ ;  /* 0x000099108a8a7816 */ /* 0x000fe400000000ff */
[----:B-1----:R-:W-:-:S02]  /*12ac0*/  SHF.R.S32.HI R133, RZ, 0x1f, R136 ;  /* 0x0000001fff857819 */ /* 0x002fc40000011488 */
[----:B------:R-:W-:-:S03]  /*12ad0*/  SHF.R.S32.HI R138, RZ, 0x8, R138 ;  /* 0x00000008ff8a7819 */ /* 0x000fc6000001148a */
[----:B------:R-:W-:-:S05]  /*12ae0*/  IMAD.X R135, R133, 0x1, R199, P3 ;  /* 0x0000000185877824 */ /* 0x000fca00018e06c7 */
[----:B------:R0:W-:Y:S02]  /*12af0*/  @P4 STG.E.U8 desc[UR18][R134.64], R138 ;  /* 0x0000008a86004986 */ /* 0x0001e4000c101112 */
[----:B0-----:R-:W-:Y:S02]  /*12b00*/  SHF.R.S32.HI R134, RZ, 0x8, R139 ;  /* 0x00000008ff867819 */ /* 0x001fe4000001148b */
[----:B---3--:R-:W-:Y:S02]  /*12b10*/  F2FP.SATFINITE.E4M3.F32.PACK_AB_MERGE_C R139, R173, R172, RZ ;  /* 0x000000acad8b723e */ /* 0x008fe400048070ff */
[----:B------:R-:W3:Y:S04]  /*12b20*/  LDL.LU R172, [R1+0x380] ;  /* 0x0003800001ac7983 */ /* 0x000ee80000300800 */
[----:B------:R-:W3:Y:S01]  /*12b30*/  LDL.LU R173, [R1+0x384] ;  /* 0x0003840001ad7983 */ /* 0x000ee20000300800 */
[----:B------:R-:W-:Y:S01]  /*12b40*/  ISETP.LT.AND P6, PT, R3, UR10, !P6 ;  /* 0x0000000a03007c0c */ /* 0x000fe2000f7c1270 */
[----:B------:R-:W-:Y:S01]  /*12b50*/  VIADD R137, R0, 0x5f ;  /* 0x0000005f00897836 */ /* 0x000fe20000000000 */
[C---:B------:R-:W-:Y:S01]  /*12b60*/  IADD3 R132, P3, PT, R136.reuse, R197, RZ ;  /* 0x000000c588847210 */ /* 0x040fe20007f7e0ff */
[----:B------:R-:W-:Y:S01]  /*12b70*/  VIADD R136, R136, UR21 ;  /* 0x0000001588887c36 */ /* 0x000fe20008000000 */
[----:B------:R-:W0:Y:S03]  /*12b80*/  LDCU UR10, c[0x0][0x398] ;  /* 0x00007300ff0a77ac */ /* 0x000e260008000800 */
[----:B------:R-:W-:Y:S01]  /*12b90*/  IMAD.X R133, R133, 0x1, R198, P3 ;  /* 0x0000000185857824 */ /* 0x000fe200018e06c6 */
[----:B------:R-:W-:Y:S01]  /*12ba0*/  ISETP.GE.AND P0, PT, R137, UR4, PT ;  /* 0x0000000489007c0c */ /* 0x000fe2000bf06270 */
[----:B------:R-:W1:Y:S01]  /*12bb0*/  LDCU UR4, c[0x0][0x39c] ;  /* 0x00007380ff0477ac */ /* 0x000e620008000800 */
[----:B------:R-:W-:-:S03]  /*12bc0*/  ISETP.LT.AND P3, PT, R2, UR12, !P5 ;  /* 0x0000000c02007c0c */ /* 0x000fc6000ef61270 */
[----:B------:R0:W-:Y:S01]  /*12bd0*/  @P6 STG.E.U8 desc[UR18][R132.64], R134 ;  /* 0x0000008684006986 */ /* 0x0001e2000c101112 */
[----:B----4-:R-:W-:Y:S01]  /*12be0*/  ISETP.LT.AND P5, PT, R3, UR8, !P5 ;  /* 0x0000000803007c0c */ /* 0x010fe2000efa1270 */
[----:B------:R-:W-:Y:S01]  /*12bf0*/  VIADD R137, R0, 0x60 ;  /* 0x0000006000897836 */ /* 0x000fe20000000000 */
[----:B------:R-:W4:Y:S01]  /*12c00*/  LDCU UR12, c[0x0][0x398] ;  /* 0x00007300ff0c77ac */ /* 0x000f220008000800 */
[----:B0-----:R-:W-:Y:S01]  /*12c10*/  SHF.R.S32.HI R133, RZ, 0x1f, R136 ;  /* 0x0000001fff857819 */ /* 0x001fe20000011488 */
[C---:B------:R-:W-:Y:S01]  /*12c20*/  VIADD R146, R136.reuse, UR21 ;  /* 0x0000001588927c36 */ /* 0x040fe20008000000 */
[C---:B------:R-:W-:Y:S01]  /*12c30*/  IADD3 R134, P6, PT, R136.reuse, R196, RZ ;  /* 0x000000c488867210 */ /* 0x040fe20007fde0ff */
[----:B------:R-:W0:Y:S04]  /*12c40*/  LDCU UR8, c[0x0][0x39c] ;  /* 0x00007380ff0877ac */ /* 0x000e280008000800 */
[----:B------:R-:W-:Y:S01]  /*12c50*/  IMAD.X R135, R133, 0x1, R199, P6 ;  /* 0x0000000185877824 */ /* 0x000fe200030e06c7 */
[----:B------:R-:W-:-:S05]  /*12c60*/  IADD3 R132, P6, PT, R136, R197, RZ ;  /* 0x000000c588847210 */ /* 0x000fca0007fde0ff */
[----:B------:R-:W-:Y:S01]  /*12c70*/  IMAD.X R133, R133, 0x1, R198, P6 ;  /* 0x0000000185857824 */ /* 0x000fe200030e06c6 */
[----:B------:R-:W-:Y:S01]  /*12c80*/  ISETP.GE.AND P4, PT, R137, UR6, PT ;  /* 0x0000000689007c0c */ /* 0x000fe2000bf86270 */
[----:B------:R0:W-:Y:S01]  /*12c90*/  @P3 STG.E.U8 desc[UR18][R134.64], R139 ;  /* 0x0000008b86003986 */ /* 0x0001e2000c101112 */
[----:B------:R-:W-:Y:S01]  /*12ca0*/  VIADD R137, R0, 0x61 ;  /* 0x0000006100897836 */ /* 0x000fe20000000000 */
[----:B------:R-:W2:Y:S01]  /*12cb0*/  LDCU UR6, c[0x0][0x39c] ;  /* 0x00007380ff0677ac */ /* 0x000ea20008000800 */
[----:B------:R-:W-:Y:S01]  /*12cc0*/  VIADD R142, R146, UR21 ;  /* 0x00000015928e7c36 */ /* 0x000fe20008000000 */
[----:B------:R4:W-:Y:S02]  /*12cd0*/  @P5 STG.E.U8 desc[UR18][R132.64], R162 ;  /* 0x000000a284005986 */ /* 0x0009e4000c101112 */
[----:B-1----:R-:W-:Y:S01]  /*12ce0*/  ISETP.GE.AND P3, PT, R137, UR4, PT ;  /* 0x0000000489007c0c */ /* 0x002fe2000bf66270 */
[----:B------:R-:W1:Y:S01]  /*12cf0*/  LDCU UR4, c[0x0][0x398] ;  /* 0x00007300ff0477ac */ /* 0x000e620008000800 */
[----:B0-----:R-:W-:-:S02]  /*12d00*/  SHF.R.S32.HI R134, RZ, 0x1f, R146 ;  /* 0x0000001fff867819 */ /* 0x001fc40000011492 */
[CC--:B----4-:R-:W-:Y:S02]  /*12d10*/  IADD3 R132, P6, PT, R146.reuse, R196.reuse, RZ ;  /* 0x000000c492847210 */ /* 0x0d0fe40007fde0ff */
[-C--:B------:R-:W-:Y:S01]  /*12d20*/  IADD3 R146, P5, PT, R146, R197.reuse, RZ ;  /* 0x000000c592927210 */ /* 0x080fe20007fbe0ff */
[----:B------:R-:W-:Y:S01]  /*12d30*/  VIADD R138, R142, UR21 ;  /* 0x000000158e8a7c36 */ /* 0x000fe20008000000 */
[----:B------:R-:W-:Y:S01]  /*12d40*/  SHF.R.S32.HI R135, RZ, 0x1f, R142 ;  /* 0x0000001fff877819 */ /* 0x000fe2000001148e */
[--C-:B------:R-:W-:Y:S01]  /*12d50*/  IMAD.X R133, R134, 0x1, R199.reuse, P6 ;  /* 0x0000000186857824 */ /* 0x100fe200030e06c7 */
[-C--:B------:R-:W-:Y:S01]  /*12d60*/  IADD3 R144, P6, PT, R142, R196.reuse, RZ ;  /* 0x000000c48e907210 */ /* 0x080fe20007fde0ff */
[----:B------:R-:W-:Y:S01]  /*12d70*/  IMAD.X R147, R134, 0x1, R198, P5 ;  /* 0x0000000186937824 */ /* 0x000fe200028e06c6 */
[-C--:B------:R-:W-:Y:S01]  /*12d80*/  IADD3 R142, P5, PT, R142, R197.reuse, RZ ;  /* 0x000000c58e8e7210 */ /* 0x080fe20007fbe0ff */
[C---:B------:R-:W-:Y:S01]  /*12d90*/  VIADD R150, R138.reuse, UR21 ;  /* 0x000000158a967c36 */ /* 0x040fe20008000000 */
[----:B------:R-:W-:Y:S01]  /*12da0*/  SHF.R.S32.HI R134, RZ, 0x1f, R138 ;  /* 0x0000001fff867819 */ /* 0x000fe2000001148a */
[C---:B------:R-:W-:Y:S01]  /*12db0*/  IMAD.X R145, R135.reuse, 0x1, R199, P6 ;  /* 0x0000000187917824 */ /* 0x040fe200030e06c7 */
[C---:B------:R-:W-:Y:S01]  /*12dc0*/  IADD3 R140, P6, PT, R138.reuse, R196, RZ ;  /* 0x000000c48a8c7210 */ /* 0x040fe20007fde0ff */
[----:B------:R-:W-:Y:S01]  /*12dd0*/  IMAD.X R143, R135, 0x1, R198, P5 ;  /* 0x00000001878f7824 */ /* 0x000fe200028e06c6 */
[----:B------:R-:W-:-:S02]  /*12de0*/  IADD3 R138, P5, PT, R138, R197, RZ ;  /* 0x000000c58a8a7210 */ /* 0x000fc40007fbe0ff */
[----:B------:R-:W-:Y:S02]  /*12df0*/  PRMT R137, R139, 0x9910, RZ ;  /* 0x000099108b897816 */ /* 0x000fe400000000ff */
[----:B------:R-:W-:Y:S01]  /*12e00*/  SHF.R.S32.HI R135, RZ, 0x1f, R150 ;  /* 0x0000001fff877819 */ /* 0x000fe20000011496 */
[----:B------:R-:W-:Y:S01]  /*12e10*/  IMAD.X R139, R134, 0x1, R198, P5 ;  /* 0x00000001868b7824 */ /* 0x000fe200028e06c6 */
[----:B------:R-:W-:Y:S01]  /*12e20*/  IADD3 R136, P5, PT, R150, R196, RZ ;  /* 0x000000c496887210 */ /* 0x000fe20007fbe0ff */
[----:B------:R-:W-:Y:S01]  /*12e30*/  IMAD.X R141, R134, 0x1, R199, P6 ;  /* 0x00000001868d7824 */ /* 0x000fe200030e06c7 */
[----:B-1----:R-:W-:Y:S01]  /*12e40*/  ISETP.LT.AND P6, PT, R2, UR4, !P0 ;  /* 0x0000000402007c0c */ /* 0x002fe2000c7c1270 */
[----:B------:R-:W-:Y:S01]  /*12e50*/  IMAD.MOV.U32 R134, RZ, RZ, R137 ;  /* 0x000000ffff867224 */ /* 0x000fe200078e0089 */
[----:B------:R-:W0:Y:S01]  /*12e60*/  LDCU UR4, c[0x0][0x398] ;  /* 0x00007300ff0477ac */ /* 0x000e220008000800 */
[C---:B------:R-:W-:Y:S02]  /*12e70*/  VIADD R152, R150.reuse, UR21 ;  /* 0x0000001596987c36 */ /* 0x040fe40008000000 */
[----:B------:R-:W-:Y:S01]  /*12e80*/  IMAD.X R137, R135, 0x1, R199, P5 ;  /* 0x0000000187897824 */ /* 0x000fe200028e06c7 */
[----:B------:R-:W-:-:S02]  /*12e90*/  IADD3 R150, P5, PT, R150, R197, RZ ;  /* 0x000000c596967210 */ /* 0x000fc40007fbe0ff */
[----:B------:R-:W-:Y:S02]  /*12ea0*/  SHF.R.S32.HI R134, RZ, 0x8, R134 ;  /* 0x00000008ff867819 */ /* 0x000fe40000011486 */
[----:B------:R-:W-:Y:S01]  /*12eb0*/  SHF.R.S32.HI R153, RZ, 0x1f, R152 ;  /* 0x0000001fff997819 */ /* 0x000fe20000011498 */
[----:B------:R-:W-:Y:S01]  /*12ec0*/  IMAD.X R151, R135, 0x1, R198, P5 ;  /* 0x0000000187977824 */ /* 0x000fe200028e06c6 */
[C---:B------:R-:W-:Y:S01]  /*12ed0*/  IADD3 R148, P5, PT, R152.reuse, R196, RZ ;  /* 0x000000c498947210 */ /* 0x040fe20007fbe0ff */
[----:B------:R1:W-:Y:S04]  /*12ee0*/  @P6 STG.E.U8 desc[UR18][R132.64], R134 ;  /* 0x0000008684006986 */ /* 0x0003e8000c101112 */
[----:B------:R-:W-:Y:S01]  /*12ef0*/  IMAD.X R149, R153, 0x1, R199, P5 ;  /* 0x0000000199957824 */ /* 0x000fe200028e06c7 */
[----:B-1----:R-:W-:-:S05]  /*12f00*/  IADD3 R134, P5, PT, R152, R197, RZ ;  /* 0x000000c598867210 */ /* 0x002fca0007fbe0ff */
[----:B------:R-:W-:Y:S01]  /*12f10*/  IMAD.X R135, R153, 0x1, R198, P5 ;  /* 0x0000000199877824 */ /* 0x000fe200028e06c6 */
[----:B---3--:R-:W-:Y:S02]  /*12f20*/  F2FP.SATFINITE.E4M3.F32.PACK_AB_MERGE_C R153, R173, R172, RZ ;  /* 0x000000acad99723e */ /* 0x008fe400048070ff */
[----:B------:R-:W3:Y:S04]  /*12f30*/  LDL.LU R172, [R1+0x388] ;  /* 0x0003880001ac7983 */ /* 0x000ee80000300800 */
[----:B------:R-:W3:Y:S01]  /*12f40*/  LDL.LU R173, [R1+0x38c] ;  /* 0x00038c0001ad7983 */ /* 0x000ee20000300800 */
[----:B------:R-:W-:Y:S01]  /*12f50*/  ISETP.LT.AND P0, PT, R3, UR10, !P0 ;  /* 0x0000000a03007c0c */ /* 0x000fe2000c701270 */
[----:B------:R-:W-:Y:S01]  /*12f60*/  VIADD R132, R0, 0x62 ;  /* 0x0000006200847836 */ /* 0x000fe20000000000 */
[----:B------:R-:W-:Y:S01]  /*12f70*/  PRMT R133, R162, 0x9910, RZ ;  /* 0x00009910a2857816 */ /* 0x000fe200000000ff */
[----:B------:R-:W1:Y:S01]  /*12f80*/  LDCU UR10, c[0x0][0x398] ;  /* 0x00007300ff0a77ac */ /* 0x000e620008000800 */
[----:B0-----:R-:W-:-:S02]  /*12f90*/  ISETP.LT.AND P6, PT, R2, UR4, !P4 ;  /* 0x0000000402007c0c */ /* 0x001fc4000e7c1270 */
[----:B--2---:R-:W-:Y:S01]  /*12fa0*/  ISETP.GE.AND P5, PT, R132, UR6, PT ;  /* 0x0000000684007c0c */ /* 0x004fe2000bfa6270 */
[----:B------:R-:W-:Y:S01]  /*12fb0*/  VIADD R132, R0, 0x63 ;  /* 0x0000006300847836 */ /* 0x000fe20000000000 */
[----:B------:R-:W-:Y:S01]  /*12fc0*/  SHF.R.S32.HI R133, RZ, 0x8, R133 ;  /* 0x00000008ff857819 */ /* 0x000fe20000011485 */
[----:B------:R-:W0:Y:S01]  /*12fd0*/  LDCU UR4, c[0x0][0x39c] ;  /* 0x00007380ff0477ac */ /* 0x000e220008000800 */
[----:B------:R-:W-:-:S03]  /*12fe0*/  ISETP.LT.AND P4, PT, R3, UR12, !P4 ;  /* 0x0000000c03007c0c */ /* 0x000fc6000e781270 */
[----:B------:R2:W-:Y:S01]  /*12ff0*/  @P0 STG.E.U8 desc[UR18][R146.64], R133 ;  /* 0x0000008592000986 */ /* 0x0005e2000c101112 */
[----:B------:R-:W-:Y:S01]  /*13000*/  ISETP.GE.AND P0, PT, R132, UR8, PT ;  /* 0x0000000884007c0c */ /* 0x000fe2000bf06270 */
[----:B------:R-:W4:Y:S02]  /*13010*/  LDCU UR8, c[0x0][0x398] ;  /* 0x00007300ff0877ac */ /* 0x000f240008000800 */
[----:B------:R-:W-:Y:S01]  /*13020*/  @P6 STG.E.U8 desc[UR18][R144.64], R153 ;  /* 0x0000009990006986 */ /* 0x000fe2000c101112 */
[----:B------:R-:W4:Y:S01]  /*13030*/  LDCU UR12, c[0x0][0x398] ;  /* 0x00007300ff0c77ac */ /* 0x000f220008000800 */
[----:B------:R-:W-:Y:S01]  /*13040*/  ISETP.LT.AND P6, PT, R2, UR14, !P3 ;  /* 0x0000000e02007c0c */ /* 0x000fe2000dfc1270 */
[----:B------:R-:W-:-:S03]  /*13050*/  VIADD R132, R0, 0x64 ;  /* 0x0000006400847836 */ /* 0x000fc60000000000 */
[----:B------:R4:W-:Y:S01]  /*13060*/  @P4 STG.E.U8 desc[UR18][R142.64], R164 ;  /* 0x000000a48e004986 */ /* 0x0009e2000c101112 */
[----:B------:R-:W4:Y:S01]  /*13070*/  LDCU UR6, c[0x0][0x39c] ;  /* 0x00007380ff0677ac */ /* 0x000f220008000800 */
[----:B--2---:R-:W-:Y:S02]  /*13080*/  PRMT R133, R153, 0x9910, RZ ;  /* 0x0000991099857816 */ /* 0x004fe400000000ff */
[C---:B-1----:R-:W-:Y:S01]  /*13090*/  ISETP.LT.AND P3, PT, R3.reuse, UR10, !P3 ;  /* 0x0000000a03007c0c */ /* 0x042fe2000df61270 */
[----:B------:R-:W1:Y:S01]  /*130a0*/  LDCU UR10, c[0x0][0x398] ;  /* 0x00007300ff0a77ac */ /* 0x000e620008000800 */
[----:B------:R-:W-:Y:S02]  /*130b0*/  SHF.R.S32.HI R133, RZ, 0x8, R133 ;  /* 0x00000008ff857819 */ /* 0x000fe40000011485 */
[----:B0-----:R-:W-:Y:S01]  /*130c0*/  ISETP.GE.AND P4, PT, R132, UR4, PT ;  /* 0x0000000484007c0c */ /* 0x001fe2000bf86270 */
[----:B------:R-:W0:Y:S01]  /*130d0*/  LDCU UR14, c[0x0][0x398] ;  /* 0x00007300ff0e77ac */ /* 0x000e220008000800 */
[----:B----4-:R-:W-:Y:S01]  /*130e0*/  PRMT R164, R164, 0x9910, RZ ;  /* 0x00009910a4a47816 */ /* 0x010fe200000000ff */
[----:B------:R2:W-:Y:S01]  /*130f0*/  @P6 STG.E.U8 desc[UR18][R140.64], R133 ;  /* 0x000000858c006986 */ /* 0x0005e2000c101112 */
[----:B------:R-:W-:Y:S01]  /*13100*/  ISETP.LT.AND P6, PT, R2, UR8, !P5 ;  /* 0x0000000802007c0c */ /* 0x000fe2000efc1270 */
[----:B------:R-:W4:Y:S02]  /*13110*/  LDCU UR4, c[0x0][0x39c] ;  /* 0x00007380ff0477ac */ /* 0x000f240008000800 */
[----:B------:R-:W-:Y:S01]  /*13120*/  IMAD.MOV.U32 R132, RZ, RZ, R164 ;  /* 0x000000ffff847224 */ /* 0x000fe200078e00a4 */
[----:B------:R-:W-:Y:S01]  /*13130*/  ISETP.LT.AND P5, PT, R3, UR12, !P5 ;  /* 0x0000000c03007c0c */ /* 0x000fe2000efa1270 */
[----:B------:R-:W0:Y:S01]  /*13140*/  LDCU UR12, c[0x0][0x398] ;  /* 0x00007300ff0c77ac */ /* 0x000e220008000800 */
[----:B------:R-:W-:Y:S01]  /*13150*/  F2FP.SATFINITE.E4M3.F32.PACK_AB_MERGE_C R159, R171, R170, RZ ;  /* 0x000000aaab9f723e */ /* 0x000fe200048070ff */
[C---:B------:R-:W-:Y:S01]  /*13160*/  VIADD R157, R0.reuse, 0x66 ;  /* 0x00000066009d7836 */ /* 0x040fe20000000000 */
[----:B------:R-:W0:Y:S01]  /*13170*/  LDCU UR8, c[0x0][0x39c] ;  /* 0x00007380ff0877ac */ /* 0x000e220008000800 */
[----:B--2---:R-:W-:Y:S01]  /*13180*/  SHF.R.S32.HI R133, RZ, 0x8, R132 ;  /* 0x00000008ff857819 */ /* 0x004fe20000011484 */
[----:B------:R-:W-:-:S04]  /*13190*/  VIADD R132, R0, 0x65 ;  /* 0x0000006500847836 */ /* 0x000fc80000000000 */
[----:B------:R2:W-:Y:S01]  /*131a0*/  @P3 STG.E.U8 desc[UR18][R138.64], R133 ;  /* 0x000000858a003986 */ /* 0x0005e2000c101112 */
[----:B------:R-:W-:Y:S01]  /*131b0*/  ISETP.GE.AND P3, PT, R132, UR6, PT ;  /* 0x0000000684007c0c */ /* 0x000fe2000bf66270 */
[----:B------:R-:W0:Y:S01]  /*131c0*/  LDCU UR6, c[0x0][0x39c] ;  /* 0x00007380ff0677ac */ /* 0x000e220008000800 */
[----:B--2---:R-:W-:Y:S01]  /*131d0*/  VIADD R138, R152, UR21 ;  /* 0x00000015988a7c36 */ /* 0x004fe20008000000 */
[----:B---3--:R-:W-:-:S05]  /*131e0*/  F2FP.SATFINITE.E4M3.F32.PACK_AB_MERGE_C R139, R173, R172, RZ ;  /* 0x000000acad8b723e */ /* 0x008fca00048070ff */
[----:B------:R2:W-:Y:S01]  /*131f0*/  @P6 STG.E.U8 desc[UR18][R136.64], R139 ;  /* 0x0000008b88006986 */ /* 0x0005e2000c101112 */
[----:B------:R-:W-:-:S03]  /*13200*/  IADD3 R132, P6, PT, R138, R196, RZ ;  /* 0x000000c48a847210 */ /* 0x000fc60007fde0ff */
[----:B------:R-:W-:Y:S01]  /*13210*/  @P5 STG.E.U8 desc[UR18][R150.64], R166 ;  /* 0x000000a696005986 */ /* 0x000fe2000c101112 */
[----:B-1----:R-:W-:Y:S01]  /*13220*/  ISETP.LT.AND P5, PT, R2, UR10, !P0 ;  /* 0x0000000a02007c0c */ /* 0x002fe2000c7a1270 */
[----:B------:R-:W1:Y:S01]  /*13230*/  LDCU UR10, c[0x0][0x398] ;  /* 0x00007300ff0a77ac */ /* 0x000e620008000800 */
[----:B0-----:R-:W-:Y:S01]  /*13240*/  ISETP.LT.AND P0, PT, R3, UR14, !P0 ;  /* 0x0000000e03007c0c */ /* 0x001fe2000c701270 */
[----:B------:R-:W0:Y:S01]  /*13250*/  LDCU UR14, c[0x0][0x398] ;  /* 0x00007300ff0e77ac */ /* 0x000e220008000800 */
[----:B--2---:R-:W-:Y:S02]  /*13260*/  SHF.R.S32.HI R136, RZ, 0x1f, R138 ;  /* 0x0000001fff887819 */ /* 0x004fe4000001148a */
[----:B------:R-:W-:-:S03]  /*13270*/  PRMT R139, R139, 0x9910, RZ ;  /* 0x000099108b8b7816 */ /* 0x000fc600000000ff */
[----:B------:R-:W-:Y:S01]  /*13280*/  IMAD.X R133, R136, 0x1, R199, P6 ;  /* 0x0000000188857824 */ /* 0x000fe200030e06c7 */
[----:B------:R-:W-:Y:S01]  /*13290*/  ISETP.LT.AND P6, PT, R2, UR12, !P4 ;  /* 0x0000000c02007c0c */ /* 0x000fe2000e7c1270 */
[----:B------:R-:W2:Y:S01]  /*132a0*/  LDCU UR12, c[0x0][0x398] ;  /* 0x00007300ff0c77ac */ /* 0x000ea20008000800 */
[----:B------:R-:W-:Y:S02]  /*132b0*/  PRMT R137, R166, 0x9910, RZ ;  /* 0x00009910a6897816 */ /* 0x000fe400000000ff */
[----:B------:R-:W-:Y:S02]  /*132c0*/  SHF.R.S32.HI R139, RZ, 0x8, R139 ;  /* 0x00000008ff8b7819 */ /* 0x000fe4000001148b */
[----:B------:R-:W-:-:S03]  /*132d0*/  SHF.R.S32.HI R137, RZ, 0x8, R137 ;  /* 0x00000008ff897819 */ /* 0x000fc60000011489 */
[----:B------:R-:W-:Y:S04]  /*132e0*/  @P5 STG.E.U8 desc[UR18][R148.64], R139 ;  /* 0x0000008b94005986 */ /* 0x000fe8000c101112 */
[----:B------:R-:W-:Y:S04]  /*132f0*/  @P0 STG.E.U8 desc[UR18][R134.64], R137 ;  /* 0x0000008986000986 */ /* 0x000fe8000c101112 */
[----:B------:R3:W-:Y:S01]  /*13300*/  @P6 STG.E.U8 desc[UR18][R132.64], R159 ;  /* 0x0000009f84006986 */ /* 0x0007e2000c101112 */
[C---:B------:R-:W-:Y:S01]  /*13310*/  IADD3 R42, P0, PT, R138.reuse, R197, RZ ;  /* 0x000000c58a2a7210 */ /* 0x040fe20007f1e0ff */
[----:B---3--:R-:W-:-:S04]  /*13320*/  VIADD R132, R138, UR21 ;  /* 0x000000158a847c36 */ /* 0x008fc80008000000 */
[C---:B------:R-:W-:Y:S01]  /*13330*/  VIADD R133, R132.reuse, UR21 ;  /* 0x0000001584857c36 */ /* 0x040fe20008000000 */
[----:B------:R-:W-:Y:S02]  /*13340*/  SHF.R.S32.HI R134, RZ, 0x1f, R132 ;  /* 0x0000001fff867819 */ /* 0x000fe40000011484 */
[-C--:B------:R-:W-:Y:S01]  /*13350*/  IADD3 R170, P5, PT, R132, R197.reuse, RZ ;  /* 0x000000c584aa7210 */ /* 0x080fe20007fbe0ff */
[--C-:B------:R-:W-:Y:S01]  /*13360*/  IMAD.X R43, R136, 0x1, R198.reuse, P0 ;  /* 0x00000001882b7824 */ /* 0x100fe200000e06c6 */
[-C--:B------:R-:W-:Y:S01]  /*13370*/  IADD3 R46, P0, PT, R132, R196.reuse, RZ ;  /* 0x000000c4842e7210 */ /* 0x080fe20007f1e0ff */
[C---:B------:R-:W-:Y:S01]  /*13380*/  VIADD R132, R133.reuse, UR21 ;  /* 0x0000001585847c36 */ /* 0x040fe20008000000 */
[----:B------:R-:W-:Y:S01]  /*13390*/  SHF.R.S32.HI R135, RZ, 0x1f, R133 ;  /* 0x0000001fff877819 */ /* 0x000fe20000011485 */
[C---:B------:R-:W-:Y:S01]  /*133a0*/  IMAD.X R171, R134.reuse, 0x1, R198, P5 ;  /* 0x0000000186ab7824 */ /* 0x040fe200028e06c6 */
        /* <DEDUP_REMOVED lines=11> */
[C---:B------:R-:W-:Y:S01]  /*13460*/  IMAD.X R155, R134.reuse, 0x1, R198, P5 ;  /* 0x00000001869b7824 */ /* 0x040fe200028e06c6 */
[C---:B------:R-:W-:Y:S01]  /*13470*/  IADD3 R146, P5, PT, R133.reuse, R197, RZ ;  /* 0x000000c585927210 */ /* 0x040fe20007fbe0ff */
[----:B------:R-:W-:Y:S01]  /*13480*/  STL.64 [R1+0xce8], R170 ;  /* 0x000ce8aa01007387 */ /* 0x000fe20000100a00 */
[----:B------:R-:W-:Y:S01]  /*13490*/  IMAD.X R175, R134, 0x1, R199, P0 ;  /* 0x0000000186af7824 */ /* 0x000fe200000e06c7 */
[----:B------:R-:W-:-:S02]  /*134a0*/  IADD3 R148, P0, PT, R133, R196, RZ ;  /* 0x000000c485947210 */ /* 0x000fc40007f1e0ff */
[----:B------:R-:W-:Y:S01]  /*134b0*/  STL.64 [R1+0xcf0], R172 ;  /* 0x000cf0ac01007387 */ /* 0x000fe20000100a00 */
[C---:B------:R-:W-:Y:S01]  /*134c0*/  IMAD.X R147, R135.reuse, 0x1, R198, P5 ;  /* 0x0000000187937824 */ /* 0x040fe200028e06c6 */
[----:B------:R-:W-:Y:S02]  /*134d0*/  SHF.R.S32.HI R134, RZ, 0x1f, R132 ;  /* 0x0000001fff867819 */ /* 0x000fe40000011484 */
[----:B------:R3:W-:Y:S01]  /*134e0*/  STL.64 [R1+0xa48], R4 ;  /* 0x000a480401007387 */ /* 0x0007e20000100a00 */
[C---:B------:R-:W-:Y:S02]  /*134f0*/  VIADD R133, R132.reuse, UR21 ;  /* 0x0000001584857c36 */ /* 0x040fe40008000000 */
[----:B------:R-:W-:Y:S01]  /*13500*/  IMAD.X R149, R135, 0x1, R199, P0 ;  /* 0x0000000187957824 */ /* 0x000fe200000e06c7 */
[----:B------:R-:W-:Y:S02]  /*13510*/  IADD3 R152, P0, PT, R132, R196, RZ ;  /* 0x000000c484987210 */ /* 0x000fe40007f1e0ff */
[----:B------:R-:W-:-:S02]  /*13520*/  SHF.R.S32.HI R135, RZ, 0x1f, R133 ;  /* 0x0000001fff877819 */ /* 0x000fc40000011485 */
[----:B---3--:R-:W-:Y:S01]  /*13530*/  IADD3 R4, P5, PT, R132, R197, RZ ;  /* 0x000000c584047210 */ /* 0x008fe20007fbe0ff */
[----:B------:R-:W-:-:S04]  /*13540*/  VIADD R132, R133, UR21 ;  /* 0x0000001585847c36 */ /* 0x000fc80008000000 */
[C---:B------:R-:W-:Y:S01]  /*13550*/  IMAD.X R5, R134.reuse, 0x1, R198, P5 ;  /* 0x0000000186057824 */ /* 0x040fe200028e06c6 */
[-C--:B------:R-:W-:Y:S01]  /*13560*/  IADD3 R144, P5, PT, R133, R197.reuse, RZ ;  /* 0x000000c585907210 */ /* 0x080fe20007fbe0ff */
[----:B------:R-:W-:Y:S01]  /*13570*/  IMAD.X R153, R134, 0x1, R199, P0 ;  /* 0x0000000186997824 */ /* 0x000fe200000e06c7 */
[----:B------:R-:W-:Y:S02]  /*13580*/  SHF.R.S32.HI R134, RZ, 0x1f, R132 ;  /* 0x0000001fff867819 */ /* 0x000fe40000011484 */
[----:B------:R3:W-:Y:S01]  /*13590*/  STL.64 [R1+0xa28], R4 ;  /* 0x000a280401007387 */ /* 0x0007e20000100a00 */
[----:B------:R-:W-:Y:S01]  /*135a0*/  IMAD.X R145, R135, 0x1, R198, P5 ;  /* 0x0000000187917824 */ /* 0x000fe200028e06c6 */
[----:B------:R-:W-:Y:S01]  /*135b0*/  IADD3 R150, P0, PT, R133, R196, RZ ;  /* 0x000000c485967210 */ /* 0x000fe20007f1e0ff */
[C---:B------:R-:W-:Y:S01]  /*135c0*/  VIADD R133, R132.reuse, UR21 ;  /* 0x0000001584857c36 */ /* 0x040fe20008000000 */
[----:B---3--:R-:W-:-:S03]  /*135d0*/  IADD3 R4, P5, PT, R132, R197, RZ ;  /* 0x000000c584047210 */ /* 0x008fc60007fbe0ff */
[----:B------:R-:W-:Y:S02]  /*135e0*/  IMAD.X R151, R135, 0x1, R199, P0 ;  /* 0x0000000187977824 */ /* 0x000fe400000e06c7 */
[----:B------:R-:W-:Y:S01]  /*135f0*/  IMAD.X R5, R134, 0x1, R198, P5 ;  /* 0x0000000186057824 */ /* 0x000fe200028e06c6 */
[-C--:B------:R-:W-:Y:S02]  /*13600*/  IADD3 R176, P0, PT, R132, R196.reuse, RZ ;  /* 0x000000c484b07210 */ /* 0x080fe40007f1e0ff */
[----:B------:R-:W-:Y:S02]  /*13610*/  SHF.R.S32.HI R135, RZ, 0x1f, R133 ;  /* 0x0000001fff877819 */ /* 0x000fe40000011485 */
[----:B------:R3:W-:Y:S01]  /*13620*/  STL.64 [R1+0xa30], R4 ;  /* 0x000a300401007387 */ /* 0x0007e20000100a00 */
[----:B------:R-:W-:Y:S01]  /*13630*/  IMAD.X R177, R134, 0x1, R199, P0 ;  /* 0x0000000186b17824 */ /* 0x000fe200000e06c7 */
[C---:B------:R-:W-:Y:S01]  /*13640*/  IADD3 R6, P0, PT, R133.reuse, R196, RZ ;  /* 0x000000c485067210 */ /* 0x040fe20007f1e0ff */
[C---:B------:R-:W-:Y:S01]  /*13650*/  VIADD R132, R133.reuse, UR21 ;  /* 0x0000001585847c36 */ /* 0x040fe20008000000 */
[----:B---3--:R-:W-:-:S03]  /*13660*/  IADD3 R4, P5, PT, R133, R197, RZ ;  /* 0x000000c585047210 */ /* 0x008fc60007fbe0ff */
[C-C-:B------:R-:W-:Y:S02]  /*13670*/  IMAD.X R7, R135.reuse, 0x1, R199.reuse, P0 ;  /* 0x0000000187077824 */ /* 0x140fe400000e06c7 */
[----:B------:R-:W-:Y:S01]  /*13680*/  IMAD.X R5, R135, 0x1, R198, P5 ;  /* 0x0000000187057824 */ /* 0x000fe200028e06c6 */
[----:B------:R-:W-:Y:S02]  /*13690*/  SHF.R.S32.HI R134, RZ, 0x1f, R132 ;  /* 0x0000001fff867819 */ /* 0x000fe40000011484 */
[C---:B------:R-:W-:Y:S02]  /*136a0*/  IADD3 R178, P0, PT, R132.reuse, R196, RZ ;  /* 0x000000c484b27210 */ /* 0x040fe40007f1e0ff */
[----:B------:R3:W-:Y:S01]  /*136b0*/  STL.64 [R1+0xa10], R4 ;  /* 0x000a100401007387 */ /* 0x0007e20000100a00 */
[----:B------:R-:W-:Y:S02]  /*136c0*/  VIADD R133, R132, UR21 ;  /* 0x0000001584857c36 */ /* 0x000fe40008000000 */
[----:B------:R-:W-:Y:S01]  /*136d0*/  IMAD.X R179, R134, 0x1, R199, P0 ;  /* 0x0000000186b37824 */ /* 0x000fe200000e06c7 */
[----:B------:R-:W-:Y:S01]  /*136e0*/  STL.64 [R1+0xa20], R6 ;  /* 0x000a200601007387 */ /* 0x000fe20000100a00 */
[----:B---3--:R-:W-:-:S03]  /*136f0*/  IADD3 R4, P5, PT, R132, R197, RZ ;  /* 0x000000c584047210 */ /* 0x008fc60007fbe0ff */
[----:B------:R-:W-:Y:S02]  /*13700*/  STL.64 [R1+0xcb8], R178 ;  /* 0x000cb8b201007387 */ /* 0x000fe40000100a00 */
[--C-:B------:R-:W-:Y:S01]  /*13710*/  IMAD.X R5, R134, 0x1, R198.reuse, P5 ;  /* 0x0000000186057824 */ /* 0x100fe200028e06c6 */
[----:B------:R-:W-:Y:S02]  /*13720*/  SHF.R.S32.HI R135, RZ, 0x1f, R133 ;  /* 0x0000001fff877819 */ /* 0x000fe40000011485 */
[C---:B------:R-:W-:Y:S02]  /*13730*/  IADD3 R180, P5, PT, R133.reuse, R197, RZ ;  /* 0x000000c585b47210 */ /* 0x040fe40007fbe0ff */
[----:B------:R3:W-:Y:S01]  /*13740*/  STL.64 [R1+0xa00], R4 ;  /* 0x000a000401007387 */ /* 0x0007e20000100a00 */
[----:B------:R-:W-:Y:S02]  /*13750*/  VIADD R132, R133, UR21 ;  /* 0x0000001585847c36 */ /* 0x000fe40008000000 */
[----:B------:R-:W-:Y:S01]  /*13760*/  IMAD.X R181, R135, 0x1, R198, P5 ;  /* 0x0000000187b57824 */ /* 0x000fe200028e06c6 */
[----:B---3--:R-:W-:-:S04]  /*13770*/  IADD3 R4, P0, PT, R133, R196, RZ ;  /* 0x000000c485047210 */ /* 0x008fc80007f1e0ff */
[----:B------:R-:W-:Y:S01]  /*13780*/  STL.64 [R1+0xcc0], R180 ;  /* 0x000cc0b401007387 */ /* 0x000fe20000100a00 */
[----:B------:R-:W-:Y:S01]  /*13790*/  IMAD.X R5, R135, 0x1, R199, P0 ;  /* 0x0000000187057824 */ /* 0x000fe200000e06c7 */
[----:B------:R-:W-:Y:S01]  /*137a0*/  SHF.R.S32.HI R134, RZ, 0x1f, R132 ;  /* 0x0000001fff867819 */ /* 0x000fe20000011484 */
[C---:B------:R-:W-:Y:S01]  /*137b0*/  VIADD R133, R132.reuse, UR21 ;  /* 0x0000001584857c36 */ /* 0x040fe20008000000 */
[-C--:B------:R-:W-:Y:S02]  /*137c0*/  IADD3 R182, P5, PT, R132, R197.reuse, RZ ;  /* 0x000000c584b67210 */ /* 0x080fe40007fbe0ff */
[----:B------:R3:W-:Y:S02]  /*137d0*/  STL.64 [R1+0x9f8], R4 ;  /* 0x0009f80401007387 */ /* 0x0007e40000100a00 */
[----:B------:R-:W-:Y:S01]  /*137e0*/  SHF.R.S32.HI R135, RZ, 0x1f, R133 ;  /* 0x0000001fff877819 */ /* 0x000fe20000011485 */
[----:B------:R-:W-:Y:S01]  /*137f0*/  IMAD.X R183, R134, 0x1, R198, P5 ;  /* 0x0000000186b77824 */ /* 0x000fe200028e06c6 */
[----:B------:R-:W-:-:S02]  /*13800*/  IADD3 R136, P5, PT, R133, R197, RZ ;  /* 0x000000c585887210 */ /* 0x000fc40007fbe0ff */
[----:B---3--:R-:W-:Y:S01]  /*13810*/  IADD3 R4, P0, PT, R132, R196, RZ ;  /* 0x000000c484047210 */ /* 0x008fe20007f1e0ff */
[----:B------:R-:W-:-:S04]  /*13820*/  VIADD R132, R133, UR21 ;  /* 0x0000001585847c36 */ /* 0x000fc80008000000 */
[--C-:B------:R-:W-:Y:S01]  /*13830*/  IMAD.X R5, R134, 0x1, R199.reuse, P0 ;  /* 0x0000000186057824 */ /* 0x100fe200000e06c7 */
[-C--:B------:R-:W-:Y:S01]  /*13840*/  IADD3 R142, P0, PT, R133, R196.reuse, RZ ;  /* 0x000000c4858e7210 */ /* 0x080fe20007f1e0ff */
[C---:B------:R-:W-:Y:S01]  /*13850*/  IMAD.X R137, R135.reuse, 0x1, R198, P5 ;  /* 0x0000000187897824 */ /* 0x040fe200028e06c6 */
[----:B------:R-:W-:Y:S02]  /*13860*/  SHF.R.S32.HI R134, RZ, 0x1f, R132 ;  /* 0x0000001fff867819 */ /* 0x000fe40000011484 */
[----:B------:R3:W-:Y:S01]  /*13870*/  STL.64 [R1+0x9e8], R4 ;  /* 0x0009e80401007387 */ /* 0x0007e20000100a00 */
[----:B------:R-:W-:Y:S01]  /*13880*/  IMAD.X R143, R135, 0x1, R199, P0 ;  /* 0x00000001878f7824 */ /* 0x000fe200000e06c7 */
[C---:B------:R-:W-:Y:S01]  /*13890*/  IADD3 R140, P0, PT, R132.reuse, R196, RZ ;  /* 0x000000c4848c7210 */ /* 0x040fe20007f1e0ff */
[C---:B------:R-:W-:Y:S01]  /*138a0*/  VIADD R133, R132.reuse, UR21 ;  /* 0x0000001584857c36 */ /* 0x040fe20008000000 */
[----:B---3--:R-:W-:-:S05]  /*138b0*/  IADD3 R4, P5, PT, R132, R197, RZ ;  /* 0x000000c584047210 */ /* 0x008fca0007fbe0ff */
[C---:B------:R-:W-:Y:S01]  /*138c0*/  IMAD.X R5, R134.reuse, 0x1, R198, P5 ;  /* 0x0000000186057824 */ /* 0x040fe200028e06c6 */
[----:B------:R-:W-:Y:S01]  /*138d0*/  SHF.R.S32.HI R135, RZ, 0x1f, R133 ;  /* 0x0000001fff877819 */ /* 0x000fe20000011485 */
[----:B------:R-:W-:-:S03]  /*138e0*/  IMAD.X R141, R134, 0x1, R199, P0 ;  /* 0x00000001868d7824 */ /* 0x000fc600000e06c7 */
[----:B------:R3:W-:Y:S01]  /*138f0*/  STL.64 [R1+0x9d0], R4 ;  /* 0x0009d00401007387 */ /* 0x0007e20000100a00 */
[C---:B------:R-:W-:Y:S01]  /*13900*/  IADD3 R138, P5, PT, R133.reuse, R197, RZ ;  /* 0x000000c5858a7210 */ /* 0x040fe20007fbe0ff */
[C---:B------:R-:W-:Y:S01]  /*13910*/  VIADD R132, R133.reuse, UR21 ;  /* 0x0000001585847c36 */ /* 0x040fe20008000000 */
[----:B---3--:R-:W-:-:S05]  /*13920*/  IADD3 R4, P0, PT, R133, R196, RZ ;  /* 0x000000c485047210 */ /* 0x008fca0007f1e0ff */
[C---:B------:R-:W-:Y:S01]  /*13930*/  IMAD.X R5, R135.reuse, 0x1, R199, P0 ;  /* 0x0000000187057824 */ /* 0x040fe200000e06c7 */
[----:B------:R-:W-:Y:S01]  /*13940*/  SHF.R.S32.HI R134, RZ, 0x1f, R132 ;  /* 0x0000001fff867819 */ /* 0x000fe20000011484 */
[----:B------:R-:W-:-:S03]  /*13950*/  IMAD.X R139, R135, 0x1, R198, P5 ;  /* 0x00000001878b7824 */ /* 0x000fc600028e06c6 */
[----:B------:R3:W-:Y:S01]  /*13960*/  STL.64 [R1+0x9c0], R4 ;  /* 0x0009c00401007387 */ /* 0x0007e20000100a00 */
[C---:B------:R-:W-:Y:S01]  /*13970*/  VIADD R133, R132.reuse, UR21 ;  /* 0x0000001584857c36 */ /* 0x040fe20008000000 */
[----:B---3--:R-:W-:-:S05]  /*13980*/  IADD3 R4, P5, PT, R132, R197, RZ ;  /* 0x000000c584047210 */ /* 0x008fca0007fbe0ff */
[----:B------:R-:W-:Y:S01]  /*13990*/  IMAD.X R5, R134, 0x1, R198, P5 ;  /* 0x0000000186057824 */ /* 0x000fe200028e06c6 */
[----:B------:R-:W-:-:S04]  /*139a0*/  SHF.R.S32.HI R135, RZ, 0x1f, R133 ;  /* 0x0000001fff877819 */ /* 0x000fc80000011485 */
[----:B------:R3:W-:Y:S01]  /*139b0*/  STL.64 [R1+0x9e0], R4 ;  /* 0x0009e00401007387 */ /* 0x0007e20000100a00 */
[----:B------:R-:W-:Y:S01]  /*139c0*/  IADD3 R184, P0, PT, R132, R196, RZ ;  /* 0x000000c484b87210 */ /* 0x000fe20007f1e0ff */
[C---:B------:R-:W-:Y:S01]  /*139d0*/  VIADD R132, R133.reuse, UR21 ;  /* 0x0000001585847c36 */ /* 0x040fe20008000000 */
[----:B---3--:R-:W-:-:S03]  /*139e0*/  IADD3 R4, P5, PT, R133, R197, RZ ;  /* 0x000000c585047210 */ /* 0x008fc60007fbe0ff */
[--C-:B------:R-:W-:Y:S02]  /*139f0*/  IMAD.X R185, R134, 0x1, R199.reuse, P0 ;  /* 0x0000000186b97824 */ /* 0x100fe400000e06c7 */
[----:B------:R-:W-:Y:S01]  /*13a00*/  IMAD.X R5, R135, 0x1, R198, P5 ;  /* 0x0000000187057824 */ /* 0x000fe200028e06c6 */
[-C--:B------:R-:W-:Y:S02]  /*13a10*/  IADD3 R6, P0, PT, R133, R196.reuse, RZ ;  /* 0x000000c485067210 */ /* 0x080fe40007f1e0ff */
[----:B------:R-:W-:Y:S02]  /*13a20*/  SHF.R.S32.HI R134, RZ, 0x1f, R132 ;  /* 0x0000001fff867819 */ /* 0x000fe40000011484 */
[----:B------:R3:W-:Y:S01]  /*13a30*/  STL.64 [R1+0x9b0], R4 ;  /* 0x0009b00401007387 */ /* 0x0007e20000100a00 */
[----:B------:R-:W-:Y:S01]  /*13a40*/  IMAD.X R7, R135, 0x1, R199, P0 ;  /* 0x0000000187077824 */ /* 0x000fe200000e06c7 */
[C---:B------:R-:W-:Y:S01]  /*13a50*/  IADD3 R186, P0, PT, R132.reuse, R196, RZ ;  /* 0x000000c484ba7210 */ /* 0x040fe20007f1e0ff */
[C---:B------:R-:W-:Y:S01]  /*13a60*/  VIADD R133, R132.reuse, UR21 ;  /* 0x0000001584857c36 */ /* 0x040fe20008000000 */
[----:B---3--:R-:W-:-:S02]  /*13a70*/  IADD3 R4, P5, PT, R132, R197, RZ ;  /* 0x000000c584047210 */ /* 0x008fc40007fbe0ff */
[----:B------:R-:W-:Y:S03]  /*13a80*/  STL.64 [R1+0x9c8], R6 ;  /* 0x0009c80601007387 */ /* 0x000fe60000100a00 */
[C---:B------:R-:W-:Y:S01]  /*13a90*/  IMAD.X R5, R134.reuse, 0x1, R198, P5 ;  /* 0x0000000186057824 */ /* 0x040fe200028e06c6 */
[----:B------:R-:W-:Y:S01]  /*13aa0*/  SHF.R.S32.HI R135, RZ, 0x1f, R133 ;  /* 0x0000001fff877819 */ /* 0x000fe20000011485 */
[----:B------:R-:W-:-:S03]  /*13ab0*/  IMAD.X R187, R134, 0x1, R199, P0 ;  /* 0x0000000186bb7824 */ /* 0x000fc600000e06c7 */
[----:B------:R3:W-:Y:S01]  /*13ac0*/  STL.64 [R1+0x9a0], R4 ;  /* 0x0009a00401007387 */ /* 0x0007e20000100a00 */
[C---:B------:R-:W-:Y:S01]  /*13ad0*/  VIADD R132, R133.reuse, UR21 ;  /* 0x0000001585847c36 */ /* 0x040fe20008000000 */
[C---:B------:R-:W-:Y:S02]  /*13ae0*/  IADD3 R188, P5, PT, R133.reuse, R197, RZ ;  /* 0x000000c585bc7210 */ /* 0x040fe40007fbe0ff */
[----:B---3--:R-:W-:-:S05]  /*13af0*/  IADD3 R4, P0, PT, R133, R196, RZ ;  /* 0x000000c485047210 */ /* 0x008fca0007f1e0ff */
[C-C-:B------:R-:W-:Y:S01]  /*13b00*/  IMAD.X R5, R135.reuse, 0x1, R199.reuse, P0 ;  /* 0x0000000187057824 */ /* 0x140fe200000e06c7 */
[----:B------:R-:W-:Y:S01]  /*13b10*/  SHF.R.S32.HI R134, RZ, 0x1f, R132 ;  /* 0x0000001fff867819 */ /* 0x000fe20000011484 */
[----:B------:R-:W-:Y:S01]  /*13b20*/  IMAD.X R189, R135, 0x1, R198, P5 ;  /* 0x0000000187bd7824 */ /* 0x000fe200028e06c6 */
[C---:B------:R-:W-:Y:S02]  /*13b30*/  IADD3 R6, P0, PT, R132.reuse, R196, RZ ;  /* 0x000000c484067210 */ /* 0x040fe40007f1e0ff */
[----:B------:R3:W-:Y:S01]  /*13b40*/  STL.64 [R1+0x998], R4 ;  /* 0x0009980401007387 */ /* 0x0007e20000100a00 */
[----:B------:R-:W-:Y:S02]  /*13b50*/  VIADD R133, R132, UR21 ;  /* 0x0000001584857c36 */ /* 0x000fe40008000000 */
[----:B------:R-:W-:Y:S01]  /*13b60*/  IMAD.X R7, R134, 0x1, R199, P0 ;  /* 0x0000000186077824 */ /* 0x000fe200000e06c7 */
[----:B---3--:R-:W-:-:S04]  /*13b70*/  IADD3 R4, P5, PT, R132, R197, RZ ;  /* 0x000000c584047210 */ /* 0x008fc80007fbe0ff */
[----:B------:R-:W-:Y:S01]  /*13b80*/  STL.64 [R1+0x988], R6 ;  /* 0x0009880601007387 */ /* 0x000fe20000100a00 */
[----:B------:R-:W-:Y:S01]  /*13b90*/  IMAD.X R5, R134, 0x1, R198, P5 ;  /* 0x0000000186057824 */ /* 0x000fe200028e06c6 */
[----:B------:R-:W-:-:S04]  /*13ba0*/  SHF.R.S32.HI R135, RZ, 0x1f, R133 ;  /* 0x0000001fff877819 */ /* 0x000fc80000011485 */
[----:B------:R3:W-:Y:S01]  /*13bb0*/  STL.64 [R1+0x980], R4 ;  /* 0x0009800401007387 */ /* 0x0007e20000100a00 */
[C---:B------:R-:W-:Y:S01]  /*13bc0*/  VIADD R132, R133.reuse, UR21 ;  /* 0x0000001585847c36 */ /* 0x040fe20008000000 */
[----:B---3--:R-:W-:-:S05]  /*13bd0*/  IADD3 R4, P5, PT, R133, R197, RZ ;  /* 0x000000c585047210 */ /* 0x008fca0007fbe0ff */
[----:B------:R-:W-:Y:S01]  /*13be0*/  IMAD.X R5, R135, 0x1, R198, P5 ;  /* 0x0000000187057824 */ /* 0x000fe200028e06c6 */
[-C--:B------:R-:W-:Y:S02]  /*13bf0*/  IADD3 R6, P0, PT, R133, R196.reuse, RZ ;  /* 0x000000c485067210 */ /* 0x080fe40007f1e0ff */
[----:B------:R-:W-:Y:S02]  /*13c00*/  SHF.R.S32.HI R134, RZ, 0x1f, R132 ;  /* 0x0000001fff867819 */ /* 0x000fe40000011484 */
[----:B------:R3:W-:Y:S01]  /*13c10*/  STL.64 [R1+0x970], R4 ;  /* 0x0009700401007387 */ /* 0x0007e20000100a00 */
[----:B------:R-:W-:Y:S02]  /*13c20*/  IMAD.X R7, R135, 0x1, R199, P0 ;  /* 0x0000000187077824 */ /* 0x000fe400000e06c7 */
[C---:B------:R-:W-:Y:S01]  /*13c30*/  VIADD R133, R132.reuse, UR21 ;  /* 0x0000001584857c36 */ /* 0x040fe20008000000 */
[----:B---3--:R-:W-:Y:S02]  /*13c40*/  IADD3 R4, P5, PT, R132, R197, RZ ;  /* 0x000000c584047210 */ /* 0x008fe40007fbe0ff */
[----:B------:R3:W-:Y:S03]  /*13c50*/  STL.64 [R1+0x978], R6 ;  /* 0x0009780601007387 */ /* 0x0007e60000100a00 */
[----:B------:R-:W-:Y:S01]  /*13c60*/  IMAD.X R5, R134, 0x1, R198, P5 ;  /* 0x0000000186057824 */ /* 0x000fe200028e06c6 */
[----:B------:R-:W-:-:S02]  /*13c70*/  IADD3 R190, P0, PT, R132, R196, RZ ;  /* 0x000000c484be7210 */ /* 0x000fc40007f1e0ff */
[----:B------:R-:W-:Y:S02]  /*13c80*/  SHF.R.S32.HI R135, RZ, 0x1f, R133 ;  /* 0x0000001fff877819 */ /* 0x000fe40000011485 */
[----:B------:R0:W-:Y:S01]  /*13c90*/  STL.64 [R1+0x960], R4 ;  /* 0x0009600401007387 */ /* 0x0001e20000100a00 */
[----:B------:R-:W-:Y:S01]  /*13ca0*/  IMAD.X R191, R134, 0x1, R199, P0 ;  /* 0x0000000186bf7824 */ /* 0x000fe200000e06c7 */
[C---:B---3--:R-:W-:Y:S01]  /*13cb0*/  IADD3 R6, P0, PT, R133.reuse, R196, RZ ;  /* 0x000000c485067210 */ /* 0x048fe20007f1e0ff */
[C---:B------:R-:W-:Y:S01]  /*13cc0*/  VIADD R132, R133.reuse, UR21 ;  /* 0x0000001585847c36 */ /* 0x040fe20008000000 */
[----:B0-----:R-:W-:-:S05]  /*13cd0*/  IADD3 R4, P5, PT, R133, R197, RZ ;  /* 0x000000c585047210 */ /* 0x001fca0007fbe0ff */
[C---:B------:R-:W-:Y:S01]  /*13ce0*/  IMAD.X R5, R135.reuse, 0x1, R198, P5 ;  /* 0x0000000187057824 */ /* 0x040fe200028e06c6 */
[----:B------:R-:W-:Y:S01]  /*13cf0*/  SHF.R.S32.HI R134, RZ, 0x1f, R132 ;  /* 0x0000001fff867819 */ /* 0x000fe20000011484 */
[----:B------:R-:W-:-:S03]  /*13d00*/  IMAD.X R7, R135, 0x1, R199, P0 ;  /* 0x0000000187077824 */ /* 0x000fc600000e06c7 */
[----:B------:R0:W-:Y:S01]  /*13d10*/  STL.64 [R1+0x950], R4 ;  /* 0x0009500401007387 */ /* 0x0001e20000100a00 */
[C---:B------:R-:W-:Y:S01]  /*13d20*/  IADD3 R192, P5, PT, R132.reuse, R197, RZ ;  /* 0x000000c584c07210 */ /* 0x040fe20007fbe0ff */
[C---:B------:R-:W-:Y:S01]  /*13d30*/  VIADD R133, R132.reuse, UR21 ;  /* 0x0000001584857c36 */ /* 0x040fe20008000000 */
[----:B0-----:R-:W-:Y:S01]  /*13d40*/  IADD3 R4, P0, PT, R132, R196, RZ ;  /* 0x000000c484047210 */ /* 0x001fe20007f1e0ff */
[----:B------:R-:W-:Y:S04]  /*13d50*/  STL.64 [R1+0x958], R6 ;  /* 0x0009580601007387 */ /* 0x000fe80000100a00 */
[C---:B------:R-:W-:Y:S01]  /*13d60*/  IMAD.X R5, R134.reuse, 0x1, R199, P0 ;  /* 0x0000000186057824 */ /* 0x040fe200000e06c7 */
[----:B------:R-:W-:Y:S01]  /*13d70*/  SHF.R.S32.HI R135, RZ, 0x1f, R133 ;  /* 0x0000001fff877819 */ /* 0x000fe20000011485 */
[----:B------:R-:W-:-:S03]  /*13d80*/  IMAD.X R193, R134, 0x1, R198, P5 ;  /* 0x0000000186c17824 */ /* 0x000fc600028e06c6 */
[----:B------:R0:W-:Y:S01]  /*13d90*/  STL.64 [R1+0x948], R4 ;  /* 0x0009480401007387 */ /* 0x0001e20000100a00 */
[C---:B------:R-:W-:Y:S01]  /*13da0*/  VIADD R132, R133.reuse, UR21 ;  /* 0x0000001585847c36 */ /* 0x040fe20008000000 */
[----:B0-----:R-:W-:-:S05]  /*13db0*/  IADD3 R4, P5, PT, R133, R197, RZ ;  /* 0x000000c585047210 */ /* 0x001fca0007fbe0ff */
[----:B------:R-:W-:Y:S01]  /*13dc0*/  IMAD.X R5, R135, 0x1, R198, P5 ;  /* 0x0000000187057824 */ /* 0x000fe200028e06c6 */
[----:B------:R-:W-:Y:S02]  /*13dd0*/  IADD3 R6, P0, PT, R133, R196, RZ ;  /* 0x000000c485067210 */ /* 0x000fe40007f1e0ff */
[----:B------:R-:W-:Y:S02]  /*13de0*/  SHF.R.S32.HI R134, RZ, 0x1f, R132 ;  /* 0x0000001fff867819 */ /* 0x000fe40000011484 */
[----:B------:R0:W-:Y:S01]  /*13df0*/  STL.64 [R1+0x930], R4 ;  /* 0x0009300401007387 */ /* 0x0001e20000100a00 */
[----:B------:R-:W-:Y:S02]  /*13e00*/  IMAD.X R7, R135, 0x1, R199, P0 ;  /* 0x0000000187077824 */ /* 0x000fe400000e06c7 */
[C---:B------:R-:W-:Y:S01]  /*13e10*/  VIADD R133, R132.reuse, UR21 ;  /* 0x0000001584857c36 */ /* 0x040fe20008000000 */
[----:B0-----:R-:W-:Y:S02]  /*13e20*/  IADD3 R4, P5, PT, R132, R197, RZ ;  /* 0x000000c584047210 */ /* 0x001fe40007fbe0ff */
[----:B------:R-:W-:Y:S03]  /*13e30*/  STL.64 [R1+0x938], R6 ;  /* 0x0009380601007387 */ /* 0x000fe60000100a00 */
[----:B------:R-:W-:Y:S01]  /*13e40*/  IMAD.X R5, R134, 0x1, R198, P5 ;  /* 0x0000000186057824 */ /* 0x000fe200028e06c6 */
[----:B------:R-:W-:-:S04]  /*13e50*/  SHF.R.S32.HI R135, RZ, 0x1f, R133 ;  /* 0x0000001fff877819 */ /* 0x000fc80000011485 */
[----:B------:R0:W-:Y:S01]  /*13e60*/  STL.64 [R1+0x920], R4 ;  /* 0x0009200401007387 */ /* 0x0001e20000100a00 */
[----:B------:R-:W-:Y:S01]  /*13e70*/  IADD3 R194, P0, PT, R132, R196, RZ ;  /* 0x000000c484c27210 */ /* 0x000fe20007f1e0ff */
[C---:B------:R-:W-:Y:S01]  /*13e80*/  VIADD R132, R133.reuse, UR21 ;  /* 0x0000001585847c36 */ /* 0x040fe20008000000 */
[----:B0-----:R-:W-:-:S03]  /*13e90*/  IADD3 R4, P5, PT, R133, R197, RZ ;  /* 0x000000c585047210 */ /* 0x001fc60007fbe0ff */
[--C-:B------:R-:W-:Y:S02]  /*13ea0*/  IMAD.X R195, R134, 0x1, R199.reuse, P0 ;  /* 0x0000000186c37824 */ /* 0x100fe400000e06c7 */
[----:B------:R-:W-:Y:S01]  /*13eb0*/  IMAD.X R5, R135, 0x1, R198, P5 ;  /* 0x0000000187057824 */ /* 0x000fe200028e06c6 */
[----:B------:R-:W-:Y:S02]  /*13ec0*/  IADD3 R6, P0, PT, R133, R196, RZ ;  /* 0x000000c485067210 */ /* 0x000fe40007f1e0ff */
[----:B------:R-:W-:Y:S02]  /*13ed0*/  SHF.R.S32.HI R134, RZ, 0x1f, R132 ;  /* 0x0000001fff867819 */ /* 0x000fe40000011484 */
[----:B------:R0:W-:Y:S01]  /*13ee0*/  STL.64 [R1+0x910], R4 ;  /* 0x0009100401007387 */ /* 0x0001e20000100a00 */
[----:B------:R-:W-:Y:S02]  /*13ef0*/  IMAD.X R7, R135, 0x1, R199, P0 ;  /* 0x0000000187077824 */ /* 0x000fe400000e06c7 */
[C---:B------:R-:W-:Y:S01]  /*13f00*/  VIADD R133, R132.reuse, UR21 ;  /* 0x0000001584857c36 */ /* 0x040fe20008000000 */
[----:B0-----:R-:W-:-:S02]  /*13f10*/  IADD3 R4, P5, PT, R132, R197, RZ ;  /* 0x000000c584047210 */ /* 0x001fc40007fbe0ff */
        /* <DEDUP_REMOVED lines=30> */
[----:B------:R0:W-:Y:S03]  /*14100*/  STL.64 [R1+0x8d8], R6 ;  /* 0x0008d80601007387 */ /* 0x0001e60000100a00 */
[----:B------:R-:W-:Y:S01]  /*14110*/  IMAD.X R5, R134, 0x1, R198, P5 ;  /* 0x0000000186057824 */ /* 0x000fe200028e06c6 */
[-C--:B------:R-:W-:Y:S02]  /*14120*/  IADD3 R72, P0, PT, R132, R196.reuse, RZ ;  /* 0x000000c484487210 */ /* 0x080fe40007f1e0ff */
[----:B------:R-:W-:Y:S02]  /*14130*/  SHF.R.S32.HI R135, RZ, 0x1f, R133 ;  /* 0x0000001fff877819 */ /* 0x000fe40000011485 */
[----:B------:R3:W-:Y:S01]  /*14140*/  STL.64 [R1+0x8c0], R4 ;  /* 0x0008c00401007387 */ /* 0x0007e20000100a00 */
[----:B------:R-:W-:Y:S01]  /*14150*/  IMAD.X R73, R134, 0x1, R199, P0 ;  /* 0x0000000186497824 */ /* 0x000fe200000e06c7 */
[C---:B0-----:R-:W-:Y:S01]  /*14160*/  IADD3 R6, P0, PT, R133.reuse, R196, RZ ;  /* 0x000000c485067210 */ /* 0x041fe20007f1e0ff */
        /* <DEDUP_REMOVED lines=428> */
[----:B0-----:R-:W-:-:S02]  /*15c30*/  IADD3 R4, P5, PT, R132, R197, RZ ;  /* 0x000000c584047210 */ /* 0x001fc40007fbe0ff */
[----:B------:R0:W-:Y:S03]  /*15c40*/  STL.64 [R1+0x538], R6 ;  /* 0x0005380601007387 */ /* 0x0001e60000100a00 */
[C---:B------:R-:W-:Y:S01]  /*15c50*/  IMAD.X R5, R134.reuse, 0x1, R198, P5 ;  /* 0x0000000186057824 */ /* 0x040fe200028e06c6 */
[----:B------:R-:W-:Y:S01]  /*15c60*/  SHF.R.S32.HI R135, RZ, 0x1f, R133 ;  /* 0x0000001fff877819 */ /* 0x000fe20000011485 */
[----:B------:R-:W-:-:S03]  /*15c70*/  IMAD.X R131, R134, 0x1, R199, P0 ;  /* 0x0000000186837824 */ /* 0x000fc600000e06c7 */
[----:B------:R3:W-:Y:S01]  /*15c80*/  STL.64 [R1+0x520], R4 ;  /* 0x0005200401007387 */ /* 0x0007e20000100a00 */
[C---:B0-----:R-:W-:Y:S01]  /*15c90*/  IADD3 R6, P0, PT, R133.reuse, R196, RZ ;  /* 0x000000c485067210 */ /* 0x041fe20007f1e0ff */
[C---:B------:R-:W-:Y:S01]  /*15ca0*/  VIADD R132, R133.reuse, UR21 ;  /* 0x0000001585847c36 */ /* 0x040fe20008000000 */
[----:B---3--:R-:W-:-:S03]  /*15cb0*/  IADD3 R4, P5, PT, R133, R197, RZ ;  /* 0x000000c585047210 */ /* 0x008fc60007fbe0ff */
[C---:B------:R-:W-:Y:S02]  /*15cc0*/  IMAD.X R7, R135.reuse, 0x1, R199, P0 ;  /* 0x0000000187077824 */ /* 0x040fe400000e06c7 */
[----:B------:R-:W-:Y:S01]  /*15cd0*/  IMAD.X R5, R135, 0x1, R198, P5 ;  /* 0x0000000187057824 */ /* 0x000fe200028e06c6 */
[----:B------:R-:W-:Y:S01]  /*15ce0*/  SHF.R.S32.HI R134, RZ, 0x1f, R132 ;  /* 0x0000001fff867819 */ /* 0x000fe20000011484 */
[----:B------:R-:W-:-:S03]  /*15cf0*/  VIADD R133, R132, UR21 ;  /* 0x0000001584857c36 */ /* 0x000fc60008000000 */
[----:B------:R0:W-:Y:S04]  /*15d00*/  STL.64 [R1+0x510], R4 ;  /* 0x0005100401007387 */ /* 0x0001e80000100a00 */
[----:B------:R3:W-:Y:S01]  /*15d10*/  STL.64 [R1+0x518], R6 ;  /* 0x0005180601007387 */ /* 0x0007e20000100a00 */
[----:B------:R-:W-:Y:S02]  /*15d20*/  SHF.R.S32.HI R135, RZ, 0x1f, R133 ;  /* 0x0000001fff877819 */ /* 0x000fe40000011485 */
[C---:B0-----:R-:W-:Y:S02]  /*15d30*/  IADD3 R4, P0, PT, R132.reuse, R196, RZ ;  /* 0x000000c484047210 */ /* 0x041fe40007f1e0ff */
[----:B---3--:R-:W-:-:S03]  /*15d40*/  IADD3 R6, P5, PT, R132, R197, RZ ;  /* 0x000000c584067210 */ /* 0x008fc60007fbe0ff */
[C---:B------:R-:W-:Y:S01]  /*15d50*/  IMAD.X R5, R134.reuse, 0x1, R199, P0 ;  /* 0x0000000186057824 */ /* 0x040fe200000e06c7 */
[----:B------:R-:W-:Y:S01]  /*15d60*/  IADD3 R8, P0, PT, R133, R196, RZ ;  /* 0x000000c485087210 */ /* 0x000fe20007f1e0ff */
[----:B------:R-:W-:-:S04]  /*15d70*/  IMAD.X R7, R134, 0x1, R198, P5 ;  /* 0x0000000186077824 */ /* 0x000fc800028e06c6 */
[----:B------:R-:W-:Y:S01]  /*15d80*/  IMAD.X R9, R135, 0x1, R199, P0 ;  /* 0x0000000187097824 */ /* 0x000fe200000e06c7 */
[----:B------:R0:W-:Y:S01]  /*15d90*/  STL.64 [R1+0x500], R6 ;  /* 0x0005000601007387 */ /* 0x0001e20000100a00 */
[----:B------:R-:W-:-:S03]  /*15da0*/  VIADD R132, R133, UR21 ;  /* 0x0000001585847c36 */ /* 0x000fc60008000000 */
[----:B------:R3:W-:Y:S02]  /*15db0*/  STL.64 [R1+0x4f8], R8 ;  /* 0x0004f80801007387 */ /* 0x0007e40000100a00 */
[----:B------:R-:W-:Y:S02]  /*15dc0*/  SHF.R.S32.HI R134, RZ, 0x1f, R132 ;  /* 0x0000001fff867819 */ /* 0x000fe40000011484 */
[----:B0-----:R-:W-:Y:S02]  /*15dd0*/  IADD3 R6, P5, PT, R133, R197, RZ ;  /* 0x000000c585067210 */ /* 0x001fe40007fbe0ff */
[----:B---3--:R-:W-:-:S03]  /*15de0*/  IADD3 R8, P0, PT, R132, R196, RZ ;  /* 0x000000c484087210 */ /* 0x008fc60007f1e0ff */
[----:B------:R-:W-:Y:S02]  /*15df0*/  IMAD.X R7, R135, 0x1, R198, P5 ;  /* 0x0000000187077824 */ /* 0x000fe400028e06c6 */
[----:B------:R-:W-:Y:S02]  /*15e00*/  VIADD R133, R132, UR21 ;  /* 0x0000001584857c36 */ /* 0x000fe40008000000 */
[----:B------:R-:W-:Y:S01]  /*15e10*/  IMAD.X R9, R134, 0x1, R199, P0 ;  /* 0x0000000186097824 */ /* 0x000fe200000e06c7 */
[----:B------:R0:W-:Y:S02]  /*15e20*/  STL.64 [R1+0x4f0], R6 ;  /* 0x0004f00601007387 */ /* 0x0001e40000100a00 */
[----:B------:R-:W-:Y:S02]  /*15e30*/  SHF.R.S32.HI R135, RZ, 0x1f, R133 ;  /* 0x0000001fff877819 */ /* 0x000fe40000011485 */
[----:B------:R3:W-:Y:S01]  /*15e40*/  STL.64 [R1+0x4e8], R8 ;  /* 0x0004e80801007387 */ /* 0x0007e20000100a00 */
[----:B------:R-:W-:-:S02]  /*15e50*/  IADD3 R10, P0, PT, R133, R196, RZ ;  /* 0x000000c4850a7210 */ /* 0x000fc40007f1e0ff */
[----:B0-----:R-:W-:-:S05]  /*15e60*/  IADD3 R6, P5, PT, R132, R197, RZ ;  /* 0x000000c584067210 */ /* 0x001fca0007fbe0ff */
[--C-:B------:R-:W-:Y:S01]  /*15e70*/  IMAD.X R7, R134, 0x1, R198.reuse, P5 ;  /* 0x0000000186077824 */ /* 0x100fe200028e06c6 */
[----:B---3--:R-:W-:Y:S01]  /*15e80*/  IADD3 R8, P5, PT, R133, R197, RZ ;  /* 0x000000c585087210 */ /* 0x008fe20007fbe0ff */
[----:B------:R-:W-:Y:S02]  /*15e90*/  IMAD.X R11, R135, 0x1, R199, P0 ;  /* 0x00000001870b7824 */ /* 0x000fe400000e06c7 */
[----:B------:R-:W-:Y:S02]  /*15ea0*/  VIADD R132, R133, UR21 ;  /* 0x0000001585847c36 */ /* 0x000fe40008000000 */
[----:B------:R-:W-:-:S03]  /*15eb0*/  IMAD.X R9, R135, 0x1, R198, P5 ;  /* 0x0000000187097824 */ /* 0x000fc600028e06c6 */
[----:B------:R-:W-:Y:S02]  /*15ec0*/  SHF.R.S32.HI R134, RZ, 0x1f, R132 ;  /* 0x0000001fff867819 */ /* 0x000fe40000011484 */
[----:B------:R-:W-:Y:S04]  /*15ed0*/  STL.64 [R1+0x4d0], R8 ;  /* 0x0004d00801007387 */ /* 0x000fe80000100a00 */
[----:B------:R0:W-:Y:S01]  /*15ee0*/  STL.64 [R1+0x4d8], R10 ;  /* 0x0004d80a01007387 */ /* 0x0001e20000100a00 */
[C---:B------:R-:W-:Y:S01]  /*15ef0*/  VIADD R133, R132.reuse, UR21 ;  /* 0x0000001584857c36 */ /* 0x040fe20008000000 */
[C---:B0-----:R-:W-:Y:S02]  /*15f00*/  IADD3 R10, P5, PT, R132.reuse, R197, RZ ;  /* 0x000000c5840a7210 */ /* 0x041fe40007fbe0ff */
[----:B------:R-:W-:-:S03]  /*15f10*/  IADD3 R8, P0, PT, R132, R196, RZ ;  /* 0x000000c484087210 */ /* 0x000fc60007f1e0ff */
[C---:B------:R-:W-:Y:S01]  /*15f20*/  IMAD.X R11, R134.reuse, 0x1, R198, P5 ;  /* 0x00000001860b7824 */ /* 0x040fe200028e06c6 */
[----:B------:R-:W-:Y:S01]  /*15f30*/  SHF.R.S32.HI R135, RZ, 0x1f, R133 ;  /* 0x0000001fff877819 */ /* 0x000fe20000011485 */
[--C-:B------:R-:W-:Y:S01]  /*15f40*/  IMAD.X R9, R134, 0x1, R199.reuse, P0 ;  /* 0x0000000186097824 */ /* 0x100fe200000e06c7 */
[C---:B------:R-:W-:Y:S02]  /*15f50*/  IADD3 R12, P0, PT, R133.reuse, R196, RZ ;  /* 0x000000c4850c7210 */ /* 0x040fe40007f1e0ff */
[----:B------:R0:W-:Y:S01]  /*15f60*/  STL.64 [R1+0x4c0], R10 ;  /* 0x0004c00a01007387 */ /* 0x0001e20000100a00 */
[----:B------:R-:W-:Y:S02]  /*15f70*/  VIADD R132, R133, UR21 ;  /* 0x0000001585847c36 */ /* 0x000fe40008000000 */
[----:B------:R-:W-:Y:S01]  /*15f80*/  IMAD.X R13, R135, 0x1, R199, P0 ;  /* 0x00000001870d7824 */ /* 0x000fe200000e06c7 */
[----:B0-----:R-:W-:-:S05]  /*15f90*/  IADD3 R10, P5, PT, R133, R197, RZ ;  /* 0x000000c5850a7210 */ /* 0x001fca0007fbe0ff */
[----:B------:R-:W-:Y:S01]  /*15fa0*/  IMAD.X R11, R135, 0x1, R198, P5 ;  /* 0x00000001870b7824 */ /* 0x000fe200028e06c6 */
[----:B------:R-:W-:-:S04]  /*15fb0*/  SHF.R.S32.HI R134, RZ, 0x1f, R132 ;  /* 0x0000001fff867819 */ /* 0x000fc80000011484 */
        /* <DEDUP_REMOVED lines=216> */
[C-C-:B------:R-:W-:Y:S01]  /*16d40*/  IMAD.X R39, R134.reuse, 0x1, R199.reuse, P0 ;  /* 0x0000000186277824 */ /* 0x140fe200000e06c7 */
[CC--:B------:R-:W-:Y:S01]  /*16d50*/  IADD3 R48, P0, PT, R133.reuse, R196.reuse, RZ ;  /* 0x000000c485307210 */ /* 0x0c0fe20007f1e0ff */
[----:B------:R-:W-:Y:S02]  /*16d60*/  VIADD R132, R133, UR21 ;  /* 0x0000001585847c36 */ /* 0x000fe40008000000 */
[----:B------:R-:W-:Y:S02]  /*16d70*/  IMAD.X R41, R134, 0x1, R198, P5 ;  /* 0x0000000186297824 */ /* 0x000fe400028e06c6 */
[----:B------:R-:W-:Y:S01]  /*16d80*/  IMAD.X R49, R135, 0x1, R199, P0 ;  /* 0x0000000187317824 */ /* 0x000fe200000e06c7 */
[----:B------:R-:W-:Y:S01]  /*16d90*/  SHF.R.S32.HI R134, RZ, 0x1f, R132 ;  /* 0x0000001fff867819 */ /* 0x000fe20000011484 */
[----:B------:R-:W-:Y:S01]  /*16da0*/  IMAD.MOV.U32 R172, RZ, RZ, R42 ;  /* 0x000000ffffac7224 */ /* 0x000fe200078e002a */
[----:B------:R0:W-:Y:S01]  /*16db0*/  STL.64 [R1+0x78], R40 ;  /* 0x0000782801007387 */ /* 0x0001e20000100a00 */
[----:B------:R-:W-:Y:S01]  /*16dc0*/  IADD3 R42, P0, PT, R132, R196, RZ ;  /* 0x000000c4842a7210 */ /* 0x000fe20007f1e0ff */
[----:B------:R-:W-:-:S02]  /*16dd0*/  IMAD.MOV.U32 R181, RZ, RZ, R44 ;  /* 0x000000ffffb57224 */ /* 0x000fc400078e002c */
[----:B------:R-:W-:Y:S02]  /*16de0*/  IMAD.MOV.U32 R173, RZ, RZ, R43 ;  /* 0x000000ffffad7224 */ /* 0x000fe400078e002b */
[----:B------:R-:W-:Y:S01]  /*16df0*/  IMAD.MOV.U32 R170, RZ, RZ, R46 ;  /* 0x000000ffffaa7224 */ /* 0x000fe200078e002e */
[-C--:B0-----:R-:W-:Y:S01]  /*16e00*/  IADD3 R40, P5, PT, R133, R197.reuse, RZ ;  /* 0x000000c585287210 */ /* 0x081fe20007fbe0ff */
[----:B------:R-:W-:Y:S02]  /*16e10*/  VIADD R133, R132, UR21 ;  /* 0x0000001584857c36 */ /* 0x000fe40008000000 */
[----:B------:R-:W-:Y:S02]  /*16e20*/  IMAD.X R43, R134, 0x1, R199, P0 ;  /* 0x00000001862b7824 */ /* 0x000fe400000e06c7 */
[----:B------:R-:W-:Y:S01]  /*16e30*/  IMAD.X R41, R135, 0x1, R198, P5 ;  /* 0x0000000187297824 */ /* 0x000fe200028e06c6 */
[----:B------:R-:W-:Y:S01]  /*16e40*/  IADD3 R44, P5, PT, R132, R197, RZ ;  /* 0x000000c5842c7210 */ /* 0x000fe20007fbe0ff */
[----:B------:R-:W-:Y:S01]  /*16e50*/  VIADD R132, R133, UR21 ;  /* 0x0000001585847c36 */ /* 0x000fe20008000000 */
[----:B------:R-:W-:-:S02]  /*16e60*/  SHF.R.S32.HI R135, RZ, 0x1f, R133 ;  /* 0x0000001fff877819 */ /* 0x000fc40000011485 */
[-C--:B------:R-:W-:Y:S01]  /*16e70*/  IADD3 R46, P0, PT, R133, R196.reuse, RZ ;  /* 0x000000c4852e7210 */ /* 0x080fe20007f1e0ff */
[----:B------:R-:W-:Y:S01]  /*16e80*/  IMAD.MOV.U32 R171, RZ, RZ, R47 ;  /* 0x000000ffffab7224 */ /* 0x000fe200078e002f */
[----:B------:R0:W-:Y:S01]  /*16e90*/  STL.64 [R1+0x70], R48 ;  /* 0x0000703001007387 */ /* 0x0001e20000100a00 */
[----:B------:R-:W-:Y:S01]  /*16ea0*/  IMAD.X R45, R134, 0x1, R198, P5 ;  /* 0x00000001862d7824 */ /* 0x000fe200028e06c6 */
[----:B------:R-:W-:Y:S01]  /*16eb0*/  SHF.R.S32.HI R134, RZ, 0x1f, R132 ;  /* 0x0000001fff867819 */ /* 0x000fe20000011484 */
[--C-:B------:R-:W-:Y:S01]  /*16ec0*/  IMAD.X R47, R135, 0x1, R199.reuse, P0 ;  /* 0x00000001872f7824 */ /* 0x100fe200000e06c7 */
[C---:B------:R-:W-:Y:S01]  /*16ed0*/  IADD3 R50, P0, PT, R132.reuse, R196, RZ ;  /* 0x000000c484327210 */ /* 0x040fe20007f1e0ff */
[----:B------:R-:W3:Y:S01]  /*16ee0*/  LDL.LU.64 R178, [R1+0xa48] ;  /* 0x000a480001b27983 */ /* 0x000ee20000300a00 */
[----:B0-----:R-:W-:Y:S01]  /*16ef0*/  IADD3 R48, P5, PT, R133, R197, RZ ;  /* 0x000000c585307210 */ /* 0x001fe20007fbe0ff */
[----:B------:R-:W-:Y:S02]  /*16f00*/  VIADD R133, R132, UR21 ;  /* 0x0000001584857c36 */ /* 0x000fe40008000000 */
[----:B------:R-:W-:-:S02]  /*16f10*/  IMAD.X R51, R134, 0x1, R199, P0 ;  /* 0x0000000186337824 */ /* 0x000fc400000e06c7 */
[--C-:B------:R-:W-:Y:S01]  /*16f20*/  IMAD.X R49, R135, 0x1, R198.reuse, P5 ;  /* 0x0000000187317824 */ /* 0x100fe200028e06c6 */
[-C--:B------:R-:W-:Y:S01]  /*16f30*/  IADD3 R52, P5, PT, R132, R197.reuse, RZ ;  /* 0x000000c584347210 */ /* 0x080fe20007fbe0ff */
[C---:B------:R-:W-:Y:S01]  /*16f40*/  VIADD R132, R133.reuse, UR21 ;  /* 0x0000001585847c36 */ /* 0x040fe20008000000 */
[----:B------:R-:W-:Y:S02]  /*16f50*/  SHF.R.S32.HI R135, RZ, 0x1f, R133 ;  /* 0x0000001fff877819 */ /* 0x000fe40000011485 */
[CC--:B------:R-:W-:Y:S01]  /*16f60*/  IADD3 R54, P0, PT, R133.reuse, R196.reuse, RZ ;  /* 0x000000c485367210 */ /* 0x0c0fe20007f1e0ff */
[----:B------:R-:W-:Y:S01]  /*16f70*/  IMAD.X R53, R134, 0x1, R198, P5 ;  /* 0x0000000186357824 */ /* 0x000fe200028e06c6 */
        /* <DEDUP_REMOVED lines=102> */
[----:B------:R-:W-:Y:S01]  /*175e0*/  IADD3 R164, P5, PT, R164, R197, RZ ;  /* 0x000000c5a4a47210 */ /* 0x000fe20007fbe0ff */
[C---:B------:R-:W-:Y:S01]  /*175f0*/  VIADD R156, R160.reuse, UR21 ;  /* 0x00000015a09c7c36 */ /* 0x040fe20008000000 */
[----:B------:R-:W-:Y:S01]  /*17600*/  SHF.R.S32.HI R132, RZ, 0x1f, R160 ;  /* 0x0000001fff847819 */ /* 0x000fe200000114a0 */
[----:B------:R-:W-:Y:S01]  /*17610*/  IMAD.X R167, R133, 0x1, R199, P0 ;  /* 0x0000000185a77824 */ /* 0x000fe200000e06c7 */
[----:B------:R-:W-:-:S02]  /*17620*/  IADD3 R162, P0, PT, R160, R196, RZ ;  /* 0x000000c4a0a27210 */ /* 0x000fc40007f1e0ff */
[----:B-1----:R-:W-:Y:S01]  /*17630*/  ISETP.LT.AND P4, PT, R3, UR10, !P4 ;  /* 0x0000000a03007c0c */ /* 0x002fe2000e781270 */
[----:B------:R-:W-:Y:S01]  /*17640*/  IMAD.X R165, R133, 0x1, R198, P5 ;  /* 0x0000000185a57824 */ /* 0x000fe200028e06c6 */
[----:B--2---:R-:W-:Y:S01]  /*17650*/  ISETP.LT.AND P6, PT, R2, UR12, !P3 ;  /* 0x0000000c02007c0c */ /* 0x004fe2000dfc1270 */
[--C-:B------:R-:W-:Y:S01]  /*17660*/  IMAD.X R163, R132, 0x1, R199.reuse, P0 ;  /* 0x0000000184a37824 */ /* 0x100fe200000e06c7 */
[----:B------:R-:W-:Y:S01]  /*17670*/  SHF.R.S32.HI R133, RZ, 0x1f, R156 ;  /* 0x0000001fff857819 */ /* 0x000fe2000001149c */
[----:B------:R-:W0:Y:S01]  /*17680*/  LDCU UR10, c[0x0][0x398] ;  /* 0x00007300ff0a77ac */ /* 0x000e220008000800 */
[----:B------:R-:W-:Y:S02]  /*17690*/  IADD3 R158, P0, PT, R156, R196, RZ ;  /* 0x000000c49c9e7210 */ /* 0x000fe40007f1e0ff */
[----:B------:R-:W-:Y:S01]  /*176a0*/  IADD3 R160, P5, PT, R160, R197, RZ ;  /* 0x000000c5a0a07210 */ /* 0x000fe20007fbe0ff */
[----:B------:R-:W1:Y:S01]  /*176b0*/  LDCU UR12, c[0x0][0x398] ;  /* 0x00007300ff0c77ac */ /* 0x000e620008000800 */
[----:B------:R-:W-:Y:S01]  /*176c0*/  PRMT R134, R159, 0x9910, RZ ;  /* 0x000099109f867816 */ /* 0x000fe200000000ff */
[----:B------:R-:W-:Y:S01]  /*176d0*/  IMAD.X R159, R133, 0x1, R199, P0 ;  /* 0x00000001859f7824 */ /* 0x000fe200000e06c7 */
[----:B------:R-:W-:Y:S01]  /*176e0*/  ISETP.GE.AND P0, PT, R252, UR17, PT ;  /* 0x00000011fc007c0c */ /* 0x000fe2000bf06270 */
[----:B------:R-:W-:Y:S01]  /*176f0*/  IMAD.X R161, R132, 0x1, R198, P5 ;  /* 0x0000000184a17824 */ /* 0x000fe200028e06c6 */
[----:B------:R-:W-:Y:S01]  /*17700*/  SHF.R.S32.HI R134, RZ, 0x8, R134 ;  /* 0x00000008ff867819 */ /* 0x000fe20000011486 */
[----:B------:R-:W2:Y:S01]  /*17710*/  LDL.LU R252, [R1+0x39c] ;  /* 0x00039c0001fc7983 */ /* 0x000ea20000300800 */
[----:B----4-:R-:W-:Y:S01]  /*17720*/  ISETP.GE.AND P5, PT, R157, UR4, PT ;  /* 0x000000049d007c0c */ /* 0x010fe2000bfa6270 */
[----:B------:R-:W4:Y:S02]  /*17730*/  LDCU UR4, c[0x0][0x39c] ;  /* 0x00007380ff0477ac */ /* 0x000f240008000800 */
[----:B------:R-:W2:Y:S01]  /*17740*/  LDL.LU R157, [R1+0x398] ;  /* 0x00039800019d7983 */ /* 0x000ea20000300800 */
[----:B------:R-:W-:-:S03]  /*17750*/  PRMT R135, R181, 0x9910, RZ ;  /* 0x00009910b5877816 */ /* 0x000fc600000000ff */
[----:B------:R0:W-:Y:S04]  /*17760*/  @P4 STG.E.U8 desc[UR18][R172.64], R181 ;  /* 0x000000b5ac004986 */ /* 0x0001e8000c101112 */
[----:B------:R1:W-:Y:S04]  /*17770*/  @P6 STG.E.U8 desc[UR18][R170.64], R134 ;  /* 0x00000086aa006986 */ /* 0x0003e8000c101112 */
[----:B0-----:R-:W2:Y:S04]  /*17780*/  LDL.LU.64 R172, [R1+0xcf0] ;  /* 0x000cf00001ac7983 */ /* 0x001ea80000300a00 */
[----:B------:R-:W2:Y:S04]  /*17790*/  LDL.LU R180, [R1+0x3a0] ;  /* 0x0003a00001b47983 */ /* 0x000ea80000300800 */
[----:B------:R-:W2:Y:S04]  /*177a0*/  LDL.LU R181, [R1+0x3a4] ;  /* 0x0003a40001b57983 */ /* 0x000ea80000300800 */
[----:B-1----:R-:W2:Y:S01]  /*177b0*/  LDL.LU.64 R170, [R1+0xce8] ;  /* 0x000ce80001aa7983 */ /* 0x002ea20000300a00 */
[----:B------:R-:W-:Y:S01]  /*177c0*/  ISETP.LT.AND P3, PT, R3, UR14, !P3 ;  /* 0x0000000e03007c0c */ /* 0x000fe2000df61270 */
[----:B------:R-:W-:Y:S01]  /*177d0*/  VIADD R132, R0, 0x67 ;  /* 0x0000006700847836 */ /* 0x000fe20000000000 */
[----:B------:R-:W-:Y:S01]  /*177e0*/  SHF.R.S32.HI R135, RZ, 0x8, R135 ;  /* 0x00000008ff877819 */ /* 0x000fe20000011487 */
[----:B------:R-:W0:Y:S01]  /*177f0*/  LDCU UR14, c[0x0][0x398] ;  /* 0x00007300ff0e77ac */ /* 0x000e220008000800 */
[----:B------:R-:W-:-:S02]  /*17800*/  ISETP.LT.AND P4, PT, R2, UR16, !P5 ;  /* 0x0000001002007c0c */ /* 0x000fc4000ef81270 */
[----:B------:R-:W-:Y:S01]  /*17810*/  ISETP.LT.AND P5, PT, R3, UR10, !P5 ;  /* 0x0000000a03007c0c */ /* 0x000fe2000efa1270 */
[----:B------:R-:W1:Y:S01]  /*17820*/  LDCU UR10, c[0x0][0x398] ;  /* 0x00007300ff0a77ac */ /* 0x000e620008000800 */
[----:B------:R-:W-:-:S05]  /*17830*/  ISETP.GE.AND P6, PT, R132, UR6, PT ;  /* 0x0000000684007c0c */ /* 0x000fca000bfc6270 */
[----:B--2---:R2:W-:Y:S01]  /*17840*/  @P3 STG.E.U8 desc[UR18][R170.64], R135 ;  /* 0x00000087aa003986 */ /* 0x0045e2000c101112 */
[----:B------:R-:W-:Y:S01]  /*17850*/  F2FP.SATFINITE.E4M3.F32.PACK_AB_MERGE_C R134, R252, R157, RZ ;  /* 0x0000009dfc86723e */ /* 0x000fe200048070ff */
[----:B------:R-:W-:Y:S01]  /*17860*/  VIADD R132, R0, 0x68 ;  /* 0x0000006800847836 */ /* 0x000fe20000000000 */
[----:B------:R-:W0:Y:S01]  /*17870*/  LDCU UR6, c[0x0][0x398] ;  /* 0x00007300ff0677ac */ /* 0x000e220008000800 */
[----:B------:R-:W0:Y:S01]  /*17880*/  LDCU UR16, c[0x0][0x398] ;  /* 0x00007300ff1077ac */ /* 0x000e220008000800 */
[----:B--2---:R-:W2:Y:S04]  /*17890*/  LDL.LU.64 R170, [R1+0xce0] ;  /* 0x000ce00001aa7983 */ /* 0x004ea80000300a00 */
[----:B---3--:R3:W-:Y:S01]  /*178a0*/  @P4 STG.E.U8 desc[UR18][R178.64], R134 ;  /* 0x00000086b2004986 */ /* 0x0087e2000c101112 */
[----:B------:R-:W-:Y:S01]  /*178b0*/  ISETP.LT.AND P4, PT, R2, UR12, !P6 ;  /* 0x0000000c02007c0c */ /* 0x000fe2000f781270 */
[----:B------:R-:W0:Y:S01]  /*178c0*/  LDCU UR12, c[0x0][0x398] ;  /* 0x00007300ff0c77ac */ /* 0x000e220008000800 */
[----:B------:R-:W-:Y:S01]  /*178d0*/  ISETP.GE.AND P3, PT, R132, UR8, PT ;  /* 0x0000000884007c0c */ /* 0x000fe2000bf66270 */
[----:B------:R-:W-:Y:S01]  /*178e0*/  VIADD R132, R0, 0x69 ;  /* 0x0000006900847836 */ /* 0x000fe20000000000 */
[----:B------:R-:W0:Y:S01]  /*178f0*/  LDCU UR8, c[0x0][0x398] ;  /* 0x00007300ff0877ac */ /* 0x000e220008000800 */
[----:B---3--:R-:W-:-:S02]  /*17900*/  PRMT R134, R134, 0x9910, RZ ;  /* 0x0000991086867816 */ /* 0x008fc400000000ff */
[----:B--2---:R-:W-:-:S05]  /*17910*/  F2FP.SATFINITE.E4M3.F32.PACK_AB_MERGE_C R170, R171, R170, RZ ;  /* 0x000000aaabaa723e */ /* 0x004fca00048070ff */
[----:B------:R2:W-:Y:S04]  /*17920*/  @P5 STG.E.U8 desc[UR18][R172.64], R170 ;  /* 0x000000aaac005986 */ /* 0x0005e8000c101112 */
[----:B--2---:R-:W2:Y:S01]  /*17930*/  LDL.LU.64 R172, [R1+0xcd8] ;  /* 0x000cd80001ac7983 */ /* 0x004ea20000300a00 */
[----:B----4-:R-:W-:Y:S01]  /*17940*/  ISETP.GE.AND P5, PT, R132, UR4, PT ;  /* 0x0000000484007c0c */ /* 0x010fe2000bfa6270 */
[----:B------:R-:W3:Y:S01]  /*17950*/  LDCU UR4, c[0x0][0x39c] ;  /* 0x00007380ff0477ac */ /* 0x000ee20008000800 */
[----:B------:R-:W-:Y:S02]  /*17960*/  SHF.R.S32.HI R132, RZ, 0x8, R134 ;  /* 0x00000008ff847819 */ /* 0x000fe40000011486 */
[----:B------:R-:W-:-:S03]  /*17970*/  F2FP.SATFINITE.E4M3.F32.PACK_AB_MERGE_C R134, R181, R180, RZ ;  /* 0x000000b4b586723e */ /* 0x000fc600048070ff */
[----:B------:R4:W-:Y:S04]  /*17980*/  @P4 STG.E.U8 desc[UR18][R174.64], R132 ;  /* 0x00000084ae004986 */ /* 0x0009e8000c101112 */
[----:B----4-:R-:W4:Y:S04]  /*17990*/  LDL.LU.64 R174, [R1+0xcd0] ;  /* 0x000cd00001ae7983 */ /* 0x010f280000300a00 */
[----:B------:R-:W4:Y:S04]  /*179a0*/  LDL.LU.64 R178, [R1+0xa28] ;  /* 0x000a280001b27983 */ /* 0x000f280000300a00 */
[----:B------:R-:W4:Y:S04]  /*179b0*/  LDL.LU R180, [R1+0x3a8] ;  /* 0x0003a80001b47983 */ /* 0x000f280000300800 */
[----:B------:R-:W4:Y:S01]  /*179c0*/  LDL.LU R181, [R1+0x3ac] ;  /* 0x0003ac0001b57983 */ /* 0x000f220000300800 */
[----:B------:R-:W-:-:S02]  /*179d0*/  PRMT R170, R170, 0x9910, RZ ;  /* 0x00009910aaaa7816 */ /* 0x000fc400000000ff */
[C---:B0-----:R-:W-:Y:S01]  /*179e0*/  ISETP.LT.AND P6, PT, R3.reuse, UR6, !P6 ;  /* 0x0000000603007c0c */ /* 0x041fe2000f7c1270 */
[----:B------:R-:W0:Y:S01]  /*179f0*/  LDCU UR6, c[0x0][0x39c] ;  /* 0x00007380ff0677ac */ /* 0x000e220008000800 */
[----:B------:R-:W-:Y:S01]  /*17a00*/  ISETP.LT.AND P4, PT, R2, UR8, !P3 ;  /* 0x0000000802007c0c */ /* 0x000fe2000df81270 */
[----:B------:R-:W-:Y:S01]  /*17a10*/  IMAD.MOV.U32 R132, RZ, RZ, R170 ;  /* 0x000000ffff847224 */ /* 0x000fe200078e00aa */
[----:B-1----:R-:W-:Y:S01]  /*17a20*/  ISETP.LT.AND P3, PT, R3, UR10, !P3 ;  /* 0x0000000a03007c0c */ /* 0x002fe2000df61270 */
[----:B------:R-:W1:Y:S01]  /*17a30*/  LDCU UR10, c[0x0][0x398] ;  /* 0x00007300ff0a77ac */ /* 0x000e620008000800 */
[----:B------:R-:W-:Y:S01]  /*17a40*/  PRMT R135, R134, 0x9910, RZ ;  /* 0x0000991086877816 */ /* 0x000fe200000000ff */
[----:B------:R-:W4:Y:S01]  /*17a50*/  LDL.LU R171, [R1+0x3b0] ;  /* 0x0003b00001ab7983 */ /* 0x000f220000300800 */
[----:B------:R-:W-:Y:S01]  /*17a60*/  SHF.R.S32.HI R132, RZ, 0x8, R132 ;  /* 0x00000008ff847819 */ /* 0x000fe20000011484 */
[----:B------:R-:W0:Y:S02]  /*17a70*/  LDCU UR8, c[0x0][0x39c] ;  /* 0x00007380ff0877ac */ /* 0x000e240008000800 */
[----:B------:R-:W4:Y:S04]  /*17a80*/  LDL.LU R252, [R1+0x3b4] ;  /* 0x0003b40001fc7983 */ /* 0x000f280000300800 */
[----:B------:R0:W-:Y:S01]  /*17a90*/  @P6 STG.E.U8 desc[UR18][R154.64], R132 ;  /* 0x000000849a006986 */ /* 0x0001e2000c101112 */
[----:B------:R-:W-:Y:S01]  /*17aa0*/  ISETP.LT.AND P6, PT, R2, UR12, !P5 ;  /* 0x0000000c02007c0c */ /* 0x000fe2000efc1270 */
[----:B------:R-:W2:Y:S02]  /*17ab0*/  LDCU UR12, c[0x0][0x398] ;  /* 0x00007300ff0c77ac */ /* 0x000ea40008000800 */
[----:B------:R1:W-:Y:S01]  /*17ac0*/  @P4 STG.E.U8 desc[UR18][R148.64], R134 ;  /* 0x0000008694004986 */ /* 0x0003e2000c101112 */
[----:B0-----:R-:W-:-:S05]  /*17ad0*/  VIADD R132, R0, 0x6a ;  /* 0x0000006a00847836 */ /* 0x001fca0000000000 */
[----:B---3--:R-:W-:Y:S01]  /*17ae0*/  ISETP.GE.AND P4, PT, R132, UR4, PT ;  /* 0x0000000484007c0c */ /* 0x008fe2000bf86270 */
[----:B------:R-:W-:Y:S01]  /*17af0*/  IMAD.MOV.U32 R132, RZ, RZ, R135 ;  /* 0x000000ffff847224 */ /* 0x000fe200078e0087 */
[----:B-1----:R-:W-:Y:S01]  /*17b00*/  ISETP.LT.AND P5, PT, R3, UR10, !P5 ;  /* 0x0000000a03007c0c */ /* 0x002fe2000efa1270 */
[----:B------:R-:W-:Y:S01]  /*17b10*/  VIADD R148, R156, UR21 ;  /* 0x000000159c947c36 */ /* 0x000fe20008000000 */
[----:B------:R-:W0:Y:S02]  /*17b20*/  LDCU UR4, c[0x0][0x39c] ;  /* 0x00007380ff0477ac */ /* 0x000e240008000800 */
[----:B------:R-:W-:Y:S01]  /*17b30*/  SHF.R.S32.HI R132, RZ, 0x8, R132 ;  /* 0x00000008ff847819 */ /* 0x000fe20000011484 */
[----:B------:R-:W1:Y:S01]  /*17b40*/  LDCU UR10, c[0x0][0x39c] ;  /* 0x00007380ff0a77ac */ /* 0x000e620008000800 */
[----:B--2---:R-:W-:-:S05]  /*17b50*/  F2FP.SATFINITE.E4M3.F32.PACK_AB_MERGE_C R172, R173, R172, RZ ;  /* 0x000000acadac723e */ /* 0x004fca00048070ff */
[----:B------:R-:W-:Y:S01]  /*17b60*/  @P3 STG.E.U8 desc[UR18][R146.64], R172 ;  /* 0x000000ac92003986 */ /* 0x000fe2000c101112 */
[----:B------:R-:W-:-:S03]  /*17b70*/  IADD3 R156, P3, PT, R156, R197, RZ ;  /* 0x000000c59c9c7210 */ /* 0x000fc60007f7e0ff */
[----:B------:R2:W-:Y:S02]  /*17b80*/  @P6 STG.E.U8 desc[UR18][R152.64], R132 ;  /* 0x0000008498006986 */ /* 0x0005e4000c101112 */
[----:B------:R-:W-:Y:S01]  /*17b90*/  IMAD.X R157, R133, 0x1, R198, P3 ;  /* 0x00000001859d7824 */ /* 0x000fe200018e06c6 */
[----:B------:R-:W-:Y:S02]  /*17ba0*/  IADD3 R154, P3, PT, R148, R196, RZ ;  /* 0x000000c4949a7210 */ /* 0x000fe40007f7e0ff */
[----:B--2---:R-:W-:Y:S02]  /*17bb0*/  SHF.R.S32.HI R132, RZ, 0x1f, R148 ;  /* 0x0000001fff847819 */ /* 0x004fe40000011494 */
[----:B------:R-:W-:-:S03]  /*17bc0*/  PRMT R134, R172, 0x9910, RZ ;  /* 0x00009910ac867816 */ /* 0x000fc600000000ff */
[----:B------:R-:W-:Y:S01]  /*17bd0*/  IMAD.X R155, R132, 0x1, R199, P3 ;  /* 0x00000001849b7824 */ /* 0x000fe200018e06c7 */
[----:B------:R-:W-:Y:S01]  /*17be0*/  IADD3 R152, P3, PT, R148, R197, RZ ;  /* 0x000000c594987210 */ /* 0x000fe20007f7e0ff */
[----:B------:R-:W-:-:S04]  /*17bf0*/  VIADD R133, R0, 0x6b ;  /* 0x0000006b00857836 */ /* 0x000fc80000000000 */
[----:B------:R-:W-:Y:S01]  /*17c00*/  IMAD.X R153, R132, 0x1, R198, P3 ;  /* 0x0000000184997824 */ /* 0x000fe200018e06c6 */
[----:B------:R-:W-:Y:S02]  /*17c10*/  SHF.R.S32.HI R132, RZ, 0x8, R134 ;  /* 0x00000008ff847819 */ /* 0x000fe40000011486 */
[----:B------:R-:W-:Y:S01]  /*17c20*/  ISETP.GE.AND P6, PT, R133, UR6, PT ;  /* 0x0000000685007c0c */ /* 0x000fe2000bfc6270 */
[----:B------:R-:W-:Y:S01]  /*17c30*/  VIADD R148, R148, UR21 ;  /* 0x0000001594947c36 */ /* 0x000fe20008000000 */
[----:B----4-:R-:W-:Y:S01]  /*17c40*/  F2FP.SATFINITE.E4M3.F32.PACK_AB_MERGE_C R133, R181, R180, RZ ;  /* 0x000000b4b585723e */ /* 0x010fe200048070ff */
[----:B------:R2:W-:Y:S01]  /*17c50*/  @P5 STG.E.U8 desc[UR18][R178.64], R132 ;  /* 0x00000084b2005986 */ /* 0x0005e2000c101112 */
[----:B------:R-:W-:Y:S01]  /*17c60*/  ISETP.LT.AND P3, PT, R2, UR12, !P4 ;  /* 0x0000000c02007c0c */ /* 0x000fe2000e761270 */
[----:B------:R-:W3:Y:S02]  /*17c70*/  LDCU UR12, c[0x0][0x398] ;  /* 0x00007300ff0c77ac */ /* 0x000ee40008000800 */
[----:B------:R-:W4:Y:S01]  /*17c80*/  LDL.LU.64 R180, [R1+0xa30] ;  /* 0x000a300001b47983 */ /* 0x000f220000300a00 */
[----:B------:R-:W-:Y:S01]  /*17c90*/  F2FP.SATFINITE.E4M3.F32.PACK_AB_MERGE_C R174, R175, R174, RZ ;  /* 0x000000aeafae723e */ /* 0x000fe200048070ff */
[----:B------:R-:W0:Y:S02]  /*17ca0*/  LDCU UR6, c[0x0][0x39c] ;  /* 0x00007380ff0677ac */ /* 0x000e240008000800 */
[----:B--2---:R-:W2:Y:S01]  /*17cb0*/  LDL.LU.64 R178, [R1+0xa20] ;  /* 0x000a200001b27983 */ /* 0x004ea20000300a00 */
[----:B------:R-:W-:Y:S01]  /*17cc0*/  ISETP.LT.AND P4, PT, R3, UR14, !P4 ;  /* 0x0000000e03007c0c */ /* 0x000fe2000e781270 */
[----:B------:R-:W-:Y:S01]  /*17cd0*/  VIADD R132, R0, 0x6c ;  /* 0x0000006c00847836 */ /* 0x000fe20000000000 */
[----:B------:R-:W-:-:S03]  /*17ce0*/  PRMT R134, R133, 0x9910, RZ ;  /* 0x0000991085867816 */ /* 0x000fc600000000ff */
[----:B------:R0:W-:Y:S01]  /*17cf0*/  @P3 STG.E.U8 desc[UR18][R150.64], R133 ;  /* 0x0000008596003986 */ /* 0x0001e2000c101112 */
[----:B------:R-:W-:Y:S01]  /*17d00*/  ISETP.LT.AND P5, PT, R2, UR16, !P6 ;  /* 0x0000001002007c0c */ /* 0x000fe2000f7a1270 */
[----:B------:R-:W1:Y:S01]  /*17d10*/  LDCU UR14, c[0x0][0x398] ;  /* 0x00007300ff0e77ac */ /* 0x000e620008000800 */
[----:B------:R-:W-:Y:S02]  /*17d20*/  ISETP.GE.AND P3, PT, R132, UR8, PT ;  /* 0x0000000884007c0c */ /* 0x000fe4000bf66270 */
[----:B------:R-:W-:Y:S01]  /*17d30*/  SHF.R.S32.HI R132, RZ, 0x1f, R148 ;  /* 0x0000001fff847819 */ /* 0x000fe20000011494 */
[----:B------:R-:W1:Y:S02]  /*17d40*/  LDCU UR8, c[0x0][0x398] ;  /* 0x00007300ff0877ac */ /* 0x000e640008000800 */
[----:B------:R3:W-:Y:S01]  /*17d50*/  @P4 STG.E.U8 desc[UR18][R144.64], R174 ;  /* 0x000000ae90004986 */ /* 0x0007e2000c101112 */
[----:B------:R-:W-:Y:S01]  /*17d60*/  PRMT R135, R174, 0x9910, RZ ;  /* 0x00009910ae877816 */ /* 0x000fe200000000ff */
[----:B0-----:R-:W-:Y:S01]  /*17d70*/  IMAD.MOV.U32 R133, RZ, RZ, R134 ;  /* 0x000000ffff857224 */ /* 0x001fe200078e0086 */
[----:B------:R-:W-:Y:S01]  /*17d80*/  IADD3 R150, P4, PT, R148, R196, RZ ;  /* 0x000000c494967210 */ /* 0x000fe20007f9e0ff */
[----:B------:R-:W0:Y:S03]  /*17d90*/  LDCU UR16, c[0x0][0x398] ;  /* 0x00007300ff1077ac */ /* 0x000e260008000800 */
[----:B------:R-:W-:Y:S01]  /*17da0*/  SHF.R.S32.HI R133, RZ, 0x8, R133 ;  /* 0x00000008ff857819 */ /* 0x000fe20000011485 */
[----:B------:R-:W-:-:S02]  /*17db0*/  IMAD.X R151, R132, 0x1, R199, P4 ;  /* 0x0000000184977824 */ /* 0x000fc400020e06c7 */
[C---:B---3--:R-:W-:Y:S01]  /*17dc0*/  VIADD R144, R148.reuse, UR21 ;  /* 0x0000001594907c36 */ /* 0x048fe20008000000 */
[----:B------:R-:W-:Y:S01]  /*17dd0*/  IADD3 R148, P4, PT, R148, R197, RZ ;  /* 0x000000c594947210 */ /* 0x000fe20007f9e0ff */
[----:B------:R3:W-:Y:S04]  /*17de0*/  @P5 STG.E.U8 desc[UR18][R176.64], R133 ;  /* 0x00000085b0005986 */ /* 0x0007e8000c101112 */
[----:B------:R-:W-:Y:S01]  /*17df0*/  IMAD.X R149, R132, 0x1, R198, P4 ;  /* 0x0000000184957824 */ /* 0x000fe200020e06c6 */
[----:B------:R-:W-:Y:S02]  /*17e00*/  IADD3 R146, P4, PT, R144, R196, RZ ;  /* 0x000000c490927210 */ /* 0x000fe40007f9e0ff */
[----:B------:R-:W-:Y:S02]  /*17e10*/  ISETP.LT.AND P6, PT, R3, UR12, !P6 ;  /* 0x0000000c03007c0c */ /* 0x000fe4000f7c1270 */
[----:B---3--:R-:W-:Y:S01]  /*17e20*/  SHF.R.S32.HI R133, RZ, 0x1f, R144 ;  /* 0x0000001fff857819 */ /* 0x008fe20000011490 */
[----:B------:R-:W-:Y:S01]  /*17e30*/  VIADD R132, R0, 0x6d ;  /* 0x0000006d00847836 */ /* 0x000fe20000000000 */
[----:B------:R-:W3:Y:S01]  /*17e40*/  LDL.LU.64 R176, [R1+0xcc8] ;  /* 0x000cc80001b07983 */ /* 0x000ee20000300a00 */
[----:B------:R-:W-:Y:S01]  /*17e50*/  F2FP.SATFINITE.E4M3.F32.PACK_AB_MERGE_C R134, R252, R171, RZ ;  /* 0x000000abfc86723e */ /* 0x000fe200048070ff */
[----:B------:R-:W0:Y:S01]  /*17e60*/  LDCU UR12, c[0x0][0x398] ;  /* 0x00007300ff0c77ac */ /* 0x000e220008000800 */
[----:B------:R-:W-:Y:S01]  /*17e70*/  IMAD.X R147, R133, 0x1, R199, P4 ;  /* 0x0000000185937824 */ /* 0x000fe200020e06c7 */
[----:B-1----:R-:W-:Y:S01]  /*17e80*/  ISETP.LT.AND P4, PT, R2, UR8, !P3 ;  /* 0x0000000802007c0c */ /* 0x002fe2000df81270 */
[----:B------:R-:W3:Y:S01]  /*17e90*/  LDL.LU.64 R172, [R1+0xa10] ;  /* 0x000a100001ac7983 */ /* 0x000ee20000300a00 */
[----:B------:R-:W-:Y:S01]  /*17ea0*/  ISETP.GE.AND P5, PT, R132, UR4, PT ;  /* 0x0000000484007c0c */ /* 0x000fe2000bfa6270 */
[----:B------:R-:W1:Y:S01]  /*17eb0*/  LDCU UR8, c[0x0][0x398] ;  /* 0x00007300ff0877ac */ /* 0x000e620008000800 */
[----:B------:R-:W-:Y:S01]  /*17ec0*/  SHF.R.S32.HI R132, RZ, 0x8, R135 ;  /* 0x00000008ff847819 */ /* 0x000fe20000011487 */
[----:B------:R-:W3:Y:S01]  /*17ed0*/  LDL.LU R145, [R1+0x3b8] ;  /* 0x0003b80001917983 */ /* 0x000ee20000300800 */
[----:B------:R-:W-:Y:S01]  /*17ee0*/  ISETP.LT.AND P3, PT, R3, UR14, !P3 ;  /* 0x0000000e03007c0c */ /* 0x000fe2000df61270 */
[----:B------:R-:W0:Y:S02]  /*17ef0*/  LDCU UR14, c[0x0][0x398] ;  /* 0x00007300ff0e77ac */ /* 0x000e240008000800 */
[----:B------:R-:W3:Y:S01]  /*17f00*/  LDL.LU R170, [R1+0x3bc] ;  /* 0x0003bc0001aa7983 */ /* 0x000ee20000300800 */
[----:B------:R-:W0:Y:S03]  /*17f10*/  LDCU UR4, c[0x0][0x39c] ;  /* 0x00007380ff0477ac */ /* 0x000e260008000800 */
[----:B------:R-:W3:Y:S04]  /*17f20*/  LDL.LU.64 R174, [R1+0x9f8] ;  /* 0x0009f80001ae7983 */ /* 0x000ee80000300a00 */
[----:B----4-:R4:W-:Y:S04]  /*17f30*/  @P6 STG.E.U8 desc[UR18][R180.64], R132 ;  /* 0x00000084b4006986 */ /* 0x0109e8000c101112 */
[----:B--2---:R2:W-:Y:S04]  /*17f40*/  @P4 STG.E.U8 desc[UR18][R178.64], R134 ;  /* 0x00000086b2004986 */ /* 0x0045e8000c101112 */
[----:B----4-:R-:W4:Y:S04]  /*17f50*/  LDL.LU.64 R180, [R1+0xcc0] ;  /* 0x000cc00001b47983 */ /* 0x010f280000300a00 */
[----:B--2---:R-:W2:Y:S01]  /*17f60*/  LDL.LU.64 R178, [R1+0xcb8] ;  /* 0x000cb80001b27983 */ /* 0x004ea20000300a00 */
[----:B------:R-:W-:-:S02]  /*17f70*/  PRMT R135, R134, 0x9910, RZ ;  /* 0x0000991086877816 */ /* 0x000fc400000000ff */
[----:B0-----:R-:W-:Y:S02]  /*17f80*/  ISETP.LT.AND P6, PT, R2, UR16, !P5 ;  /* 0x0000001002007c0c */ /* 0x001fe4000efc1270 */
[----:B---3--:R-:W-:Y:S01]  /*17f90*/  F2FP.SATFINITE.E4M3.F32.PACK_AB_MERGE_C R176, R177, R176, RZ ;  /* 0x000000b0b1b0723e */ /* 0x008fe200048070ff */
[----:B------:R-:W-:Y:S01]  /*17fa0*/  IMAD.MOV.U32 R134, RZ, RZ, R135 ;  /* 0x000000ffff867224 */ /* 0x000fe200078e0087 */
[----:B------:R-:W0:Y:S03]  /*17fb0*/  LDCU UR16, c[0x0][0x398] ;  /* 0x00007300ff1077ac */ /* 0x000e260008000800 */
[----:B------:R3:W-:Y:S01]  /*17fc0*/  @P3 STG.E.U8 desc[UR18][R172.64], R176 ;  /* 0x000000b0ac003986 */ /* 0x0007e2000c101112 */
[----:B------:R-:W-:Y:S02]  /*17fd0*/  SHF.R.S32.HI R134, RZ, 0x8, R134 ;  /* 0x00000008ff867819 */ /* 0x000fe40000011486 */
[----:B------:R-:W-:Y:S01]  /*17fe0*/  PRMT R135, R176, 0x9910, RZ ;  /* 0x00009910b0877816 */ /* 0x000fe200000000ff */
[----:B---3--:R-:W3:Y:S04]  /*17ff0*/  LDL.LU.64 R172, [R1+0x9e8] ;  /* 0x0009e80001ac7983 */ /* 0x008ee80000300a00 */
[----:B------:R-:W3:Y:S04]  /*18000*/  LDL.LU R171, [R1+0x3c0] ;  /* 0x0003c00001ab7983 */ /* 0x000ee80000300800 */
[----:B------:R-:W3:Y:S04]  /*18010*/  LDL.LU R252, [R1+0x3c4] ;  /* 0x0003c40001fc7983 */ /* 0x000ee80000300800 */
[----:B------:R-:W3:Y:S04]  /*18020*/  LDL.LU.64 R176, [R1+0xa00] ;  /* 0x000a000001b07983 */ /* 0x000ee80000300a00 */
[----:B--2---:R2:W-:Y:S04]  /*18030*/  @P6 STG.E.U8 desc[UR18][R178.64], R134 ;  /* 0x00000086b2006986 */ /* 0x0045e8000c101112 */
[----:B--2---:R-:W2:Y:S01]  /*18040*/  LDL.LU.64 R178, [R1+0xcb0] ;  /* 0x000cb00001b27983 */ /* 0x004ea20000300a00 */
[----:B------:R-:W-:-:S05]  /*18050*/  VIADD R132, R0, 0x6e ;  /* 0x0000006e00847836 */ /* 0x000fca0000000000 */
[----:B------:R-:W-:Y:S01]  /*18060*/  ISETP.GE.AND P4, PT, R132, UR10, PT ;  /* 0x0000000a84007c0c */ /* 0x000fe2000bf86270 */
[----:B------:R-:W0:Y:S01]  /*18070*/  LDCU UR10, c[0x0][0x398] ;  /* 0x00007300ff0a77ac */ /* 0x000e220008000800 */
[C---:B------:R-:W-:Y:S02]  /*18080*/  ISETP.LT.AND P5, PT, R3.reuse, UR12, !P5 ;  /* 0x0000000c03007c0c */ /* 0x040fe4000efa1270 */
[----:B-1----:R-:W-:Y:S01]  /*18090*/  ISETP.LT.AND P3, PT, R2, UR8, !P4 ;  /* 0x0000000802007c0c */ /* 0x002fe2000e761270 */
[----:B------:R-:W-:Y:S01]  /*180a0*/  VIADD R132, R0, 0x6f ;  /* 0x0000006f00847836 */ /* 0x000fe20000000000 */
[----:B------:R-:W-:Y:S01]  /*180b0*/  SHF.R.S32.HI R135, RZ, 0x8, R135 ;  /* 0x00000008ff877819 */ /* 0x000fe20000011487 */
[----:B------:R-:W1:Y:S01]  /*180c0*/  LDCU UR8, c[0x0][0x39c] ;  /* 0x00007380ff0877ac */ /* 0x000e620008000800 */
[----:B------:R-:W-:Y:S01]  /*180d0*/  F2FP.SATFINITE.E4M3.F32.PACK_AB_MERGE_C R134, R170, R145, RZ ;  /* 0x00000091aa86723e */ /* 0x000fe200048070ff */
[----:B------:R-:W1:Y:S01]  /*180e0*/  LDCU UR12, c[0x0][0x398] ;  /* 0x00007300ff0c77ac */ /* 0x000e620008000800 */
[C---:B0-----:R-:W-:Y:S01]  /*180f0*/  ISETP.LT.AND P4, PT, R3.reuse, UR10, !P4 ;  /* 0x0000000a03007c0c */ /* 0x041fe2000e781270 */
[----:B------:R-:W0:Y:S01]  /*18100*/  LDCU UR10, c[0x0][0x398] ;  /* 0x00007300ff0a77ac */ /* 0x000e220008000800 */
[----:B------:R-:W-:Y:S01]  /*18110*/  ISETP.GE.AND P6, PT, R132, UR6, PT ;  /* 0x0000000684007c0c */ /* 0x000fe2000bfc6270 */
[----:B------:R-:W0:Y:S01]  /*18120*/  LDCU UR6, c[0x0][0x398] ;  /* 0x00007300ff0677ac */ /* 0x000e220008000800 */
[----:B------:R-:W-:Y:S01]  /*18130*/  VIADD R132, R0, 0x70 ;  /* 0x0000007000847836 */ /* 0x000fe20000000000 */
[----:B---3--:R-:W-:Y:S04]  /*18140*/  @P5 STG.E.U8 desc[UR18][R176.64], R135 ;  /* 0x00000087b0005986 */ /* 0x008fe8000c101112 */
[----:B------:R3:W-:Y:S01]  /*18150*/  @P3 STG.E.U8 desc[UR18][R174.64], R134 ;  /* 0x00000086ae003986 */ /* 0x0007e2000c101112 */
[----:B------:R-:W-:Y:S01]  /*18160*/  ISETP.LT.AND P3, PT, R2, UR14, !P6 ;  /* 0x0000000e02007c0c */ /* 0x000fe2000f761270 */
[----:B------:R-:W1:Y:S01]  /*18170*/  LDCU UR14, c[0x0][0x398] ;  /* 0x00007300ff0e77ac */ /* 0x000e620008000800 */
[----:B------:R-:W-:Y:S01]  /*18180*/  ISETP.GE.AND P5, PT, R132, UR4, PT ;  /* 0x0000000484007c0c */ /* 0x000fe2000bfa6270 */
[----:B------:R-:W-:Y:S01]  /*18190*/  VIADD R132, R0, 0x71 ;  /* 0x0000007100847836 */ /* 0x000fe20000000000 */
[----:B0-----:R-:W-:Y:S01]  /*181a0*/  ISETP.LT.AND P6, PT, R3, UR6, !P6 ;  /* 0x0000000603007c0c */ /* 0x001fe2000f7c1270 */
[----:B------:R-:W0:Y:S01]  /*181b0*/  LDCU UR4, c[0x0][0x39c] ;  /* 0x00007380ff0477ac */ /* 0x000e220008000800 */
[----:B------:R-:W0:Y:S01]  /*181c0*/  LDCU UR6, c[0x0][0x39c] ;  /* 0x00007380ff0677ac */ /* 0x000e220008000800 */
[----:B---3--:R-:W-:-:S02]  /*181d0*/  PRMT R134, R134, 0x9910, RZ ;  /* 0x0000991086867816 */ /* 0x008fc400000000ff */
[----:B--2---:R-:W-:-:S05]  /*181e0*/  F2FP.SATFINITE.E4M3.F32.PACK_AB_MERGE_C R178, R179, R178, RZ ;  /* 0x000000b2b3b2723e */ /* 0x004fca00048070ff */
[----:B----4-:R2:W-:Y:S01]  /*181f0*/  @P4 STG.E.U8 desc[UR18][R180.64], R178 ;  /* 0x000000b2b4004986 */ /* 0x0105e2000c101112 */
[----:B-1----:R-:W-:Y:S01]  /*18200*/  ISETP.GE.AND P4, PT, R132, UR8, PT ;  /* 0x0000000884007c0c */ /* 0x002fe2000bf86270 */
[----:B------:R-:W1:Y:S02]  /*18210*/  LDCU UR8, c[0x0][0x39c] ;  /* 0x00007380ff0877ac */ /* 0x000e640008000800 */
[----:B--2---:R-:W2:Y:S01]  /*18220*/  LDL.LU.64 R180, [R1+0xca8] ;  /* 0x000ca80001b47983 */ /* 0x004ea20000300a00 */
[----:B------:R-:W-:Y:S02]  /*18230*/  SHF.R.S32.HI R132, RZ, 0x8, R134 ;  /* 0x00000008ff847819 */ /* 0x000fe40000011486 */
[----:B------:R-:W-:-:S03]  /*18240*/  PRMT R178, R178, 0x9910, RZ ;  /* 0x00009910b2b27816 */ /* 0x000fc600000000ff */
[----:B------:R3:W-:Y:S02]  /*18250*/  @P3 STG.E.U8 desc[UR18][R172.64], R132 ;  /* 0x00000084ac003986 */ /* 0x0007e4000c101112 */
[----:B---3--:R-:W-:-:S05]  /*18260*/  IMAD.MOV.U32 R132, RZ, RZ, R178 ;  /* 0x000000ffff847224 */ /* 0x008fca00078e00b2 */
[----:B------:R-:W-:Y:S02]  /*18270*/  SHF.R.S32.HI R132, RZ, 0x8, R132 ;  /* 0x00000008ff847819 */ /* 0x000fe40000011484 */
[----:B------:R-:W-:-:S03]  /*18280*/  F2FP.SATFINITE.E4M3.F32.PACK_AB_MERGE_C R134, R252, R171, RZ ;  /* 0x000000abfc86723e */ /* 0x000fc600048070ff */
[----:B------:R3:W-:Y:S04]  /*18290*/  @P6 STG.E.U8 desc[UR18][R182.64], R132 ;  /* 0x00000084b6006986 */ /* 0x0007e8000c101112 */
[----:B---3--:R-:W3:Y:S04]  /*182a0*/  LDL.LU.64 R182, [R1+0xca0] ;  /* 0x000ca00001b67983 */ /* 0x008ee80000300a00 */
[----:B------:R-:W4:Y:S04]  /*182b0*/  LDL.LU R175, [R1+0x3c8] ;  /* 0x0003c80001af7983 */ /* 0x000f280000300800 */
[----:B------:R-:W4:Y:S04]  /*182c0*/  LDL.LU R252, [R1+0x3cc] ;  /* 0x0003cc0001fc7983 */ /* 0x000f280000300800 */
[----:B------:R-:W4:Y:S04]  /*182d0*/  LDL.LU.64 R172, [R1+0x9d0] ;  /* 0x0009d00001ac7983 */ /* 0x000f280000300a00 */
[----:B------:R-:W4:Y:S01]  /*182e0*/  LDL.LU.64 R170, [R1+0x9c0] ;  /* 0x0009c00001aa7983 */ /* 0x000f220000300a00 */
[----:B------:R-:W-:Y:S01]  /*182f0*/  ISETP.LT.AND P3, PT, R2, UR10, !P5 ;  /* 0x0000000a02007c0c */ /* 0x000fe2000ef61270 */
[----:B------:R-:W-:Y:S01]  /*18300*/  VIADD R132, R0, 0x72 ;  /* 0x0000007200847836 */ /* 0x000fe20000000000 */
[----:B------:R-:W-:Y:S01]  /*18310*/  ISETP.LT.AND P5, PT, R3, UR12, !P5 ;  /* 0x0000000c03007c0c */ /* 0x000fe2000efa1270 */
[----:B------:R-:W1:Y:S01]  /*18320*/  LDCU UR10, c[0x0][0x398] ;  /* 0x00007300ff0a77ac */ /* 0x000e620008000800 */
[----:B------:R-:W-:-:S02]  /*18330*/  PRMT R135, R134, 0x9910, RZ ;  /* 0x0000991086877816 */ /* 0x000fc400000000ff */
[----:B------:R-:W-:Y:S01]  /*18340*/  ISETP.LT.AND P6, PT, R2, UR14, !P4 ;  /* 0x0000000e02007c0c */ /* 0x000fe2000e7c1270 */
[----:B------:R-:W2:Y:S01]  /*18350*/  LDCU UR12, c[0x0][0x398] ;  /* 0x00007300ff0c77ac */ /* 0x000ea20008000800 */
[----:B------:R-:W2:Y:S05]  /*18360*/  LDCU UR14, c[0x0][0x398] ;  /* 0x00007300ff0e77ac */ /* 0x000eaa0008000800 */
[----:B------:R-:W-:Y:S01]  /*18370*/  @P3 STG.E.U8 desc[UR18][R142.64], R134 ;  /* 0x000000868e003986 */ /* 0x000fe2000c101112 */
[----:B0-----:R-:W-:Y:S01]  /*18380*/  ISETP.GE.AND P3, PT, R132, UR4, PT ;  /* 0x0000000484007c0c */ /* 0x001fe2000bf66270 */
[----:B------:R-:W-:Y:S01]  /*18390*/  IMAD.MOV.U32 R132, RZ, RZ, R135 ;  /* 0x000000ffff847224 */ /* 0x000fe200078e0087 */
[----:B------:R-:W0:Y:S04]  /*183a0*/  LDCU UR4, c[0x0][0x39c] ;  /* 0x00007380ff0477ac */ /* 0x000e280008000800 */
[----:B------:R-:W-:-:S02]  /*183b0*/  SHF.R.S32.HI R132, RZ, 0x8, R132 ;  /* 0x00000008ff847819 */ /* 0x000fc40000011484 */
[----:B-1----:R-:W-:Y:S01]  /*183c0*/  ISETP.LT.AND P4, PT, R3, UR10, !P4 ;  /* 0x0000000a03007c0c */ /* 0x002fe2000e781270 */
[----:B------:R-:W1:Y:S01]  /*183d0*/  LDCU UR10, c[0x0][0x39c] ;  /* 0x00007380ff0a77ac */ /* 0x000e620008000800 */
[----:B--2---:R-:W-:-:S05]  /*183e0*/  F2FP.SATFINITE.E4M3.F32.PACK_AB_MERGE_C R180, R181, R180, RZ ;  /* 0x000000b4b5b4723e */ /* 0x004fca00048070ff */
[----:B------:R2:W-:Y:S04]  /*183f0*/  @P5 STG.E.U8 desc[UR18][R136.64], R180 ;  /* 0x000000b488005986 */ /* 0x0005e8000c101112 */
[----:B------:R0:W-:Y:S01]  /*18400*/  @P6 STG.E.U8 desc[UR18][R140.64], R132 ;  /* 0x000000848c006986 */ /* 0x0001e2000c101112 */
[C---:B--2---:R-:W-:Y:S01]  /*18410*/  VIADD R136, R144.reuse, UR21 ;  /* 0x0000001590887c36 */ /* 0x044fe20008000000 */
[----:B------:R-:W-:-:S04]  /*18420*/  IADD3 R144, P5, PT, R144, R197, RZ ;  /* 0x000000c590907210 */ /* 0x000fc80007fbe0ff */
[----:B0-----:R-:W-:Y:S01]  /*18430*/  SHF.R.S32.HI R132, RZ, 0x1f, R136 ;  /* 0x0000001fff847819 */ /* 0x001fe20000011488 */
[----:B------:R-:W-:Y:S01]  /*18440*/  IMAD.X R145, R133, 0x1, R198, P5 ;  /* 0x0000000185917824 */ /* 0x000fe200028e06c6 */
[----:B------:R-:W-:-:S05]  /*18450*/  IADD3 R142, P5, PT, R136, R196, RZ ;  /* 0x000000c4888e7210 */ /* 0x000fca0007fbe0ff */
[----:B------:R-:W-:Y:S01]  /*18460*/  IMAD.X R143, R132, 0x1, R199, P5 ;  /* 0x00000001848f7824 */ /* 0x000fe200028e06c7 */
[----:B------:R-:W-:Y:S01]  /*18470*/  IADD3 R140, P5, PT, R136, R197, RZ ;  /* 0x000000c5888c7210 */ /* 0x000fe20007fbe0ff */
[----:B------:R-:W-:Y:S01]  /*18480*/  VIADD R133, R0, 0x73 ;  /* 0x0000007300857836 */ /* 0x000fe20000000000 */
[----:B------:R-:W-:-:S03]  /*18490*/  PRMT R134, R180, 0x9910, RZ ;  /* 0x00009910b4867816 */ /* 0x000fc600000000ff */
[----:B------:R-:W-:Y:S01]  /*184a0*/  IMAD.X R141, R132, 0x1, R198, P5 ;  /* 0x00000001848d7824 */ /* 0x000fe200028e06c6 */
[----:B------:R-:W-:Y:S02]  /*184b0*/  ISETP.LT.AND P5, PT, R2, UR12, !P3 ;  /* 0x0000000c02007c0c */ /* 0x000fe4000dfa1270 */
[----:B---3--:R-:W-:Y:S01]  /*184c0*/  F2FP.SATFINITE.E4M3.F32.PACK_AB_MERGE_C R182, R183, R182, RZ ;  /* 0x000000b6b7b6723e */ /* 0x008fe200048070ff */
[----:B------:R-:W-:Y:S01]  /*184d0*/  VIADD R136, R136, UR21 ;  /* 0x0000001588887c36 */ /* 0x000fe20008000000 */
[----:B------:R-:W-:Y:S01]  /*184e0*/  SHF.R.S32.HI R132, RZ, 0x8, R134 ;  /* 0x00000008ff847819 */ /* 0x000fe20000011486 */
[----:B------:R-:W0:Y:S01]  /*184f0*/  LDCU UR12, c[0x0][0x398] ;  /* 0x00007300ff0c77ac */ /* 0x000e220008000800 */
[----:B------:R-:W-:Y:S02]  /*18500*/  ISETP.GE.AND P6, PT, R133, UR6, PT ;  /* 0x0000000685007c0c */ /* 0x000fe4000bfc6270 */
[----:B------:R-:W-:Y:S01]  /*18510*/  ISETP.LT.AND P3, PT, R3, UR14, !P3 ;  /* 0x0000000e03007c0c */ /* 0x000fe2000df61270 */
[----:B------:R-:W2:Y:S01]  /*18520*/  LDCU UR14, c[0x0][0x398] ;  /* 0x00007300ff0e77ac */ /* 0x000ea20008000800 */
[----:B----4-:R-:W-:Y:S01]  /*18530*/  F2FP.SATFINITE.E4M3.F32.PACK_AB_MERGE_C R133, R252, R175, RZ ;  /* 0x000000affc85723e */ /* 0x010fe200048070ff */
[----:B------:R-:W3:Y:S01]  /*18540*/  LDCU UR6, c[0x0][0x39c] ;  /* 0x00007380ff0677ac */ /* 0x000ee20008000800 */
[----:B------:R4:W-:Y:S02]  /*18550*/  @P4 STG.E.U8 desc[UR18][R172.64], R132 ;  /* 0x00000084ac004986 */ /* 0x0009e4000c101112 */
[----:B------:R-:W-:-:S02]  /*18560*/  PRMT R134, R133, 0x9910, RZ ;  /* 0x0000991085867816 */ /* 0x000fc400000000ff */
[----:B------:R-:W-:Y:S01]  /*18570*/  ISETP.LT.AND P4, PT, R2, UR16, !P6 ;  /* 0x0000001002007c0c */ /* 0x000fe2000f781270 */
[----:B------:R0:W-:Y:S01]  /*18580*/  @P5 STG.E.U8 desc[UR18][R170.64], R133 ;  /* 0x00000085aa005986 */ /* 0x0001e2000c101112 */
[----:B------:R-:W1:Y:S01]  /*18590*/  LDCU UR16, c[0x0][0x398] ;  /* 0x00007300ff1077ac */ /* 0x000e620008000800 */
[----:B----4-:R-:W-:Y:S02]  /*185a0*/  VIADD R132, R0, 0x74 ;  /* 0x0000007400847836 */ /* 0x010fe40000000000 */
[----:B0-----:R-:W4:Y:S03]  /*185b0*/  LDL.LU R171, [R1+0x3d0] ;  /* 0x0003d00001ab7983 */ /* 0x001f260000300800 */
[----:B------:R-:W-:Y:S01]  /*185c0*/  ISETP.GE.AND P5, PT, R132, UR8, PT ;  /* 0x0000000884007c0c */ /* 0x000fe2000bfa6270 */
[----:B------:R-:W-:Y:S01]  /*185d0*/  IMAD.MOV.U32 R132, RZ, RZ, R134 ;  /* 0x000000ffff847224 */ /* 0x000fe200078e0086 */
[----:B------:R-:W0:Y:S01]  /*185e0*/  LDCU UR8, c[0x0][0x398] ;  /* 0x00007300ff0877ac */ /* 0x000e220008000800 */
[----:B------:R-:W4:Y:S03]  /*185f0*/  LDL.LU R252, [R1+0x3d4] ;  /* 0x0003d40001fc7983 */ /* 0x000f260000300800 */
[----:B------:R-:W-:Y:S01]  /*18600*/  SHF.R.S32.HI R132, RZ, 0x8, R132 ;  /* 0x00000008ff847819 */ /* 0x000fe20000011484 */
[----:B------:R-:W3:Y:S04]  /*18610*/  LDL.LU.64 R174, [R1+0x9e0] ;  /* 0x0009e00001ae7983 */ /* 0x000ee80000300a00 */
[----:B------:R-:W-:Y:S04]  /*18620*/  @P3 STG.E.U8 desc[UR18][R138.64], R182 ;  /* 0x000000b68a003986 */ /* 0x000fe8000c101112 */
[----:B------:R0:W-:Y:S04]  /*18630*/  @P4 STG.E.U8 desc[UR18][R184.64], R132 ;  /* 0x00000084b8004986 */ /* 0x0001e8000c101112 */
[----:B0-----:R-:W3:Y:S04]  /*18640*/  LDL.LU.64 R184, [R1+0xc98] ;  /* 0x000c980001b87983 */ /* 0x001ee80000300a00 */
[----:B------:R-:W3:Y:S04]  /*18650*/  LDL.LU.64 R180, [R1+0x9c8] ;  /* 0x0009c80001b47983 */ /* 0x000ee80000300a00 */
[----:B------:R-:W3:Y:S01]  /*18660*/  LDL.LU.64 R178, [R1+0x9b0] ;  /* 0x0009b00001b27983 */ /* 0x000ee20000300a00 */
[----:B------:R-:W-:-:S02]  /*18670*/  SHF.R.S32.HI R133, RZ, 0x1f, R136 ;  /* 0x0000001fff857819 */ /* 0x000fc40000011488 */
[CC--:B------:R-:W-:Y:S01]  /*18680*/  IADD3 R138, P3, PT, R136.reuse, R196.reuse, RZ ;  /* 0x000000c4888a7210 */ /* 0x0c0fe20007f7e0ff */
[----:B------:R-:W-:Y:S01]  /*18690*/  VIADD R132, R136, UR21 ;  /* 0x0000001588847c36 */ /* 0x000fe20008000000 */
[----:B------:R-:W-:Y:S01]  /*186a0*/  ISETP.LT.AND P6, PT, R3, UR12, !P6 ;  /* 0x0000000c03007c0c */ /* 0x000fe2000f7c1270 */
[----:B------:R-:W3:Y:S01]  /*186b0*/  LDL.LU R183, [R1+0x3dc] ;  /* 0x0003dc0001b77983 */ /* 0x000ee20000300800 */
[----:B------:R-:W-:Y:S01]  /*186c0*/  PRMT R172, R182, 0x9910, RZ ;  /* 0x00009910b6ac7816 */ /* 0x000fe200000000ff */
[C-C-:B------:R-:W-:Y:S01]  /*186d0*/  IMAD.X R139, R133.reuse, 0x1, R199.reuse, P3 ;  /* 0x00000001858b7824 */ /* 0x140fe200018e06c7 */
[----:B------:R-:W-:Y:S01]  /*186e0*/  IADD3 R136, P3, PT, R136, R197, RZ ;  /* 0x000000c588887210 */ /* 0x000fe20007f7e0ff */
[----:B------:R-:W3:Y:S01]  /*186f0*/  LDL.LU.64 R176, [R1+0x9a0] ;  /* 0x0009a00001b07983 */ /* 0x000ee20000300a00 */
[----:B------:R-:W-:Y:S01]  /*18700*/  SHF.R.S32.HI R170, RZ, 0x1f, R132 ;  /* 0x0000001fffaa7819 */ /* 0x000fe20000011484 */
[----:B------:R-:W0:Y:S02]  /*18710*/  LDCU UR12, c[0x0][0x398] ;  /* 0x00007300ff0c77ac */ /* 0x000e240008000800 */
[----:B------:R-:W-:Y:S01]  /*18720*/  IMAD.X R137, R133, 0x1, R198, P3 ;  /* 0x0000000185897824 */ /* 0x000fe200018e06c6 */
[----:B------:R-:W-:Y:S01]  /*18730*/  IADD3 R134, P3, PT, R132, R196, RZ ;  /* 0x000000c484867210 */ /* 0x000fe20007f7e0ff */
[----:B------:R-:W-:Y:S01]  /*18740*/  VIADD R133, R0, 0x75 ;  /* 0x0000007500857836 */ /* 0x000fe20000000000 */
[----:B------:R-:W3:Y:S03]  /*18750*/  LDL.LU R182, [R1+0x3d8] ;  /* 0x0003d80001b67983 */ /* 0x000ee60000300800 */
[----:B------:R-:W-:Y:S01]  /*18760*/  IMAD.X R135, R170, 0x1, R199, P3 ;  /* 0x00000001aa877824 */ /* 0x000fe200018e06c7 */
[----:B------:R-:W-:Y:S01]  /*18770*/  ISETP.LT.AND P3, PT, R2, UR8, !P5 ;  /* 0x0000000802007c0c */ /* 0x000fe2000ef61270 */
[----:B------:R-:W0:Y:S01]  /*18780*/  LDCU UR8, c[0x0][0x398] ;  /* 0x00007300ff0877ac */ /* 0x000e220008000800 */
[----:B------:R-:W-:-:S02]  /*18790*/  ISETP.GE.AND P4, PT, R133, UR4, PT ;  /* 0x0000000485007c0c */ /* 0x000fc4000bf86270 */
[----:B------:R-:W-:Y:S01]  /*187a0*/  SHF.R.S32.HI R133, RZ, 0x8, R172 ;  /* 0x00000008ff857819 */ /* 0x000fe200000114ac */
[----:B------:R-:W0:Y:S01]  /*187b0*/  LDCU UR4, c[0x0][0x39c] ;  /* 0x00007380ff0477ac */ /* 0x000e220008000800 */
[----:B--2---:R-:W-:Y:S01]  /*187c0*/  ISETP.LT.AND P5, PT, R3, UR14, !P5 ;  /* 0x0000000e03007c0c */ /* 0x004fe2000efa1270 */
[----:B------:R-:W2:Y:S01]  /*187d0*/  LDCU UR14, c[0x0][0x398] ;  /* 0x00007300ff0e77ac */ /* 0x000ea20008000800 */
[----:B----4-:R-:W-:-:S04]  /*187e0*/  F2FP.SATFINITE.E4M3.F32.PACK_AB_MERGE_C R171, R252, R171, RZ ;  /* 0x000000abfcab723e */ /* 0x010fc800048070ff */
[----:B------:R-:W-:Y:S01]  /*187f0*/  PRMT R172, R171, 0x9910, RZ ;  /* 0x00009910abac7816 */ /* 0x000fe200000000ff */
[----:B---3--:R3:W-:Y:S01]  /*18800*/  @P6 STG.E.U8 desc[UR18][R174.64], R133 ;  /* 0x00000085ae006986 */ /* 0x0087e2000c101112 */
[----:B-1----:R-:W-:-:S03]  /*18810*/  ISETP.LT.AND P6, PT, R2, UR16, !P4 ;  /* 0x0000001002007c0c */ /* 0x002fc6000e7c1270 */
[----:B---3--:R-:W3:Y:S04]  /*18820*/  LDL.LU.64 R174, [R1+0x998] ;  /* 0x0009980001ae7983 */ /* 0x008ee80000300a00 */
[----:B------:R1:W-:Y:S01]  /*18830*/  @P3 STG.E.U8 desc[UR18][R180.64], R171 ;  /* 0x000000abb4003986 */ /* 0x0003e2000c101112 */
[----:B------:R-:W-:Y:S01]  /*18840*/  F2FP.SATFINITE.E4M3.F32.PACK_AB_MERGE_C R184, R185, R184, RZ ;  /* 0x000000b8b9b8723e */ /* 0x000fe200048070ff */
[----:B-1----:R-:W-:-:S04]  /*18850*/  IMAD.MOV.U32 R171, RZ, RZ, R172 ;  /* 0x000000ffffab7224 */ /* 0x002fc800078e00ac */
[----:B------:R-:W-:Y:S01]  /*18860*/  @P5 STG.E.U8 desc[UR18][R178.64], R184 ;  /* 0x000000b8b2005986 */ /* 0x000fe2000c101112 */
[----:B------:R-:W-:-:S05]  /*18870*/  SHF.R.S32.HI R171, RZ, 0x8, R171 ;  /* 0x00000008ffab7819 */ /* 0x000fca00000114ab */
[----:B------:R1:W-:Y:S04]  /*18880*/  @P6 STG.E.U8 desc[UR18][R186.64], R171 ;  /* 0x000000abba006986 */ /* 0x0003e8000c101112 */
[----:B-1----:R-:W4:Y:S01]  /*18890*/  LDL.LU.64 R186, [R1+0xc90] ;  /* 0x000c900001ba7983 */ /* 0x002f220000300a00 */
[----:B------:R-:W-:-:S03]  /*188a0*/  VIADD R133, R0, 0x76 ;  /* 0x0000007600857836 */ /* 0x000fc60000000000 */
[----:B------:R-:W2:Y:S02]  /*188b0*/  LDL.LU.64 R180, [R1+0x988] ;  /* 0x0009880001b47983 */ /* 0x000ea40000300a00 */
[----:B------:R-:W-:Y:S01]  /*188c0*/  ISETP.GE.AND P3, PT, R133, UR10, PT ;  /* 0x0000000a85007c0c */ /* 0x000fe2000bf66270 */
[----:B------:R-:W1:Y:S01]  /*188d0*/  LDCU UR10, c[0x0][0x398] ;  /* 0x00007300ff0a77ac */ /* 0x000e620008000800 */
[----:B0-----:R-:W-:Y:S01]  /*188e0*/  ISETP.LT.AND P4, PT, R3, UR12, !P4 ;  /* 0x0000000c03007c0c */ /* 0x001fe2000e781270 */
[----:B------:R-:W2:Y:S01]  /*188f0*/  LDL.LU R173, [R1+0x3e0] ;  /* 0x0003e00001ad7983 */ /* 0x000ea20000300800 */
[----:B------:R-:W-:Y:S02]  /*18900*/  ISETP.LT.AND P5, PT, R2, UR8, !P3 ;  /* 0x0000000802007c0c */ /* 0x000fe4000dfa1270 */
[----:B------:R-:W-:Y:S01]  /*18910*/  PRMT R172, R184, 0x9910, RZ ;  /* 0x00009910b8ac7816 */ /* 0x000fe200000000ff */
[----:B------:R-:W2:Y:S01]  /*18920*/  LDL.LU R252, [R1+0x3e4] ;  /* 0x0003e40001fc7983 */ /* 0x000ea20000300800 */
[----:B------:R-:W-:Y:S01]  /*18930*/  F2FP.SATFINITE.E4M3.F32.PACK_AB_MERGE_C R171, R183, R182, RZ ;  /* 0x000000b6b7ab723e */ /* 0x000fe200048070ff */
[----:B------:R-:W-:Y:S01]  /*18940*/  VIADD R133, R0, 0x77 ;  /* 0x0000007700857836 */ /* 0x000fe20000000000 */
[----:B------:R-:W-:Y:S01]  /*18950*/  SHF.R.S32.HI R172, RZ, 0x8, R172 ;  /* 0x00000008ffac7819 */ /* 0x000fe200000114ac */
[----:B------:R-:W2:Y:S01]  /*18960*/  LDL.LU.64 R178, [R1+0x980] ;  /* 0x0009800001b27983 */ /* 0x000ea20000300a00 */
[----:B------:R-:W0:Y:S01]  /*18970*/  LDCU UR8, c[0x0][0x39c] ;  /* 0x00007380ff0877ac */ /* 0x000e220008000800 */
[----:B------:R-:W0:Y:S01]  /*18980*/  LDCU UR12, c[0x0][0x398] ;  /* 0x00007300ff0c77ac */ /* 0x000e220008000800 */
[----:B-1----:R-:W-:Y:S01]  /*18990*/  ISETP.LT.AND P3, PT, R3, UR10, !P3 ;  /* 0x0000000a03007c0c */ /* 0x002fe2000df61270 */
[----:B------:R1:W-:Y:S01]  /*189a0*/  @P4 STG.E.U8 desc[UR18][R176.64], R172 ;  /* 0x000000acb0004986 */ /* 0x0003e2000c101112 */
[----:B------:R-:W-:Y:S01]  /*189b0*/  ISETP.GE.AND P6, PT, R133, UR6, PT ;  /* 0x0000000685007c0c */ /* 0x000fe2000bfc6270 */
[----:B------:R-:W0:Y:S01]  /*189c0*/  LDCU UR6, c[0x0][0x398] ;  /* 0x00007300ff0677ac */ /* 0x000e220008000800 */
[----:B------:R-:W0:Y:S01]  /*189d0*/  LDCU UR10, c[0x0][0x398] ;  /* 0x00007300ff0a77ac */ /* 0x000e220008000800 */
[----:B-1----:R-:W2:Y:S04]  /*189e0*/  LDL.LU.64 R176, [R1+0x978] ;  /* 0x0009780001b07983 */ /* 0x002ea80000300a00 */
[----:B---3--:R1:W-:Y:S04]  /*189f0*/  @P5 STG.E.U8 desc[UR18][R174.64], R171 ;  /* 0x000000abae005986 */ /* 0x0083e8000c101112 */
[----:B-1----:R-:W3:Y:S01]  /*18a00*/  LDL.LU.64 R174, [R1+0x970] ;  /* 0x0009700001ae7983 */ /* 0x002ee20000300a00 */
[----:B----4-:R-:W-:-:S05]  /*18a10*/  F2FP.SATFINITE.E4M3.F32.PACK_AB_MERGE_C R186, R187, R186, RZ ;  /* 0x000000babbba723e */ /* 0x010fca00048070ff */
[----:B------:R1:W-:Y:S04]  /*18a20*/  @P3 STG.E.U8 desc[UR18][R188.64], R186 ;  /* 0x000000babc003986 */ /* 0x0003e8000c101112 */
[----:B-1----:R-:W4:Y:S01]  /*18a30*/  LDL.LU.64 R188, [R1+0xc88] ;  /* 0x000c880001bc7983 */ /* 0x002f220000300a00 */
[----:B------:R-:W-:Y:S01]  /*18a40*/  VIADD R133, R0, 0x78 ;  /* 0x0000007800857836 */ /* 0x000fe20000000000 */
[----:B--2---:R-:W-:Y:S01]  /*18a50*/  ISETP.LT.AND P5, PT, R2, UR14, !P6 ;  /* 0x0000000e02007c0c */ /* 0x004fe2000f7a1270 */
[----:B------:R-:W1:Y:S03]  /*18a60*/  LDCU UR14, c[0x0][0x398] ;  /* 0x00007300ff0e77ac */ /* 0x000e660008000800 */
[----:B------:R-:W-:Y:S01]  /*18a70*/  ISETP.GE.AND P4, PT, R133, UR4, PT ;  /* 0x0000000485007c0c */ /* 0x000fe2000bf86270 */
[----:B------:R-:W-:Y:S01]  /*18a80*/  VIADD R133, R0, 0x79 ;  /* 0x0000007900857836 */ /* 0x000fe20000000000 */
[----:B------:R-:W-:Y:S01]  /*18a90*/  PRMT R171, R171, 0x9910, RZ ;  /* 0x00009910abab7816 */ /* 0x000fe200000000ff */
[----:B------:R-:W2:Y:S03]  /*18aa0*/  LDCU UR4, c[0x0][0x39c] ;  /* 0x00007380ff0477ac */ /* 0x000ea60008000800 */
[----:B0-----:R-:W-:Y:S01]  /*18ab0*/  ISETP.GE.AND P3, PT, R133, UR8, PT ;  /* 0x0000000885007c0c */ /* 0x001fe2000bf66270 */
[----:B------:R-:W0:Y:S01]  /*18ac0*/  LDCU UR8, c[0x0][0x398] ;  /* 0x00007300ff0877ac */ /* 0x000e220008000800 */
[----:B------:R-:W-:-:S02]  /*18ad0*/  SHF.R.S32.HI R133, RZ, 0x8, R171 ;  /* 0x00000008ff857819 */ /* 0x000fc400000114ab */
[----:B------:R-:W-:Y:S02]  /*18ae0*/  PRMT R186, R186, 0x9910, RZ ;  /* 0x00009910baba7816 */ /* 0x000fe400000000ff */
[C---:B------:R-:W-:Y:S01]  /*18af0*/  ISETP.LT.AND P6, PT, R3.reuse, UR6, !P6 ;  /* 0x0000000603007c0c */ /* 0x040fe2000f7c1270 */
[----:B------:R0:W-:Y:S01]  /*18b00*/  @P5 STG.E.U8 desc[UR18][R180.64], R133 ;  /* 0x00000085b4005986 */ /* 0x0001e2000c101112 */
[----:B------:R-:W-:Y:S01]  /*18b10*/  ISETP.LT.AND P5, PT, R2, UR10, !P4 ;  /* 0x0000000a02007c0c */ /* 0x000fe2000e7a1270 */
[----:B------:R-:W1:Y:S01]  /*18b20*/  LDCU UR10, c[0x0][0x398] ;  /* 0x00007300ff0a77ac */ /* 0x000e620008000800 */
[----:B------:R-:W-:Y:S01]  /*18b30*/  F2FP.SATFINITE.E4M3.F32.PACK_AB_MERGE_C R171, R252, R173, RZ ;  /* 0x000000adfcab723e */ /* 0x000fe200048070ff */
[----:B------:R-:W1:Y:S01]  /*18b40*/  LDCU UR6, c[0x0][0x39c] ;  /* 0x00007380ff0677ac */ /* 0x000e620008000800 */
[----:B0-----:R-:W-:Y:S01]  /*18b50*/  IMAD.MOV.U32 R133, RZ, RZ, R186 ;  /* 0x000000ffff857224 */ /* 0x001fe200078e00ba */
[----:B------:R-:W-:Y:S01]  /*18b60*/  ISETP.LT.AND P4, PT, R3, UR12, !P4 ;  /* 0x0000000c03007c0c */ /* 0x000fe2000e781270 */
[----:B------:R-:W3:Y:S01]  /*18b70*/  LDL.LU R173, [R1+0x3e8] ;  /* 0x0003e80001ad7983 */ /* 0x000ee20000300800 */
[----:B------:R-:W-:Y:S01]  /*18b80*/  PRMT R172, R171, 0x9910, RZ ;  /* 0x00009910abac7816 */ /* 0x000fe200000000ff */
[----:B------:R-:W0:Y:S01]  /*18b90*/  LDCU UR12, c[0x0][0x398] ;  /* 0x00007300ff0c77ac */ /* 0x000e220008000800 */
[----:B------:R-:W-:Y:S01]  /*18ba0*/  SHF.R.S32.HI R133, RZ, 0x8, R133 ;  /* 0x00000008ff857819 */ /* 0x000fe20000011485 */
[----:B------:R-:W3:Y:S04]  /*18bb0*/  LDL.LU R252, [R1+0x3ec] ;  /* 0x0003ec0001fc7983 */ /* 0x000ee80000300800 */
[----:B------:R0:W-:Y:S01]  /*18bc0*/  @P6 STG.E.U8 desc[UR18][R178.64], R133 ;  /* 0x00000085b2006986 */ /* 0x0001e2000c101112 */
[----:B------:R-:W-:Y:S01]  /*18bd0*/  ISETP.LT.AND P6, PT, R2, UR8, !P3 ;  /* 0x0000000802007c0c */ /* 0x000fe2000dfc1270 */
[----:B------:R-:W1:Y:S02]  /*18be0*/  LDCU UR8, c[0x0][0x398] ;  /* 0x00007300ff0877ac */ /* 0x000e640008000800 */
[----:B------:R-:W-:Y:S04]  /*18bf0*/  @P5 STG.E.U8 desc[UR18][R176.64], R171 ;  /* 0x000000abb0005986 */ /* 0x000fe8000c101112 */
[----:B------:R-:W3:Y:S01]  /*18c00*/  LDL.LU.64 R182, [R1+0x960] ;  /* 0x0009600001b67983 */ /* 0x000ee20000300a00 */
[----:B0-----:R-:W-:-:S03]  /*18c10*/  VIADD R133, R0, 0x7a ;  /* 0x0000007a00857836 */ /* 0x001fc60000000000 */
[----:B------:R-:W3:Y:S02]  /*18c20*/  LDL.LU.64 R180, [R1+0x958] ;  /* 0x0009580001b47983 */ /* 0x000ee40000300a00 */
[----:B--2---:R-:W-:Y:S02]  /*18c30*/  ISETP.GE.AND P5, PT, R133, UR4, PT ;  /* 0x0000000485007c0c */ /* 0x004fe4000bfa6270 */
[----:B------:R-:W2:Y:S01]  /*18c40*/  LDL.LU.64 R178, [R1+0x950] ;  /* 0x0009500001b27983 */ /* 0x000ea20000300a00 */
[----:B------:R-:W-:Y:S01]  /*18c50*/  SHF.R.S32.HI R133, RZ, 0x8, R172 ;  /* 0x00000008ff857819 */ /* 0x000fe200000114ac */
[----:B------:R-:W0:Y:S01]  /*18c60*/  LDCU UR4, c[0x0][0x39c] ;  /* 0x00007380ff0477ac */ /* 0x000e220008000800 */
[----:B----4-:R-:W-:-:S05]  /*18c70*/  F2FP.SATFINITE.E4M3.F32.PACK_AB_MERGE_C R188, R189, R188, RZ ;  /* 0x000000bcbdbc723e */ /* 0x010fca00048070ff */
[----:B---3--:R-:W-:Y:S04]  /*18c80*/  @P4 STG.E.U8 desc[UR18][R174.64], R188 ;  /* 0x000000bcae004986 */ /* 0x008fe8000c101112 */
[----:B------:R3:W-:Y:S04]  /*18c90*/  @P6 STG.E.U8 desc[UR18][R190.64], R133 ;  /* 0x00000085be006986 */ /* 0x0007e8000c101112 */
[----:B---3--:R-:W3:Y:S04]  /*18ca0*/  LDL.LU.64 R190, [R1+0xc80] ;  /* 0x000c800001be7983 */ /* 0x008ee80000300a00 */
[----:B------:R-:W4:Y:S01]  /*18cb0*/  LDL.LU.64 R176, [R1+0x948] ;  /* 0x0009480001b07983 */ /* 0x000f220000300a00 */
[----:B-1----:R-:W-:Y:S01]  /*18cc0*/  ISETP.LT.AND P3, PT, R3, UR10, !P3 ;  /* 0x0000000a03007c0c */ /* 0x002fe2000df61270 */
[----:B------:R-:W1:Y:S01]  /*18cd0*/  LDCU UR10, c[0x0][0x398] ;  /* 0x00007300ff0a77ac */ /* 0x000e620008000800 */
[----:B------:R-:W-:Y:S01]  /*18ce0*/  IADD3 R132, P4, PT, R132, R197, RZ ;  /* 0x000000c584847210 */ /* 0x000fe20007f9e0ff */
[----:B------:R-:W2:Y:S01]  /*18cf0*/  LDL.LU.64 R174, [R1+0x938] ;  /* 0x0009380001ae7983 */ /* 0x000ea20000300a00 */
[----:B------:R-:W-:Y:S01]  /*18d00*/  ISETP.LT.AND P6, PT, R2, UR8, !P5 ;  /* 0x0000000802007c0c */ /* 0x000fe2000efc1270 */
[----:B------:R-:W0:Y:S01]  /*18d10*/  LDCU UR8, c[0x0][0x398] ;  /* 0x00007300ff0877ac */ /* 0x000e220008000800 */
[----:B------:R-:W-:Y:S01]  /*18d20*/  PRMT R171, R188, 0x9910, RZ ;  /* 0x00009910bcab7816 */ /* 0x000fe200000000ff */
[----:B------:R-:W-:-:S02]  /*18d30*/  IMAD.X R133, R170, 0x1, R198, P4 ;  /* 0x00000001aa857824 */ /* 0x000fc400020e06c6 */
[----:B------:R-:W-:Y:S01]  /*18d40*/  VIADD R170, R0, 0x7b ;  /* 0x0000007b00aa7836 */ /* 0x000fe20000000000 */
[----:B------:R-:W-:Y:S02]  /*18d50*/  SHF.R.S32.HI R171, RZ, 0x8, R171 ;  /* 0x00000008ffab7819 */ /* 0x000fe400000114ab */
[----:B------:R-:W-:Y:S02]  /*18d60*/  F2FP.SATFINITE.E4M3.F32.PACK_AB_MERGE_C R172, R252, R173, RZ ;  /* 0x000000adfcac723e */ /* 0x000fe400048070ff */
[----:B------:R-:W-:Y:S01]  /*18d70*/  ISETP.GE.AND P4, PT, R170, UR6, PT ;  /* 0x00000006aa007c0c */ /* 0x000fe2000bf86270 */
[----:B------:R-:W4:Y:S01]  /*18d80*/  LDL.LU R173, [R1+0x3f0] ;  /* 0x0003f00001ad7983 */ /* 0x000f220000300800 */
[----:B------:R-:W-:Y:S01]  /*18d90*/  ISETP.LT.AND P5, PT, R3, UR12, !P5 ;  /* 0x0000000c03007c0c */ /* 0x000fe2000efa1270 */
[----:B------:R-:W0:Y:S02]  /*18da0*/  LDCU UR6, c[0x0][0x39c] ;  /* 0x00007380ff0677ac */ /* 0x000e240008000800 */
[----:B------:R-:W4:Y:S04]  /*18db0*/  LDL.LU R252, [R1+0x3f4] ;  /* 0x0003f40001fc7983 */ /* 0x000f280000300800 */
[----:B------:R0:W-:Y:S01]  /*18dc0*/  @P3 STG.E.U8 desc[UR18][R182.64], R171 ;  /* 0x000000abb6003986 */ /* 0x0001e2000c101112 */
[----:B---3--:R-:W-:-:S03]  /*18dd0*/  F2FP.SATFINITE.E4M3.F32.PACK_AB_MERGE_C R190, R191, R190, RZ ;  /* 0x000000bebfbe723e */ /* 0x008fc600048070ff */
[----:B------:R3:W-:Y:S01]  /*18de0*/  @P6 STG.E.U8 desc[UR18][R180.64], R172 ;  /* 0x000000acb4006986 */ /* 0x0007e2000c101112 */
[----:B------:R-:W-:Y:S01]  /*18df0*/  ISETP.LT.AND P6, PT, R2, UR14, !P4 ;  /* 0x0000000e02007c0c */ /* 0x000fe2000e7c1270 */
[----:B------:R-:W-:Y:S01]  /*18e00*/  VIADD R170, R0, 0x7c ;  /* 0x0000007c00aa7836 */ /* 0x000fe20000000000 */
[----:B-1----:R-:W-:Y:S01]  /*18e10*/  ISETP.LT.AND P4, PT, R3, UR10, !P4 ;  /* 0x0000000a03007c0c */ /* 0x002fe2000e781270 */
[----:B0-----:R-:W4:Y:S01]  /*18e20*/  LDL.LU.64 R182, [R1+0x930] ;  /* 0x0009300001b67983 */ /* 0x001f220000300a00 */
[----:B------:R-:W-:Y:S01]  /*18e30*/  PRMT R171, R172, 0x9910, RZ ;  /* 0x00009910acab7816 */ /* 0x000fe200000000ff */
[----:B------:R-:W0:Y:S03]  /*18e40*/  LDCU UR12, c[0x0][0x398] ;  /* 0x00007300ff0c77ac */ /* 0x000e260008000800 */
[----:B------:R-:W-:Y:S01]  /*18e50*/  SHF.R.S32.HI R171, RZ, 0x8, R171 ;  /* 0x00000008ffab7819 */ /* 0x000fe200000114ab */
[----:B--2---:R-:W-:Y:S01]  /*18e60*/  @P5 STG.E.U8 desc[UR18][R178.64], R190 ;  /* 0x000000beb2005986 */ /* 0x004fe2000c101112 */
[----:B------:R-:W1:Y:S01]  /*18e70*/  LDCU UR14, c[0x0][0x398] ;  /* 0x00007300ff0e77ac */ /* 0x000e620008000800 */
[----:B---3--:R-:W-:-:S02]  /*18e80*/  PRMT R172, R190, 0x9910, RZ ;  /* 0x00009910beac7816 */ /* 0x008fc400000000ff */
[----:B------:R-:W2:Y:S01]  /*18e90*/  LDL.LU R180, [R1+0x3f8] ;  /* 0x0003f80001b47983 */ /* 0x000ea20000300800 */
[----:B------:R-:W-:Y:S01]  /*18ea0*/  ISETP.GE.AND P3, PT, R170, UR4, PT ;  /* 0x00000004aa007c0c */ /* 0x000fe2000bf66270 */
[----:B------:R-:W3:Y:S01]  /*18eb0*/  LDCU UR10, c[0x0][0x398] ;  /* 0x00007300ff0a77ac */ /* 0x000ee20008000800 */
[----:B------:R-:W-:Y:S01]  /*18ec0*/  SHF.R.S32.HI R172, RZ, 0x8, R172 ;  /* 0x00000008ffac7819 */ /* 0x000fe200000114ac */
[----:B----4-:R4:W-:Y:S04]  /*18ed0*/  @P6 STG.E.U8 desc[UR18][R176.64], R171 ;  /* 0x000000abb0006986 */ /* 0x0109e8000c101112 */
[----:B------:R-:W2:Y:S01]  /*18ee0*/  LDL.LU R181, [R1+0x3fc] ;  /* 0x0003fc0001b57983 */ /* 0x000ea20000300800 */
[----:B------:R-:W-:Y:S01]  /*18ef0*/  VIADD R170, R0, 0x7d ;  /* 0x0000007d00aa7836 */ /* 0x000fe20000000000 */
[----:B------:R-:W0:Y:S02]  /*18f00*/  LDCU UR4, c[0x0][0x39c] ;  /* 0x00007380ff0477ac */ /* 0x000e240008000800 */
[----:B------:R1:W-:Y:S04]  /*18f10*/  @P4 STG.E.U8 desc[UR18][R192.64], R172 ;  /* 0x000000acc0004986 */ /* 0x0003e8000c101112 */
[----:B----4-:R-:W4:Y:S04]  /*18f20*/  LDL.LU.64 R176, [R1+0x920] ;  /* 0x0009200001b07983 */ /* 0x010f280000300a00 */
[----:B-1----:R-:W2:Y:S01]  /*18f30*/  LDL.LU.64 R192, [R1+0xc78] ;  /* 0x000c780001c07983 */ /* 0x002ea20000300a00 */
[----:B------:R-:W-:Y:S01]  /*18f40*/  ISETP.LT.AND P5, PT, R2, UR8, !P3 ;  /* 0x0000000802007c0c */ /* 0x000fe2000dfa1270 */
[----:B------:R-:W1:Y:S01]  /*18f50*/  LDCU UR8, c[0x0][0x398] ;  /* 0x00007300ff0877ac */ /* 0x000e620008000800 */
[----:B------:R-:W-:-:S02]  /*18f60*/  ISETP.GE.AND P6, PT, R170, UR6, PT ;  /* 0x00000006aa007c0c */ /* 0x000fc4000bfc6270 */
[----:B------:R-:W-:Y:S01]  /*18f70*/  F2FP.SATFINITE.E4M3.F32.PACK_AB_MERGE_C R171, R252, R173, RZ ;  /* 0x000000adfcab723e */ /* 0x000fe200048070ff */
[----:B------:R-:W1:Y:S01]  /*18f80*/  LDCU UR6, c[0x0][0x39c] ;  /* 0x00007380ff0677ac */ /* 0x000e620008000800 */
[----:B0-----:R-:W-:Y:S02]  /*18f90*/  ISETP.LT.AND P3, PT, R3, UR12, !P3 ;  /* 0x0000000c03007c0c */ /* 0x001fe4000df61270 */
[----:B------:R-:W-:Y:S01]  /*18fa0*/  ISETP.LT.AND P4, PT, R2, UR14, !P6 ;  /* 0x0000000e02007c0c */ /* 0x000fe2000f781270 */
[----:B------:R-:W-:Y:S01]  /*18fb0*/  VIADD R170, R0, 0x7e ;  /* 0x0000007e00aa7836 */ /* 0x000fe20000000000 */
[----:B------:R-:W0:Y:S03]  /*18fc0*/  LDCU UR12, c[0x0][0x398] ;  /* 0x00007300ff0c77ac */ /* 0x000e260008000800 */
[----:B------:R1:W-:Y:S01]  /*18fd0*/  @P5 STG.E.U8 desc[UR18][R174.64], R171 ;  /* 0x000000abae005986 */ /* 0x0003e2000c101112 */
[----:B------:R-:W0:Y:S01]  /*18fe0*/  LDCU UR14, c[0x0][0x398] ;  /* 0x00007300ff0e77ac */ /* 0x000e220008000800 */
[----:B-1----:R-:W-:-:S02]  /*18ff0*/  PRMT R171, R171, 0x9910, RZ ;  /* 0x00009910abab7816 */ /* 0x002fc400000000ff */
[----:B------:R-:W3:Y:S02]  /*19000*/  LDL.LU.64 R174, [R1+0x918] ;  /* 0x0009180001ae7983 */ /* 0x000ee40000300a00 */
[----:B------:R-:W-:Y:S02]  /*19010*/  SHF.R.S32.HI R171, RZ, 0x8, R171 ;  /* 0x00000008ffab7819 */ /* 0x000fe400000114ab */
[----:B------:R-:W4:Y:S01]  /*19020*/  LDL.LU.64 R178, [R1+0x910] ;  /* 0x0009100001b27983 */ /* 0x000f220000300a00 */
[----:B--2---:R-:W-:-:S05]  /*19030*/  F2FP.SATFINITE.E4M3.F32.PACK_AB_MERGE_C R192, R193, R192, RZ ;  /* 0x000000c0c1c0723e */ /* 0x004fca00048070ff */
[----:B------:R-:W-:Y:S04]  /*19040*/  @P3 STG.E.U8 desc[UR18][R182.64], R192 ;  /* 0x000000c0b6003986 */ /* 0x000fe8000c101112 */
[----:B------:R1:W-:Y:S04]  /*19050*/  @P4 STG.E.U8 desc[UR18][R194.64], R171 ;  /* 0x000000abc2004986 */ /* 0x0003e8000c101112 */
[----:B-1----:R-:W2:Y:S01]  /*19060*/  LDL.LU.64 R194, [R1+0xc70] ;  /* 0x000c700001c27983 */ /* 0x002ea20000300a00 */
[----:B------:R-:W-:Y:S01]  /*19070*/  ISETP.GE.AND P5, PT, R170, UR4, PT ;  /* 0x00000004aa007c0c */ /* 0x000fe2000bfa6270 */
[----:B------:R-:W-:Y:S01]  /*19080*/  VIADD R170, R0, 0x7f ;  /* 0x0000007f00aa7836 */ /* 0x000fe20000000000 */
[----:B------:R-:W-:Y:S01]  /*19090*/  PRMT R172, R192, 0x9910, RZ ;  /* 0x00009910c0ac7816 */ /* 0x000fe200000000ff */
[----:B------:R-:W1:Y:S01]  /*190a0*/  LDCU UR4, c[0x0][0x39c] ;  /* 0x00007380ff0477ac */ /* 0x000e620008000800 */
[----:B------:R-:W-:Y:S01]  /*190b0*/  ISETP.LT.AND P6, PT, R3, UR8, !P6 ;  /* 0x0000000803007c0c */ /* 0x000fe2000f7c1270 */
[----:B------:R-:W2:Y:S01]  /*190c0*/  LDL.LU R173, [R1+0x200] ;  /* 0x0002000001ad7983 */ /* 0x000ea20000300800 */
[----:B------:R-:W-:Y:S01]  /*190d0*/  ISETP.GE.AND P3, PT, R170, UR6, PT ;  /* 0x00000006aa007c0c */ /* 0x000fe2000bf66270 */
[----:B------:R-:W-:Y:S01]  /*190e0*/  IMAD.MOV.U32 R170, RZ, RZ, R172 ;  /* 0x000000ffffaa7224 */ /* 0x000fe200078e00ac */
[C---:B---3--:R-:W-:Y:S01]  /*190f0*/  ISETP.LT.AND P4, PT, R2.reuse, UR10, !P5 ;  /* 0x0000000a02007c0c */ /* 0x048fe2000ef81270 */
[----:B------:R-:W3:Y:S01]  /*19100*/  LDL.LU R252, [R1+0x204] ;  /* 0x0002040001fc7983 */ /* 0x000ee20000300800 */
[----:B------:R-:W-:Y:S01]  /*19110*/  F2FP.SATFINITE.E4M3.F32.PACK_AB_MERGE_C R171, R181, R180, RZ ;  /* 0x000000b4b5ab723e */ /* 0x000fe200048070ff */
[----:B------:R-:W1:Y:S01]  /*19120*/  LDCU UR8, c[0x0][0x398] ;  /* 0x00007300ff0877ac */ /* 0x000e620008000800 */
[----:B------:R-:W-:Y:S01]  /*19130*/  SHF.R.S32.HI R170, RZ, 0x8, R170 ;  /* 0x00000008ffaa7819 */ /* 0x000fe200000114aa */
[----:B------:R-:W3:Y:S01]  /*19140*/  LDL.LU.64 R182, [R1+0x900] ;  /* 0x0009000001b67983 */ /* 0x000ee20000300a00 */
[----:B0-----:R-:W-:Y:S01]  /*19150*/  ISETP.LT.AND P5, PT, R3, UR12, !P5 ;  /* 0x0000000c03007c0c */ /* 0x001fe2000efa1270 */
[----:B------:R-:W0:Y:S02]  /*19160*/  LDCU UR10, c[0x0][0x398] ;  /* 0x00007300ff0a77ac */ /* 0x000e240008000800 */
[----:B----4-:R4:W-:Y:S01]  /*19170*/  @P6 STG.E.U8 desc[UR18][R176.64], R170 ;  /* 0x000000aab0006986 */ /* 0x0109e2000c101112 */
[----:B------:R-:W-:Y:S01]  /*19180*/  ISETP.LT.AND P6, PT, R2, UR14, !P3 ;  /* 0x0000000e02007c0c */ /* 0x000fe2000dfc1270 */
[----:B------:R-:W0:Y:S01]  /*19190*/  LDCU UR12, c[0x0][0x398] ;  /* 0x00007300ff0c77ac */ /* 0x000e220008000800 */
[----:B------:R-:W-:Y:S01]  /*191a0*/  PRMT R172, R171, 0x9910, RZ ;  /* 0x00009910abac7816 */ /* 0x000fe200000000ff */
[----:B------:R1:W-:Y:S01]  /*191b0*/  @P4 STG.E.U8 desc[UR18][R174.64], R171 ;  /* 0x000000abae004986 */ /* 0x0003e2000c101112 */
[----:B------:R-:W0:Y:S01]  /*191c0*/  LDCU UR6, c[0x0][0x39c] ;  /* 0x00007380ff0677ac */ /* 0x000e220008000800 */
[----:B------:R-:W0:Y:S01]  /*191d0*/  LDCU UR14, c[0x0][0x398] ;  /* 0x00007300ff0e77ac */ /* 0x000e220008000800 */
[----:B----4-:R-:W-:Y:S01]  /*191e0*/  VIADD R170, R0, 0x80 ;  /* 0x0000008000aa7836 */ /* 0x010fe20000000000 */
[----:B------:R-:W4:Y:S04]  /*191f0*/  LDL.LU.64 R176, [R1+0x8f8] ;  /* 0x0008f80001b07983 */ /* 0x000f280000300a00 */
[----:B-1----:R-:W-:Y:S01]  /*19200*/  ISETP.GE.AND P4, PT, R170, UR4, PT ;  /* 0x00000004aa007c0c */ /* 0x002fe2000bf86270 */
[----:B------:R-:W4:Y:S01]  /*19210*/  LDL.LU.64 R174, [R1+0x8f0] ;  /* 0x0008f00001ae7983 */ /* 0x000f220000300a00 */
[----:B------:R-:W-:Y:S01]  /*19220*/  SHF.R.S32.HI R170, RZ, 0x8, R172 ;  /* 0x00000008ffaa7819 */ /* 0x000fe200000114ac */
[----:B------:R-:W1:Y:S01]  /*19230*/  LDCU UR4, c[0x0][0x39c] ;  /* 0x00007380ff0477ac */ /* 0x000e620008000800 */
[----:B--2---:R-:W-:-:S05]  /*19240*/  F2FP.SATFINITE.E4M3.F32.PACK_AB_MERGE_C R194, R195, R194, RZ ;  /* 0x000000c2c3c2723e */ /* 0x004fca00048070ff */
[----:B------:R-:W-:Y:S04]  /*19250*/  @P5 STG.E.U8 desc[UR18][R178.64], R194 ;  /* 0x000000c2b2005986 */ /* 0x000fe8000c101112 */
[----:B------:R2:W-:Y:S04]  /*19260*/  @P6 STG.E.U8 desc[UR18][R68.64], R170 ;  /* 0x000000aa44006986 */ /* 0x0005e8000c101112 */
[----:B--2---:R-:W2:Y:S01]  /*19270*/  LDL.LU.64 R68, [R1+0xc68] ;  /* 0x000c680001447983 */ /* 0x004ea20000300a00 */
[----:B------:R-:W-:Y:S01]  /*19280*/  ISETP.LT.AND P3, PT, R3, UR8, !P3 ;  /* 0x0000000803007c0c */ /* 0x000fe2000df61270 */
[----:B------:R-:W1:Y:S01]  /*19290*/  LDCU UR8, c[0x0][0x398] ;  /* 0x00007300ff0877ac */ /* 0x000e620008000800 */
[----:B0-----:R-:W-:-:S02]  /*192a0*/  ISETP.LT.AND P5, PT, R2, UR10, !P4 ;  /* 0x0000000a02007c0c */ /* 0x001fc4000e7a1270 */
[----:B------:R-:W-:Y:S01]  /*192b0*/  PRMT R171, R194, 0x9910, RZ ;  /* 0x00009910c2ab7816 */ /* 0x000fe200000000ff */
[----:B------:R-:W-:Y:S01]  /*192c0*/  VIADD R170, R0, 0x81 ;  /* 0x0000008100aa7836 */ /* 0x000fe20000000000 */
[----:B---3--:R-:W-:Y:S01]  /*192d0*/  F2FP.SATFINITE.E4M3.F32.PACK_AB_MERGE_C R172, R252, R173, RZ ;  /* 0x000000adfcac723e */ /* 0x008fe200048070ff */
[----:B------:R-:W3:Y:S01]  /*192e0*/  LDL.LU.64 R178, [R1+0x8e0] ;  /* 0x0008e00001b27983 */ /* 0x000ee20000300a00 */
[----:B------:R-:W-:Y:S01]  /*192f0*/  SHF.R.S32.HI R171, RZ, 0x8, R171 ;  /* 0x00000008ffab7819 */ /* 0x000fe200000114ab */
[----:B------:R-:W0:Y:S01]  /*19300*/  LDCU UR10, c[0x0][0x398] ;  /* 0x00007300ff0a77ac */ /* 0x000e220008000800 */
[----:B------:R-:W-:Y:S01]  /*19310*/  ISETP.LT.AND P4, PT, R3, UR12, !P4 ;  /* 0x0000000c03007c0c */ /* 0x000fe2000e781270 */
[----:B------:R-:W3:Y:S01]  /*19320*/  LDL.LU R180, [R1+0x208] ;  /* 0x0002080001b47983 */ /* 0x000ee20000300800 */
[----:B------:R-:W-:Y:S01]  /*19330*/  ISETP.GE.AND P6, PT, R170, UR6, PT ;  /* 0x00000006aa007c0c */ /* 0x000fe2000bfc6270 */
[----:B------:R-:W-:Y:S01]  /*19340*/  VIADD R170, R0, 0x82 ;  /* 0x0000008200aa7836 */ /* 0x000fe20000000000 */
[----:B------:R-:W0:Y:S01]  /*19350*/  LDCU UR6, c[0x0][0x39c] ;  /* 0x00007380ff0677ac */ /* 0x000e220008000800 */
[----:B------:R-:W-:Y:S01]  /*19360*/  @P3 STG.E.U8 desc[UR18][R182.64], R171 ;  /* 0x000000abb6003986 */ /* 0x000fe2000c101112 */
[----:B------:R-:W0:Y:S03]  /*19370*/  LDCU UR12, c[0x0][0x398] ;  /* 0x00007300ff0c77ac */ /* 0x000e260008000800 */
[----:B----4-:R4:W-:Y:S01]  /*19380*/  @P5 STG.E.U8 desc[UR18][R176.64], R172 ;  /* 0x000000acb0005986 */ /* 0x0109e2000c101112 */
[----:B-1----:R-:W-:-:S02]  /*19390*/  ISETP.LT.AND P5, PT, R2, UR8, !P6 ;  /* 0x0000000802007c0c */ /* 0x002fc4000f7a1270 */
[----:B------:R-:W-:Y:S01]  /*193a0*/  ISETP.GE.AND P3, PT, R170, UR4, PT ;  /* 0x00000004aa007c0c */ /* 0x000fe2000bf66270 */
[----:B------:R-:W3:Y:S01]  /*193b0*/  LDL.LU R181, [R1+0x20c] ;  /* 0x00020c0001b57983 */ /* 0x000ee20000300800 */
[----:B------:R-:W-:Y:S01]  /*193c0*/  PRMT R170, R172, 0x9910, RZ ;  /* 0x00009910acaa7816 */ /* 0x000fe200000000ff */
[----:B------:R-:W1:Y:S01]  /*193d0*/  LDCU UR8, c[0x0][0x398] ;  /* 0x00007300ff0877ac */ /* 0x000e620008000800 */
[----:B--2---:R-:W-:Y:S01]  /*193e0*/  F2FP.SATFINITE.E4M3.F32.PACK_AB_MERGE_C R69, R69, R68, RZ ;  /* 0x000000444545723e */ /* 0x004fe200048070ff */
[----:B----4-:R-:W2:Y:S01]  /*193f0*/  LDL.LU.64 R176, [R1+0x8d8] ;  /* 0x0008d80001b07983 */ /* 0x010ea20000300a00 */
[----:B0-----:R-:W-:Y:S01]  /*19400*/  ISETP.LT.AND P6, PT, R3, UR10, !P6 ;  /* 0x0000000a03007c0c */ /* 0x001fe2000f7c1270 */
[----:B------:R-:W-:Y:S01]  /*19410*/  VIADD R68, R0, 0x83 ;  /* 0x0000008300447836 */ /* 0x000fe20000000000 */
[----:B------:R-:W-:Y:S01]  /*19420*/  PRMT R171, R69, 0x9910, RZ ;  /* 0x0000991045ab7816 */ /* 0x000fe200000000ff */
[----:B------:R0:W-:Y:S01]  /*19430*/  @P4 STG.E.U8 desc[UR18][R174.64], R69 ;  /* 0x00000045ae004986 */ /* 0x0001e2000c101112 */
[----:B------:R-:W4:Y:S01]  /*19440*/  LDCU UR4, c[0x0][0x39c] ;  /* 0x00007380ff0477ac */ /* 0x000f220008000800 */
[----:B------:R-:W1:Y:S01]  /*19450*/  LDCU UR10, c[0x0][0x398] ;  /* 0x00007300ff0a77ac */ /* 0x000e620008000800 */
[----:B0-----:R-:W-:Y:S01]  /*19460*/  SHF.R.S32.HI R69, RZ, 0x8, R170 ;  /* 0x00000008ff457819 */ /* 0x001fe200000114aa */
[----:B------:R-:W4:Y:S04]  /*19470*/  LDL.LU.64 R174, [R1+0x8d0] ;  /* 0x0008d00001ae7983 */ /* 0x000f280000300a00 */
[----:B------:R0:W-:Y:S04]  /*19480*/  @P5 STG.E.U8 desc[UR18][R70.64], R69 ;  /* 0x0000004546005986 */ /* 0x0001e8000c101112 */
[----:B0-----:R-:W4:Y:S01]  /*19490*/  LDL.LU.64 R70, [R1+0xc60] ;  /* 0x000c600001467983 */ /* 0x001f220000300a00 */
[----:B------:R-:W-:Y:S01]  /*194a0*/  ISETP.GE.AND P4, PT, R68, UR6, PT ;  /* 0x0000000644007c0c */ /* 0x000fe2000bf86270 */
[----:B------:R-:W-:Y:S01]  /*194b0*/  IMAD.MOV.U32 R68, RZ, RZ, R171 ;  /* 0x000000ffff447224 */ /* 0x000fe200078e00ab */
[C---:B------:R-:W-:Y:S01]  /*194c0*/  ISETP.LT.AND P5, PT, R2.reuse, UR12, !P3 ;  /* 0x0000000c02007c0c */ /* 0x040fe2000dfa1270 */
[----:B------:R-:W4:Y:S01]  /*194d0*/  LDL.LU R173, [R1+0x210] ;  /* 0x0002100001ad7983 */ /* 0x000f220000300800 */
[----:B---3--:R-:W-:Y:S01]  /*194e0*/  F2FP.SATFINITE.E4M3.F32.PACK_AB_MERGE_C R69, R181, R180, RZ ;  /* 0x000000b4b545723e */ /* 0x008fe200048070ff */
[----:B------:R-:W0:Y:S01]  /*194f0*/  LDCU UR12, c[0x0][0x398] ;  /* 0x00007300ff0c77ac */ /* 0x000e220008000800 */
[----:B------:R-:W-:Y:S01]  /*19500*/  SHF.R.S32.HI R68, RZ, 0x8, R68 ;  /* 0x00000008ff447819 */ /* 0x000fe20000011444 */
[----:B------:R-:W3:Y:S01]  /*19510*/  LDL.LU R252, [R1+0x214] ;  /* 0x0002140001fc7983 */ /* 0x000ee20000300800 */
[----:B------:R-:W-:Y:S01]  /*19520*/  PRMT R170, R69, 0x9910, RZ ;  /* 0x0000991045aa7816 */ /* 0x000fe200000000ff */
[----:B------:R-:W0:Y:S01]  /*19530*/  LDCU UR6, c[0x0][0x39c] ;  /* 0x00007380ff0677ac */ /* 0x000e220008000800 */
[----:B------:R-:W-:Y:S01]  /*19540*/  ISETP.LT.AND P3, PT, R3, UR14, !P3 ;  /* 0x0000000e03007c0c */ /* 0x000fe2000df61270 */
[----:B------:R0:W-:Y:S01]  /*19550*/  @P6 STG.E.U8 desc[UR18][R178.64], R68 ;  /* 0x00000044b2006986 */ /* 0x0001e2000c101112 */
[----:B-1----:R-:W-:Y:S01]  /*19560*/  ISETP.LT.AND P6, PT, R2, UR8, !P4 ;  /* 0x0000000802007c0c */ /* 0x002fe2000e7c1270 */
[----:B------:R-:W1:Y:S02]  /*19570*/  LDCU UR8, c[0x0][0x398] ;  /* 0x00007300ff0877ac */ /* 0x000e640008000800 */
[----:B------:R-:W3:Y:S01]  /*19580*/  LDL.LU.64 R182, [R1+0x8c0] ;  /* 0x0008c00001b67983 */ /* 0x000ee20000300a00 */
[----:B------:R-:W1:Y:S03]  /*19590*/  LDCU UR14, c[0x0][0x398] ;  /* 0x00007300ff0e77ac */ /* 0x000e660008000800 */
[----:B------:R-:W3:Y:S01]  /*195a0*/  LDL.LU.64 R180, [R1+0x8b8] ;  /* 0x0008b80001b47983 */ /* 0x000ee20000300a00 */
[----:B0-----:R-:W-:-:S03]  /*195b0*/  VIADD R68, R0, 0x84 ;  /* 0x0000008400447836 */ /* 0x001fc60000000000 */
[----:B------:R-:W3:Y:S04]  /*195c0*/  LDL.LU.64 R178, [R1+0x8b0] ;  /* 0x0008b00001b27983 */ /* 0x000ee80000300a00 */
[----:B--2---:R-:W-:Y:S01]  /*195d0*/  @P5 STG.E.U8 desc[UR18][R176.64], R69 ;  /* 0x00000045b0005986 */ /* 0x004fe2000c101112 */
[----:B----4-:R-:W-:Y:S01]  /*195e0*/  ISETP.GE.AND P5, PT, R68, UR4, PT ;  /* 0x0000000444007c0c */ /* 0x010fe2000bfa6270 */
[----:B------:R-:W0:Y:S01]  /*195f0*/  LDCU UR4, c[0x0][0x39c] ;  /* 0x00007380ff0477ac */ /* 0x000e220008000800 */
[----:B------:R-:W-:Y:S01]  /*19600*/  F2FP.SATFINITE.E4M3.F32.PACK_AB_MERGE_C R70, R71, R70, RZ ;  /* 0x000000464746723e */ /* 0x000fe200048070ff */
[----:B------:R-:W-:-:S05]  /*19610*/  IMAD.MOV.U32 R71, RZ, RZ, R170 ;  /* 0x000000ffff477224 */ /* 0x000fca00078e00aa */
[----:B------:R-:W-:Y:S01]  /*19620*/  SHF.R.S32.HI R68, RZ, 0x8, R71 ;  /* 0x00000008ff447819 */ /* 0x000fe20000011447 */
[----:B------:R-:W-:Y:S04]  /*19630*/  @P3 STG.E.U8 desc[UR18][R174.64], R70 ;  /* 0x00000046ae003986 */ /* 0x000fe8000c101112 */
[----:B------:R2:W-:Y:S04]  /*19640*/  @P6 STG.E.U8 desc[UR18][R72.64], R68 ;  /* 0x0000004448006986 */ /* 0x0005e8000c101112 */
[----:B--2---:R-:W2:Y:S04]  /*19650*/  LDL.LU.64 R72, [R1+0xc58] ;  /* 0x000c580001487983 */ /* 0x004ea80000300a00 */
[----:B------:R-:W4:Y:S01]  /*19660*/  LDL.LU.64 R176, [R1+0x8a8] ;  /* 0x0008a80001b07983 */ /* 0x000f220000300a00 */
[----:B------:R-:W-:Y:S01]  /*19670*/  ISETP.LT.AND P4, PT, R3, UR10, !P4 ;  /* 0x0000000a03007c0c */ /* 0x000fe2000e781270 */
[----:B------:R-:W0:Y:S01]  /*19680*/  LDCU UR10, c[0x0][0x398] ;  /* 0x00007300ff0a77ac */ /* 0x000e220008000800 */
[----:B------:R-:W-:-:S02]  /*19690*/  ISETP.LT.AND P6, PT, R2, UR12, !P5 ;  /* 0x0000000c02007c0c */ /* 0x000fc4000efc1270 */
[----:B------:R-:W-:Y:S01]  /*196a0*/  PRMT R69, R70, 0x9910, RZ ;  /* 0x0000991046457816 */ /* 0x000fe200000000ff */
[----:B------:R-:W-:Y:S01]  /*196b0*/  VIADD R68, R0, 0x85 ;  /* 0x0000008500447836 */ /* 0x000fe20000000000 */
[----:B---3--:R-:W-:Y:S01]  /*196c0*/  F2FP.SATFINITE.E4M3.F32.PACK_AB_MERGE_C R70, R252, R173, RZ ;  /* 0x000000adfc46723e */ /* 0x008fe200048070ff */
[----:B------:R-:W3:Y:S01]  /*196d0*/  LDL.LU.64 R174, [R1+0x898] ;  /* 0x0008980001ae7983 */ /* 0x000ee20000300a00 */
[----:B------:R-:W-:Y:S01]  /*196e0*/  SHF.R.S32.HI R69, RZ, 0x8, R69 ;  /* 0x00000008ff457819 */ /* 0x000fe20000011445 */
[----:B------:R-:W0:Y:S01]  /*196f0*/  LDCU UR12, c[0x0][0x398] ;  /* 0x00007300ff0c77ac */ /* 0x000e220008000800 */
[----:B------:R-:W-:Y:S01]  /*19700*/  ISETP.GE.AND P3, PT, R68, UR6, PT ;  /* 0x0000000644007c0c */ /* 0x000fe2000bf66270 */
[----:B------:R-:W3:Y:S01]  /*19710*/  LDL.LU R173, [R1+0x218] ;  /* 0x0002180001ad7983 */ /* 0x000ee20000300800 */
[----:B-1----:R-:W-:Y:S01]  /*19720*/  ISETP.LT.AND P5, PT, R3, UR8, !P5 ;  /* 0x0000000803007c0c */ /* 0x002fe2000efa1270 */
[----:B------:R-:W1:Y:S02]  /*19730*/  LDCU UR6, c[0x0][0x39c] ;  /* 0x00007380ff0677ac */ /* 0x000e640008000800 */
[----:B------:R0:W-:Y:S01]  /*19740*/  @P4 STG.E.U8 desc[UR18][R182.64], R69 ;  /* 0x00000045b6004986 */ /* 0x0001e2000c101112 */
[----:B--2---:R-:W-:-:S03]  /*19750*/  F2FP.SATFINITE.E4M3.F32.PACK_AB_MERGE_C R72, R73, R72, RZ ;  /* 0x000000484948723e */ /* 0x004fc600048070ff */
[----:B------:R2:W-:Y:S01]  /*19760*/  @P6 STG.E.U8 desc[UR18][R180.64], R70 ;  /* 0x00000046b4006986 */ /* 0x0005e2000c101112 */
[----:B------:R-:W-:Y:S01]  /*19770*/  ISETP.LT.AND P6, PT, R2, UR14, !P3 ;  /* 0x0000000e02007c0c */ /* 0x000fe2000dfc1270 */
[----:B------:R-:W-:Y:S01]  /*19780*/  VIADD R68, R0, 0x86 ;  /* 0x0000008600447836 */ /* 0x000fe20000000000 */
[----:B0-----:R-:W-:Y:S01]  /*19790*/  ISETP.LT.AND P3, PT, R3, UR10, !P3 ;  /* 0x0000000a03007c0c */ /* 0x001fe2000df61270 */
[----:B------:R-:W3:Y:S01]  /*197a0*/  LDL.LU R252, [R1+0x21c] ;  /* 0x00021c0001fc7983 */ /* 0x000ee20000300800 */
[----:B------:R-:W-:Y:S01]  /*197b0*/  PRMT R69, R70, 0x9910, RZ ;  /* 0x0000991046457816 */ /* 0x000fe200000000ff */
[----:B------:R-:W0:Y:S02]  /*197c0*/  LDCU UR8, c[0x0][0x398] ;  /* 0x00007300ff0877ac */ /* 0x000e240008000800 */
[----:B------:R-:W3:Y:S01]  /*197d0*/  LDL.LU.64 R182, [R1+0x890] ;  /* 0x0008900001b67983 */ /* 0x000ee20000300a00 */
[----:B------:R-:W-:Y:S01]  /*197e0*/  SHF.R.S32.HI R69, RZ, 0x8, R69 ;  /* 0x00000008ff457819 */ /* 0x000fe20000011445 */
[----:B------:R-:W0:Y:S01]  /*197f0*/  LDCU UR14, c[0x0][0x398] ;  /* 0x00007300ff0e77ac */ /* 0x000e220008000800 */
[----:B--2---:R-:W-:Y:S01]  /*19800*/  PRMT R70, R72, 0x9910, RZ ;  /* 0x0000991048467816 */ /* 0x004fe200000000ff */
[----:B------:R-:W-:Y:S01]  /*19810*/  @P5 STG.E.U8 desc[UR18][R178.64], R72 ;  /* 0x00000048b2005986 */ /* 0x000fe2000c101112 */
[----:B------:R-:W-:Y:S01]  /*19820*/  ISETP.GE.AND P4, PT, R68, UR4, PT ;  /* 0x0000000444007c0c */ /* 0x000fe2000bf86270 */
[----:B------:R-:W2:Y:S01]  /*19830*/  LDCU UR10, c[0x0][0x398] ;  /* 0x00007300ff0a77ac */ /* 0x000ea20008000800 */
[----:B------:R-:W-:Y:S01]  /*19840*/  SHF.R.S32.HI R70, RZ, 0x8, R70 ;  /* 0x00000008ff467819 */ /* 0x000fe20000011446 */
[----:B------:R-:W2:Y:S04]  /*19850*/  LDL.LU R180, [R1+0x220] ;  /* 0x0002200001b47983 */ /* 0x000ea80000300800 */
[----:B----4-:R4:W-:Y:S01]  /*19860*/  @P6 STG.E.U8 desc[UR18][R176.64], R69 ;  /* 0x00000045b0006986 */ /* 0x0109e2000c101112 */
[----:B------:R-:W-:Y:S01]  /*19870*/  VIADD R68, R0, 0x87 ;  /* 0x0000008700447836 */ /* 0x000fe20000000000 */
[----:B------:R-:W0:Y:S02]  /*19880*/  LDCU UR4, c[0x0][0x39c] ;  /* 0x00007380ff0477ac */ /* 0x000e240008000800 */
[----:B------:R-:W2:Y:S04]  /*19890*/  LDL.LU R181, [R1+0x224] ;  /* 0x0002240001b57983 */ /* 0x000ea80000300800 */
[----:B------:R0:W-:Y:S04]  /*198a0*/  @P3 STG.E.U8 desc[UR18][R74.64], R70 ;  /* 0x000000464a003986 */ /* 0x0001e8000c101112 */
[----:B----4-:R-:W4:Y:S04]  /*198b0*/  LDL.LU.64 R176, [R1+0x880] ;  /* 0x0008800001b07983 */ /* 0x010f280000300a00 */
[----:B0-----:R-:W2:Y:S01]  /*198c0*/  LDL.LU.64 R74, [R1+0xc50] ;  /* 0x000c5000014a7983 */ /* 0x001ea20000300a00 */
[----:B------:R-:W-:Y:S01]  /*198d0*/  ISETP.LT.AND P5, PT, R2, UR12, !P4 ;  /* 0x0000000c02007c0c */ /* 0x000fe2000e7a1270 */
[----:B------:R-:W0:Y:S01]  /*198e0*/  LDCU UR12, c[0x0][0x398] ;  /* 0x00007300ff0c77ac */ /* 0x000e220008000800 */
[----:B-1----:R-:W-:-:S02]  /*198f0*/  ISETP.GE.AND P6, PT, R68, UR6, PT ;  /* 0x0000000644007c0c */ /* 0x002fc4000bfc6270 */
[----:B------:R-:W-:Y:S01]  /*19900*/  ISETP.LT.AND P4, PT, R3, UR8, !P4 ;  /* 0x0000000803007c0c */ /* 0x000fe2000e781270 */
[----:B------:R-:W1:Y:S01]  /*19910*/  LDCU UR6, c[0x0][0x39c] ;  /* 0x00007380ff0677ac */ /* 0x000e620008000800 */
[----:B------:R-:W-:Y:S02]  /*19920*/  ISETP.LT.AND P3, PT, R2, UR14, !P6 ;  /* 0x0000000e02007c0c */ /* 0x000fe4000f761270 */
[----:B---3--:R-:W-:Y:S02]  /*19930*/  F2FP.SATFINITE.E4M3.F32.PACK_AB_MERGE_C R69, R252, R173, RZ ;  /* 0x000000adfc45723e */ /* 0x008fe400048070ff */
[----:B--2---:R-:W-:-:S03]  /*19940*/  F2FP.SATFINITE.E4M3.F32.PACK_AB_MERGE_C R74, R75, R74, RZ ;  /* 0x0000004a4b4a723e */ /* 0x004fc600048070ff */
[----:B------:R2:W-:Y:S01]  /*19950*/  @P5 STG.E.U8 desc[UR18][R174.64], R69 ;  /* 0x00000045ae005986 */ /* 0x0005e2000c101112 */
[----:B------:R-:W-:Y:S01]  /*19960*/  VIADD R68, R0, 0x88 ;  /* 0x0000008800447836 */ /* 0x000fe20000000000 */
[----:B------:R-:W3:Y:S02]  /*19970*/  LDCU UR8, c[0x0][0x398] ;  /* 0x00007300ff0877ac */ /* 0x000ee40008000800 */
[----:B------:R-:W-:Y:S01]  /*19980*/  @P4 STG.E.U8 desc[UR18][R182.64], R74 ;  /* 0x0000004ab6004986 */ /* 0x000fe2000c101112 */
[----:B------:R-:W0:Y:S01]  /*19990*/  LDCU UR14, c[0x0][0x398] ;  /* 0x00007300ff0e77ac */ /* 0x000e220008000800 */
[----:B--2---:R-:W-:Y:S02]  /*199a0*/  PRMT R69, R69, 0x9910, RZ ;  /* 0x0000991045457816 */ /* 0x004fe400000000ff */
[----:B------:R-:W2:Y:S02]  /*199b0*/  LDL.LU.64 R174, [R1+0x878] ;  /* 0x0008780001ae7983 */ /* 0x000ea40000300a00 */
[----:B------:R-:W-:-:S02]  /*199c0*/  SHF.R.S32.HI R69, RZ, 0x8, R69 ;  /* 0x00000008ff457819 */ /* 0x000fc40000011445 */
[----:B------:R-:W2:Y:S04]  /*199d0*/  LDL.LU.64 R178, [R1+0x870] ;  /* 0x0008700001b27983 */ /* 0x000ea80000300a00 */
[----:B------:R0:W-:Y:S04]  /*199e0*/  @P3 STG.E.U8 desc[UR18][R76.64], R69 ;  /* 0x000000454c003986 */ /* 0x0001e8000c101112 */
[----:B0-----:R-:W2:Y:S01]  /*199f0*/  LDL.LU.64 R76, [R1+0xc48] ;  /* 0x000c4800014c7983 */ /* 0x001ea20000300a00 */
[----:B------:R-:W-:Y:S01]  /*19a00*/  ISETP.GE.AND P5, PT, R68, UR4, PT ;  /* 0x0000000444007c0c */ /* 0x000fe2000bfa6270 */
[----:B------:R-:W-:Y:S01]  /*19a10*/  VIADD R68, R0, 0x89 ;  /* 0x0000008900447836 */ /* 0x000fe20000000000 */
[----:B------:R-:W-:Y:S01]  /*19a20*/  PRMT R70, R74, 0x9910, RZ ;  /* 0x000099104a467816 */ /* 0x000fe200000000ff */
[----:B------:R-:W0:Y:S01]  /*19a30*/  LDCU UR4, c[0x0][0x39c] ;  /* 0x00007380ff0477ac */ /* 0x000e220008000800 */
[----:B------:R-:W-:Y:S01]  /*19a40*/  ISETP.LT.AND P6, PT, R3, UR10, !P6 ;  /* 0x0000000a03007c0c */ /* 0x000fe2000f7c1270 */
[----:B------:R-:W2:Y:S01]  /*19a50*/  LDL.LU R173, [R1+0x228] ;  /* 0x0002280001ad7983 */ /* 0x000ea20000300800 */
[----:B-1----:R-:W-:Y:S01]  /*19a60*/  ISETP.GE.AND P4, PT, R68, UR6, PT ;  /* 0x0000000644007c0c */ /* 0x002fe2000bf86270 */
[----:B------:R-:W-:Y:S01]  /*19a70*/  IMAD.MOV.U32 R68, RZ, RZ, R70 ;  /* 0x000000ffff447224 */ /* 0x000fe200078e0046 */
[C---:B------:R-:W-:Y:S01]  /*19a80*/  ISETP.LT.AND P3, PT, R2.reuse, UR12, !P5 ;  /* 0x0000000c02007c0c */ /* 0x040fe2000ef61270 */
[----:B------:R-:W2:Y:S01]  /*19a90*/  LDL.LU R252, [R1+0x22c] ;  /* 0x00022c0001fc7983 */ /* 0x000ea20000300800 */
[----:B------:R-:W-:Y:S01]  /*19aa0*/  F2FP.SATFINITE.E4M3.F32.PACK_AB_MERGE_C R69, R181, R180, RZ ;  /* 0x000000b4b545723e */ /* 0x000fe200048070ff */
[----:B------:R-:W1:Y:S01]  /*19ab0*/  LDCU UR10, c[0x0][0x398] ;  /* 0x00007300ff0a77ac */ /* 0x000e620008000800 */
[----:B------:R-:W-:Y:S01]  /*19ac0*/  SHF.R.S32.HI R68, RZ, 0x8, R68 ;  /* 0x00000008ff447819 */ /* 0x000fe20000011444 */
[----:B------:R-:W2:Y:S01]  /*19ad0*/  LDL.LU.64 R182, [R1+0x860] ;  /* 0x0008600001b67983 */ /* 0x000ea20000300a00 */
[----:B---3--:R-:W-:Y:S01]  /*19ae0*/  ISETP.LT.AND P5, PT, R3, UR8, !P5 ;  /* 0x0000000803007c0c */ /* 0x008fe2000efa1270 */
[----:B------:R-:W3:Y:S02]  /*19af0*/  LDCU UR8, c[0x0][0x398] ;  /* 0x00007300ff0877ac */ /* 0x000ee40008000800 */
[----:B----4-:R4:W-:Y:S01]  /*19b00*/  @P6 STG.E.U8 desc[UR18][R176.64], R68 ;  /* 0x00000044b0006986 */ /* 0x0109e2000c101112 */
[----:B------:R-:W-:Y:S01]  /*19b10*/  ISETP.LT.AND P6, PT, R2, UR14, !P4 ;  /* 0x0000000e02007c0c */ /* 0x000fe2000e7c1270 */
[----:B------:R-:W0:Y:S01]  /*19b20*/  LDCU UR6, c[0x0][0x39c] ;  /* 0x00007380ff0677ac */ /* 0x000e220008000800 */
[----:B------:R-:W-:Y:S01]  /*19b30*/  PRMT R70, R69, 0x9910, RZ ;  /* 0x0000991045467816 */ /* 0x000fe200000000ff */
[----:B------:R-:W0:Y:S01]  /*19b40*/  LDCU UR12, c[0x0][0x398] ;  /* 0x00007300ff0c77ac */ /* 0x000e220008000800 */
[----:B------:R-:W0:Y:S01]  /*19b50*/  LDCU UR14, c[0x0][0x398] ;  /* 0x00007300ff0e77ac */ /* 0x000e220008000800 */
[----:B----4-:R-:W-:Y:S01]  /*19b60*/  VIADD R68, R0, 0x8a ;  /* 0x0000008a00447836 */ /* 0x010fe20000000000 */
[----:B------:R-:W4:Y:S04]  /*19b70*/  LDL.LU.64 R176, [R1+0x858] ;  /* 0x0008580001b07983 */ /* 0x000f280000300a00 */
[----:B--2---:R2:W-:Y:S01]  /*19b80*/  @P3 STG.E.U8 desc[UR18][R174.64], R69 ;  /* 0x00000045ae003986 */ /* 0x0045e2000c101112 */
[----:B0-----:R-:W-:Y:S01]  /*19b90*/  ISETP.GE.AND P3, PT, R68, UR4, PT ;  /* 0x0000000444007c0c */ /* 0x001fe2000bf66270 */
[----:B------:R-:W0:Y:S01]  /*19ba0*/  LDCU UR4, c[0x0][0x39c] ;  /* 0x00007380ff0477ac */ /* 0x000e220008000800 */
[----:B------:R-:W-:Y:S01]  /*19bb0*/  SHF.R.S32.HI R68, RZ, 0x8, R70 ;  /* 0x00000008ff447819 */ /* 0x000fe20000011446 */
[----:B--2---:R-:W2:Y:S01]  /*19bc0*/  LDL.LU.64 R174, [R1+0x850] ;  /* 0x0008500001ae7983 */ /* 0x004ea20000300a00 */
[----:B------:R-:W-:-:S05]  /*19bd0*/  F2FP.SATFINITE.E4M3.F32.PACK_AB_MERGE_C R76, R77, R76, RZ ;  /* 0x0000004c4d4c723e */ /* 0x000fca00048070ff */
[----:B------:R-:W-:Y:S04]  /*19be0*/  @P5 STG.E.U8 desc[UR18][R178.64], R76 ;  /* 0x0000004cb2005986 */ /* 0x000fe8000c101112 */
[----:B------:R0:W-:Y:S04]  /*19bf0*/  @P6 STG.E.U8 desc[UR18][R78.64], R68 ;  /* 0x000000444e006986 */ /* 0x0001e8000c101112 */
[----:B0-----:R-:W2:Y:S01]  /*19c00*/  LDL.LU.64 R78, [R1+0xc40] ;  /* 0x000c4000014e7983 */ /* 0x001ea20000300a00 */
[----:B-1----:R-:W-:Y:S01]  /*19c10*/  ISETP.LT.AND P4, PT, R3, UR10, !P4 ;  /* 0x0000000a03007c0c */ /* 0x002fe2000e781270 */
[----:B------:R-:W0:Y:S01]  /*19c20*/  LDCU UR10, c[0x0][0x398] ;  /* 0x00007300ff0a77ac */ /* 0x000e220008000800 */
[----:B---3--:R-:W-:-:S02]  /*19c30*/  ISETP.LT.AND P5, PT, R2, UR8, !P3 ;  /* 0x0000000802007c0c */ /* 0x008fc4000dfa1270 */
[----:B------:R-:W-:Y:S01]  /*19c40*/  PRMT R69, R76, 0x9910, RZ ;  /* 0x000099104c457816 */ /* 0x000fe200000000ff */
[----:B------:R-:W-:Y:S01]  /*19c50*/  VIADD R68, R0, 0x8b ;  /* 0x0000008b00447836 */ /* 0x000fe20000000000 */
[----:B------:R-:W-:Y:S01]  /*19c60*/  F2FP.SATFINITE.E4M3.F32.PACK_AB_MERGE_C R70, R252, R173, RZ ;  /* 0x000000adfc46723e */ /* 0x000fe200048070ff */
[----:B------:R-:W3:Y:S01]  /*19c70*/  LDL.LU.64 R178, [R1+0x840] ;  /* 0x0008400001b27983 */ /* 0x000ee20000300a00 */
[----:B------:R-:W-:Y:S01]  /*19c80*/  SHF.R.S32.HI R69, RZ, 0x8, R69 ;  /* 0x00000008ff457819 */ /* 0x000fe20000011445 */
[----:B------:R-:W1:Y:S01]  /*19c90*/  LDCU UR8, c[0x0][0x398] ;  /* 0x00007300ff0877ac */ /* 0x000e620008000800 */
[----:B------:R-:W-:Y:S01]  /*19ca0*/  ISETP.GE.AND P6, PT, R68, UR6, PT ;  /* 0x0000000644007c0c */ /* 0x000fe2000bfc6270 */
[----:B------:R-:W3:Y:S01]  /*19cb0*/  LDL.LU R180, [R1+0x230] ;  /* 0x0002300001b47983 */ /* 0x000ee20000300800 */
[----:B------:R-:W-:Y:S01]  /*19cc0*/  ISETP.LT.AND P3, PT, R3, UR12, !P3 ;  /* 0x0000000c03007c0c */ /* 0x000fe2000df61270 */
[----:B------:R-:W1:Y:S02]  /*19cd0*/  LDCU UR6, c[0x0][0x39c] ;  /* 0x00007380ff0677ac */ /* 0x000e640008000800 */
[----:B------:R1:W-:Y:S01]  /*19ce0*/  @P4 STG.E.U8 desc[UR18][R182.64], R69 ;  /* 0x00000045b6004986 */ /* 0x0003e2000c101112 */
[----:B------:R-:W2:Y:S03]  /*19cf0*/  LDCU UR12, c[0x0][0x398] ;  /* 0x00007300ff0c77ac */ /* 0x000ea60008000800 */
[----:B----4-:R4:W-:Y:S01]  /*19d00*/  @P5 STG.E.U8 desc[UR18][R176.64], R70 ;  /* 0x00000046b0005986 */ /* 0x0109e2000c101112 */
[----:B0-----:R-:W-:Y:S01]  /*19d10*/  ISETP.LT.AND P5, PT, R2, UR10, !P6 ;  /* 0x0000000a02007c0c */ /* 0x001fe2000f7a1270 */
[----:B------:R-:W-:Y:S01]  /*19d20*/  VIADD R68, R0, 0x8c ;  /* 0x0000008c00447836 */ /* 0x000fe20000000000 */
[----:B------:R-:W0:Y:S01]  /*19d30*/  LDCU UR10, c[0x0][0x398] ;  /* 0x00007300ff0a77ac */ /* 0x000e220008000800 */
[----:B------:R-:W3:Y:S01]  /*19d40*/  LDL.LU R181, [R1+0x234] ;  /* 0x0002340001b57983 */ /* 0x000ee20000300800 */
[----:B-1----:R-:W-:-:S04]  /*19d50*/  PRMT R69, R70, 0x9910, RZ ;  /* 0x0000991046457816 */ /* 0x002fc800000000ff */
[----:B------:R-:W-:Y:S01]  /*19d60*/  SHF.R.S32.HI R69, RZ, 0x8, R69 ;  /* 0x00000008ff457819 */ /* 0x000fe20000011445 */
[----:B----4-:R-:W4:Y:S01]  /*19d70*/  LDL.LU.64 R176, [R1+0x838] ;  /* 0x0008380001b07983 */ /* 0x010f220000300a00 */
[----:B--2---:R-:W-:-:S05]  /*19d80*/  F2FP.SATFINITE.E4M3.F32.PACK_AB_MERGE_C R78, R79, R78, RZ ;  /* 0x0000004e4f4e723e */ /* 0x004fca00048070ff */
[----:B------:R1:W-:Y:S04]  /*19d90*/  @P3 STG.E.U8 desc[UR18][R174.64], R78 ;  /* 0x0000004eae003986 */ /* 0x0003e8000c101112 */
[----:B------:R2:W-:Y:S04]  /*19da0*/  @P5 STG.E.U8 desc[UR18][R80.64], R69 ;  /* 0x0000004550005986 */ /* 0x0005e8000c101112 */
[----:B-1----:R-:W4:Y:S04]  /*19db0*/  LDL.LU.64 R174, [R1+0x830] ;  /* 0x0008300001ae7983 */ /* 0x002f280000300a00 */
[----:B--2---:R-:W2:Y:S01]  /*19dc0*/  LDL.LU.64 R80, [R1+0xc38] ;  /* 0x000c380001507983 */ /* 0x004ea20000300a00 */
        /* <DEDUP_REMOVED lines=8> */
[C---:B------:R-:W-:Y:S01]  /*19e50*/  ISETP.LT.AND P5, PT, R2.reuse, UR12, !P4 ;  /* 0x0000000c02007c0c */ /* 0x040fe2000e7a1270 */
[----:B------:R-:W2:Y:S01]  /*19e60*/  LDL.LU R252, [R1+0x23c] ;  /* 0x00023c0001fc7983 */ /* 0x000ea20000300800 */
[----:B---3--:R-:W-:Y:S01]  /*19e70*/  F2FP.SATFINITE.E4M3.F32.PACK_AB_MERGE_C R69, R181, R180, RZ ;  /* 0x000000b4b545723e */ /* 0x008fe200048070ff */
[----:B------:R-:W3:Y:S01]  /*19e80*/  LDCU UR8, c[0x0][0x398] ;  /* 0x00007300ff0877ac */ /* 0x000ee20008000800 */
[----:B------:R-:W-:Y:S01]  /*19e90*/  SHF.R.S32.HI R68, RZ, 0x8, R68 ;  /* 0x00000008ff447819 */ /* 0x000fe20000011444 */
[----:B------:R-:W3:Y:S01]  /*19ea0*/  LDL.LU.64 R182, [R1+0x820] ;  /* 0x0008200001b67983 */ /* 0x000ee20000300a00 */
[----:B------:R-:W-:Y:S01]  /*19eb0*/  ISETP.LT.AND P4, PT, R3, UR14, !P4 ;  /* 0x0000000e03007c0c */ /* 0x000fe2000e781270 */
[----:B------:R-:W1:Y:S02]  /*19ec0*/  LDCU UR12, c[0x0][0x398] ;  /* 0x00007300ff0c77ac */ /* 0x000e640008000800 */
[----:B------:R4:W-:Y:S01]  /*19ed0*/  @P6 STG.E.U8 desc[UR18][R178.64], R68 ;  /* 0x00000044b2006986 */ /* 0x0009e2000c101112 */
[----:B0-----:R-:W-:Y:S01]  /*19ee0*/  ISETP.LT.AND P6, PT, R2, UR10, !P3 ;  /* 0x0000000a02007c0c */ /* 0x001fe2000dfc1270 */
[----:B------:R-:W0:Y:S01]  /*19ef0*/  LDCU UR6, c[0x0][0x39c] ;  /* 0x00007380ff0677ac */ /* 0x000e220008000800 */
[----:B------:R-:W-:Y:S01]  /*19f00*/  PRMT R70, R69, 0x9910, RZ ;  /* 0x0000991045467816 */ /* 0x000fe200000000ff */
[----:B----4-:R-:W-:Y:S01]  /*19f10*/  @P5 STG.E.U8 desc[UR18][R176.64], R69 ;  /* 0x00000045b0005986 */ /* 0x010fe2000c101112 */
[----:B------:R-:W4:Y:S03]  /*19f20*/  LDCU UR10, c[0x0][0x398] ;  /* 0x00007300ff0a77ac */ /* 0x000f260008000800 */
[----:B------:R-:W3:Y:S01]  /*19f30*/  LDL.LU.64 R180, [R1+0x818] ;  /* 0x0008180001b47983 */ /* 0x000ee20000300a00 */
[----:B------:R-:W0:Y:S01]  /*19f40*/  LDCU UR14, c[0x0][0x398] ;  /* 0x00007300ff0e77ac */ /* 0x000e220008000800 */
[----:B------:R-:W-:-:S02]  /*19f50*/  VIADD R68, R0, 0x8e ;  /* 0x0000008e00447836 */ /* 0x000fc40000000000 */
[----:B------:R-:W4:Y:S03]  /*19f60*/  LDL.LU.64 R178, [R1+0x810] ;  /* 0x0008100001b27983 */ /* 0x000f260000300a00 */
[----:B-1----:R-:W-:Y:S01]  /*19f70*/  ISETP.GE.AND P5, PT, R68, UR4, PT ;  /* 0x0000000444007c0c */ /* 0x002fe2000bfa6270 */
[----:B------:R-:W1:Y:S01]  /*19f80*/  LDCU UR4, c[0x0][0x39c] ;  /* 0x00007380ff0477ac */ /* 0x000e620008000800 */
[----:B------:R-:W-:Y:S02]  /*19f90*/  SHF.R.S32.HI R68, RZ, 0x8, R70 ;  /* 0x00000008ff447819 */ /* 0x000fe40000011446 */
[----:B--2---:R-:W-:-:S05]  /*19fa0*/  F2FP.SATFINITE.E4M3.F32.PACK_AB_MERGE_C R80, R81, R80, RZ ;  /* 0x000000505150723e */ /* 0x004fca00048070ff */
[----:B------:R-:W-:Y:S04]  /*19fb0*/  @P4 STG.E.U8 desc[UR18][R174.64], R80 ;  /* 0x00000050ae004986 */ /* 0x000fe8000c101112 */
[----:B------:R2:W-:Y:S04]  /*19fc0*/  @P6 STG.E.U8 desc[UR18][R82.64], R68 ;  /* 0x0000004452006986 */ /* 0x0005e8000c101112 */
[----:B--2---:R-:W2:Y:S04]  /*19fd0*/  LDL.LU.64 R82, [R1+0xc30] ;  /* 0x000c300001527983 */ /* 0x004ea80000300a00 */
[----:B------:R-:W2:Y:S01]  /*19fe0*/  LDL.LU.64 R176, [R1+0x808] ;  /* 0x0008080001b07983 */ /* 0x000ea20000300a00 */
[----:B---3--:R-:W-:Y:S01]  /*19ff0*/  ISETP.LT.AND P4, PT, R3, UR8, !P3 ;  /* 0x0000000803007c0c */ /* 0x008fe2000df81270 */
[----:B------:R-:W3:Y:S01]  /*1a000*/  LDCU UR8, c[0x0][0x398] ;  /* 0x00007300ff0877ac */ /* 0x000ee20008000800 */
[----:B------:R-:W-:-:S02]  /*1a010*/  ISETP.LT.AND P6, PT, R2, UR12, !P5 ;  /* 0x0000000c02007c0c */ /* 0x000fc4000efc1270 */
[----:B------:R-:W-:Y:S01]  /*1a020*/  PRMT R69, R80, 0x9910, RZ ;  /* 0x0000991050457816 */ /* 0x000fe200000000ff */
[----:B------:R-:W-:Y:S01]  /*1a030*/  VIADD R68, R0, 0x8f ;  /* 0x0000008f00447836 */ /* 0x000fe20000000000 */
[----:B------:R-:W-:Y:S01]  /*1a040*/  F2FP.SATFINITE.E4M3.F32.PACK_AB_MERGE_C R70, R252, R173, RZ ;  /* 0x000000adfc46723e */ /* 0x000fe200048070ff */
[----:B------:R-:W3:Y:S01]  /*1a050*/  LDL.LU.64 R174, [R1+0x7f8] ;  /* 0x0007f80001ae7983 */ /* 0x000ee20000300a00 */
[----:B------:R-:W-:Y:S01]  /*1a060*/  SHF.R.S32.HI R69, RZ, 0x8, R69 ;  /* 0x00000008ff457819 */ /* 0x000fe20000011445 */
[----:B------:R-:W1:Y:S01]  /*1a070*/  LDCU UR12, c[0x0][0x398] ;  /* 0x00007300ff0c77ac */ /* 0x000e620008000800 */
[----:B0-----:R-:W-:Y:S01]  /*1a080*/  ISETP.GE.AND P3, PT, R68, UR6, PT ;  /* 0x0000000644007c0c */ /* 0x001fe2000bf66270 */
[----:B------:R-:W3:Y:S01]  /*1a090*/  LDL.LU R173, [R1+0x240] ;  /* 0x0002400001ad7983 */ /* 0x000ee20000300800 */
[----:B----4-:R-:W-:-:S03]  /*1a0a0*/  ISETP.LT.AND P5, PT, R3, UR10, !P5 ;  /* 0x0000000a03007c0c */ /* 0x010fc6000efa1270 */
[----:B------:R0:W-:Y:S01]  /*1a0b0*/  @P4 STG.E.U8 desc[UR18][R182.64], R69 ;  /* 0x00000045b6004986 */ /* 0x0001e2000c101112 */
[----:B--2---:R-:W-:-:S03]  /*1a0c0*/  F2FP.SATFINITE.E4M3.F32.PACK_AB_MERGE_C R82, R83, R82, RZ ;  /* 0x000000525352723e */ /* 0x004fc600048070ff */
[----:B------:R2:W-:Y:S01]  /*1a0d0*/  @P6 STG.E.U8 desc[UR18][R180.64], R70 ;  /* 0x00000046b4006986 */ /* 0x0005e2000c101112 */
[----:B------:R-:W-:Y:S01]  /*1a0e0*/  ISETP.LT.AND P6, PT, R2, UR14, !P3 ;  /* 0x0000000e02007c0c */ /* 0x000fe2000dfc1270 */
[----:B------:R-:W-:Y:S01]  /*1a0f0*/  VIADD R68, R0, 0x90 ;  /* 0x0000009000447836 */ /* 0x000fe20000000000 */
[----:B---3--:R-:W-:Y:S01]  /*1a100*/  ISETP.LT.AND P3, PT, R3, UR8, !P3 ;  /* 0x0000000803007c0c */ /* 0x008fe2000df61270 */
[----:B------:R-:W3:Y:S01]  /*1a110*/  LDL.LU R252, [R1+0x244] ;  /* 0x0002440001fc7983 */ /* 0x000ee20000300800 */
[----:B0-----:R-:W-:Y:S01]  /*1a120*/  PRMT R69, R70, 0x9910, RZ ;  /* 0x0000991046457816 */ /* 0x001fe200000000ff */
[----:B------:R-:W0:Y:S02]  /*1a130*/  LDCU UR6, c[0x0][0x39c] ;  /* 0x00007380ff0677ac */ /* 0x000e240008000800 */
[----:B------:R-:W4:Y:S01]  /*1a140*/  LDL.LU.64 R182, [R1+0x7f0] ;  /* 0x0007f00001b67983 */ /* 0x000f220000300a00 */
[----:B------:R-:W-:Y:S01]  /*1a150*/  SHF.R.S32.HI R69, RZ, 0x8, R69 ;  /* 0x00000008ff457819 */ /* 0x000fe20000011445 */
[----:B------:R-:W0:Y:S01]  /*1a160*/  LDCU UR10, c[0x0][0x398] ;  /* 0x00007300ff0a77ac */ /* 0x000e220008000800 */
[----:B--2---:R-:W-:Y:S01]  /*1a170*/  PRMT R70, R82, 0x9910, RZ ;  /* 0x0000991052467816 */ /* 0x004fe200000000ff */
[----:B------:R-:W-:Y:S01]  /*1a180*/  @P5 STG.E.U8 desc[UR18][R178.64], R82 ;  /* 0x00000052b2005986 */ /* 0x000fe2000c101112 */
[----:B-1----:R-:W-:Y:S01]  /*1a190*/  ISETP.GE.AND P4, PT, R68, UR4, PT ;  /* 0x0000000444007c0c */ /* 0x002fe2000bf86270 */
[----:B------:R-:W1:Y:S01]  /*1a1a0*/  LDCU UR14, c[0x0][0x398] ;  /* 0x00007300ff0e77ac */ /* 0x000e620008000800 */
[----:B------:R-:W-:Y:S01]  /*1a1b0*/  SHF.R.S32.HI R70, RZ, 0x8, R70 ;  /* 0x00000008ff467819 */ /* 0x000fe20000011446 */
[----:B------:R-:W2:Y:S01]  /*1a1c0*/  LDL.LU R180, [R1+0x248] ;  /* 0x0002480001b47983 */ /* 0x000ea20000300800 */
[----:B------:R-:W0:Y:S03]  /*1a1d0*/  LDCU UR8, c[0x0][0x398] ;  /* 0x00007300ff0877ac */ /* 0x000e260008000800 */
[----:B------:R1:W-:Y:S01]  /*1a1e0*/  @P6 STG.E.U8 desc[UR18][R176.64], R69 ;  /* 0x00000045b0006986 */ /* 0x0003e2000c101112 */
[----:B------:R-:W-:Y:S01]  /*1a1f0*/  VIADD R68, R0, 0x91 ;  /* 0x0000009100447836 */ /* 0x000fe20000000000 */
[----:B------:R-:W0:Y:S02]  /*1a200*/  LDCU UR4, c[0x0][0x39c] ;  /* 0x00007380ff0477ac */ /* 0x000e240008000800 */
[----:B------:R-:W2:Y:S04]  /*1a210*/  LDL.LU R181, [R1+0x24c] ;  /* 0x00024c0001b57983 */ /* 0x000ea80000300800 */
[----:B------:R0:W-:Y:S04]  /*1a220*/  @P3 STG.E.U8 desc[UR18][R84.64], R70 ;  /* 0x0000004654003986 */ /* 0x0001e8000c101112 */
[----:B-1----:R-:W2:Y:S04]  /*1a230*/  LDL.LU.64 R176, [R1+0x7e0] ;  /* 0x0007e00001b07983 */ /* 0x002ea80000300a00 */
[----:B0-----:R-:W2:Y:S01]  /*1a240*/  LDL.LU.64 R84, [R1+0xc28] ;  /* 0x000c280001547983 */ /* 0x001ea20000300a00 */
[----:B------:R-:W-:Y:S01]  /*1a250*/  ISETP.LT.AND P5, PT, R2, UR12, !P4 ;  /* 0x0000000c02007c0c */ /* 0x000fe2000e7a1270 */
[----:B------:R-:W0:Y:S01]  /*1a260*/  LDCU UR12, c[0x0][0x398] ;  /* 0x00007300ff0c77ac */ /* 0x000e220008000800 */
[----:B------:R-:W-:-:S02]  /*1a270*/  ISETP.GE.AND P6, PT, R68, UR6, PT ;  /* 0x0000000644007c0c */ /* 0x000fc4000bfc6270 */
[----:B------:R-:W-:Y:S01]  /*1a280*/  ISETP.LT.AND P4, PT, R3, UR10, !P4 ;  /* 0x0000000a03007c0c */ /* 0x000fe2000e781270 */
[----:B------:R-:W1:Y:S01]  /*1a290*/  LDCU UR6, c[0x0][0x39c] ;  /* 0x00007380ff0677ac */ /* 0x000e620008000800 */
[----:B---3--:R-:W-:Y:S02]  /*1a2a0*/  F2FP.SATFINITE.E4M3.F32.PACK_AB_MERGE_C R69, R252, R173, RZ ;  /* 0x000000adfc45723e */ /* 0x008fe400048070ff */
[----:B--2---:R-:W-:-:S05]  /*1a2b0*/  F2FP.SATFINITE.E4M3.F32.PACK_AB_MERGE_C R84, R85, R84, RZ ;  /* 0x000000545554723e */ /* 0x004fca00048070ff */
[----:B------:R2:W-:Y:S01]  /*1a2c0*/  @P5 STG.E.U8 desc[UR18][R174.64], R69 ;  /* 0x00000045ae005986 */ /* 0x0005e2000c101112 */
[----:B------:R-:W-:Y:S01]  /*1a2d0*/  ISETP.LT.AND P5, PT, R2, UR14, !P6 ;  /* 0x0000000e02007c0c */ /* 0x000fe2000f7a1270 */
[----:B------:R-:W-:Y:S01]  /*1a2e0*/  VIADD R68, R0, 0x92 ;  /* 0x0000009200447836 */ /* 0x000fe20000000000 */
[----:B------:R-:W3:Y:S01]  /*1a2f0*/  LDCU UR10, c[0x0][0x398] ;  /* 0x00007300ff0a77ac */ /* 0x000ee20008000800 */
[----:B----4-:R-:W-:Y:S01]  /*1a300*/  @P4 STG.E.U8 desc[UR18][R182.64], R84 ;  /* 0x00000054b6004986 */ /* 0x010fe2000c101112 */
[----:B--2---:R-:W-:-:S03]  /*1a310*/  PRMT R69, R69, 0x9910, RZ ;  /* 0x0000991045457816 */ /* 0x004fc600000000ff */
[----:B------:R-:W2:Y:S01]  /*1a320*/  LDL.LU.64 R174, [R1+0x7d8] ;  /* 0x0007d80001ae7983 */ /* 0x000ea20000300a00 */
[----:B------:R-:W4:Y:S01]  /*1a330*/  LDCU UR14, c[0x0][0x398] ;  /* 0x00007300ff0e77ac */ /* 0x000f220008000800 */
[----:B------:R-:W-:Y:S02]  /*1a340*/  SHF.R.S32.HI R69, RZ, 0x8, R69 ;  /* 0x00000008ff457819 */ /* 0x000fe40000011445 */
        /* <DEDUP_REMOVED lines=19> */
[----:B------:R0:W-:Y:S01]  /*1a480*/  @P6 STG.E.U8 desc[UR18][R176.64], R68 ;  /* 0x00000044b0006986 */ /* 0x0001e2000c101112 */
[----:B----4-:R-:W-:Y:S01]  /*1a490*/  ISETP.LT.AND P6, PT, R2, UR14, !P4 ;  /* 0x0000000e02007c0c */ /* 0x010fe2000e7c1270 */
[----:B------:R-:W4:Y:S01]  /*1a4a0*/  LDCU UR6, c[0x0][0x39c] ;  /* 0x00007380ff0677ac */ /* 0x000f220008000800 */
[----:B------:R-:W-:Y:S01]  /*1a4b0*/  PRMT R70, R69, 0x9910, RZ ;  /* 0x0000991045467816 */ /* 0x000fe200000000ff */
[----:B------:R-:W1:Y:S01]  /*1a4c0*/  LDCU UR12, c[0x0][0x398] ;  /* 0x00007300ff0c77ac */ /* 0x000e620008000800 */
[----:B------:R-:W1:Y:S01]  /*1a4d0*/  LDCU UR14, c[0x0][0x398] ;  /* 0x00007300ff0e77ac */ /* 0x000e620008000800 */
[----:B0-----:R-:W-:Y:S01]  /*1a4e0*/  VIADD R68, R0, 0x94 ;  /* 0x0000009400447836 */ /* 0x001fe20000000000 */
[----:B------:R-:W4:Y:S04]  /*1a4f0*/  LDL.LU.64 R176, [R1+0x7b8] ;  /* 0x0007b80001b07983 */ /* 0x000f280000300a00 */
[----:B--2---:R0:W-:Y:S01]  /*1a500*/  @P5 STG.E.U8 desc[UR18][R174.64], R69 ;  /* 0x00000045ae005986 */ /* 0x0041e2000c101112 */
[----:B------:R-:W-:Y:S01]  /*1a510*/  ISETP.GE.AND P5, PT, R68, UR4, PT ;  /* 0x0000000444007c0c */ /* 0x000fe2000bfa6270 */
[----:B------:R-:W2:Y:S01]  /*1a520*/  LDCU UR4, c[0x0][0x39c] ;  /* 0x00007380ff0477ac */ /* 0x000ea20008000800 */
[----:B------:R-:W-:Y:S01]  /*1a530*/  SHF.R.S32.HI R68, RZ, 0x8, R70 ;  /* 0x00000008ff447819 */ /* 0x000fe20000011446 */
[----:B0-----:R-:W2:Y:S01]  /*1a540*/  LDL.LU.64 R174, [R1+0x7b0] ;  /* 0x0007b00001ae7983 */ /* 0x001ea20000300a00 */
        /* <DEDUP_REMOVED lines=13> */
[----:B----4-:R-:W-:Y:S01]  /*1a620*/  ISETP.GE.AND P3, PT, R68, UR6, PT ;  /* 0x0000000644007c0c */ /* 0x010fe2000bf66270 */
[----:B------:R-:W4:Y:S01]  /*1a630*/  LDL.LU R180, [R1+0x258] ;  /* 0x0002580001b47983 */ /* 0x000f220000300800 */
[----:B------:R-:W-:Y:S01]  /*1a640*/  ISETP.LT.AND P5, PT, R3, UR12, !P5 ;  /* 0x0000000c03007c0c */ /* 0x000fe2000efa1270 */
[----:B------:R-:W1:Y:S02]  /*1a650*/  LDCU UR6, c[0x0][0x39c] ;  /* 0x00007380ff0677ac */ /* 0x000e640008000800 */
[----:B------:R1:W-:Y:S01]  /*1a660*/  @P4 STG.E.U8 desc[UR18][R182.64], R69 ;  /* 0x00000045b6004986 */ /* 0x0003e2000c101112 */
[----:B------:R-:W2:Y:S03]  /*1a670*/  LDCU UR12, c[0x0][0x398] ;  /* 0x00007300ff0c77ac */ /* 0x000ea60008000800 */
[----:B------:R1:W-:Y:S01]  /*1a680*/  @P6 STG.E.U8 desc[UR18][R176.64], R70 ;  /* 0x00000046b0006986 */ /* 0x0003e2000c101112 */
[----:B0-----:R-:W-:Y:S01]  /*1a690*/  ISETP.LT.AND P6, PT, R2, UR8, !P3 ;  /* 0x0000000802007c0c */ /* 0x001fe2000dfc1270 */
[----:B------:R-:W-:Y:S01]  /*1a6a0*/  VIADD R68, R0, 0x96 ;  /* 0x0000009600447836 */ /* 0x000fe20000000000 */
[----:B------:R-:W0:Y:S01]  /*1a6b0*/  LDCU UR8, c[0x0][0x398] ;  /* 0x00007300ff0877ac */ /* 0x000e220008000800 */
[----:B------:R-:W4:Y:S01]  /*1a6c0*/  LDL.LU R181, [R1+0x25c] ;  /* 0x00025c0001b57983 */ /* 0x000f220000300800 */
[----:B-1----:R-:W-:-:S04]  /*1a6d0*/  PRMT R69, R70, 0x9910, RZ ;  /* 0x0000991046457816 */ /* 0x002fc800000000ff */
[----:B------:R-:W-:Y:S01]  /*1a6e0*/  SHF.R.S32.HI R69, RZ, 0x8, R69 ;  /* 0x00000008ff457819 */ /* 0x000fe20000011445 */
[----:B------:R-:W3:Y:S01]  /*1a6f0*/  LDL.LU.64 R176, [R1+0x798] ;  /* 0x0007980001b07983 */ /* 0x000ee20000300a00 */
[----:B--2---:R-:W-:-:S05]  /*1a700*/  F2FP.SATFINITE.E4M3.F32.PACK_AB_MERGE_C R88, R89, R88, RZ ;  /* 0x000000585958723e */ /* 0x004fca00048070ff */
[----:B------:R1:W-:Y:S04]  /*1a710*/  @P5 STG.E.U8 desc[UR18][R174.64], R88 ;  /* 0x00000058ae005986 */ /* 0x0003e8000c101112 */
[----:B------:R2:W-:Y:S04]  /*1a720*/  @P6 STG.E.U8 desc[UR18][R90.64], R69 ;  /* 0x000000455a006986 */ /* 0x0005e8000c101112 */
[----:B-1----:R-:W3:Y:S04]  /*1a730*/  LDL.LU.64 R174, [R1+0x790] ;  /* 0x0007900001ae7983 */ /* 0x002ee80000300a00 */
        /* <DEDUP_REMOVED lines=11> */
[----:B----4-:R-:W-:Y:S01]  /*1a7f0*/  F2FP.SATFINITE.E4M3.F32.PACK_AB_MERGE_C R69, R181, R180, RZ ;  /* 0x000000b4b545723e */ /* 0x010fe200048070ff */
[----:B------:R-:W4:Y:S01]  /*1a800*/  LDCU UR10, c[0x0][0x398] ;  /* 0x00007300ff0a77ac */ /* 0x000f220008000800 */
[----:B------:R-:W-:Y:S01]  /*1a810*/  SHF.R.S32.HI R68, RZ, 0x8, R68 ;  /* 0x00000008ff447819 */ /* 0x000fe20000011444 */
[----:B------:R-:W4:Y:S01]  /*1a820*/  LDL.LU.64 R182, [R1+0x780] ;  /* 0x0007800001b67983 */ /* 0x000f220000300a00 */
[----:B------:R-:W-:Y:S01]  /*1a830*/  ISETP.LT.AND P4, PT, R3, UR14, !P4 ;  /* 0x0000000e03007c0c */ /* 0x000fe2000e781270 */
[----:B------:R-:W1:Y:S02]  /*1a840*/  LDCU UR12, c[0x0][0x398] ;  /* 0x00007300ff0c77ac */ /* 0x000e640008000800 */
[----:B---3--:R3:W-:Y:S01]  /*1a850*/  @P5 STG.E.U8 desc[UR18][R178.64], R68 ;  /* 0x00000044b2005986 */ /* 0x0087e2000c101112 */
[----:B0-----:R-:W-:Y:S01]  /*1a860*/  ISETP.LT.AND P5, PT, R2, UR8, !P3 ;  /* 0x0000000802007c0c */ /* 0x001fe2000dfa1270 */
[----:B------:R-:W0:Y:S01]  /*1a870*/  LDCU UR6, c[0x0][0x39c] ;  /* 0x00007380ff0677ac */ /* 0x000e220008000800 */
[----:B------:R-:W-:Y:S01]  /*1a880*/  PRMT R70, R69, 0x9910, RZ ;  /* 0x0000991045467816 */ /* 0x000fe200000000ff */
[----:B------:R-:W-:Y:S01]  /*1a890*/  @P6 STG.E.U8 desc[UR18][R176.64], R69 ;  /* 0x00000045b0006986 */ /* 0x000fe2000c101112 */
[----:B------:R-:W0:Y:S03]  /*1a8a0*/  LDCU UR8, c[0x0][0x398] ;  /* 0x00007300ff0877ac */ /* 0x000e260008000800 */
[----:B------:R-:W4:Y:S01]  /*1a8b0*/  LDL.LU.64 R180, [R1+0x778] ;  /* 0x0007780001b47983 */ /* 0x000f220000300a00 */
[----:B------:R-:W0:Y:S01]  /*1a8c0*/  LDCU UR14, c[0x0][0x398] ;  /* 0x00007300ff0e77ac */ /* 0x000e220008000800 */
[----:B---3--:R-:W-:-:S02]  /*1a8d0*/  VIADD R68, R0, 0x98 ;  /* 0x0000009800447836 */ /* 0x008fc40000000000 */
[----:B------:R-:W3:Y:S03]  /*1a8e0*/  LDL.LU.64 R178, [R1+0x770] ;  /* 0x0007700001b27983 */ /* 0x000ee60000300a00 */
[----:B-1----:R-:W-:Y:S01]  /*1a8f0*/  ISETP.GE.AND P6, PT, R68, UR4, PT ;  /* 0x0000000444007c0c */ /* 0x002fe2000bfc6270 */
[----:B------:R-:W1:Y:S01]  /*1a900*/  LDCU UR4, c[0x0][0x39c] ;  /* 0x00007380ff0477ac */ /* 0x000e620008000800 */
[----:B------:R-:W-:Y:S02]  /*1a910*/  SHF.R.S32.HI R68, RZ, 0x8, R70 ;  /* 0x00000008ff447819 */ /* 0x000fe40000011446 */
[----:B--2---:R-:W-:-:S05]  /*1a920*/  F2FP.SATFINITE.E4M3.F32.PACK_AB_MERGE_C R90, R91, R90, RZ ;  /* 0x0000005a5b5a723e */ /* 0x004fca00048070ff */
[----:B------:R-:W-:Y:S04]  /*1a930*/  @P4 STG.E.U8 desc[UR18][R174.64], R90 ;  /* 0x0000005aae004986 */ /* 0x000fe8000c101112 */
[----:B------:R2:W-:Y:S04]  /*1a940*/  @P5 STG.E.U8 desc[UR18][R92.64], R68 ;  /* 0x000000445c005986 */ /* 0x0005e8000c101112 */
[----:B--2---:R-:W2:Y:S04]  /*1a950*/  LDL.LU.64 R92, [R1+0xc08] ;  /* 0x000c0800015c7983 */ /* 0x004ea80000300a00 */
[----:B------:R-:W3:Y:S01]  /*1a960*/  LDL.LU.64 R176, [R1+0x768] ;  /* 0x0007680001b07983 */ /* 0x000ee20000300a00 */
[----:B----4-:R-:W-:Y:S01]  /*1a970*/  ISETP.LT.AND P4, PT, R3, UR10, !P3 ;  /* 0x0000000a03007c0c */ /* 0x010fe2000df81270 */
[----:B------:R-:W4:Y:S01]  /*1a980*/  LDCU UR10, c[0x0][0x398] ;  /* 0x00007300ff0a77ac */ /* 0x000f220008000800 */
        /* <DEDUP_REMOVED lines=9> */
[----:B------:R-:W-:-:S03]  /*1aa20*/  ISETP.LT.AND P6, PT, R3, UR8, !P6 ;  /* 0x0000000803007c0c */ /* 0x000fc6000f7c1270 */
[----:B------:R0:W-:Y:S01]  /*1aa30*/  @P4 STG.E.U8 desc[UR18][R182.64], R69 ;  /* 0x00000045b6004986 */ /* 0x0001e2000c101112 */
[----:B--2---:R-:W-:-:S03]  /*1aa40*/  F2FP.SATFINITE.E4M3.F32.PACK_AB_MERGE_C R92, R93, R92, RZ ;  /* 0x0000005c5d5c723e */ /* 0x004fc600048070ff */
[----:B------:R2:W-:Y:S01]  /*1aa50*/  @P5 STG.E.U8 desc[UR18][R180.64], R70 ;  /* 0x00000046b4005986 */ /* 0x0005e2000c101112 */
[----:B------:R-:W-:Y:S01]  /*1aa60*/  ISETP.LT.AND P5, PT, R2, UR14, !P3 ;  /* 0x0000000e02007c0c */ /* 0x000fe2000dfa1270 */
[----:B------:R-:W-:Y:S01]  /*1aa70*/  VIADD R68, R0, 0x9a ;  /* 0x0000009a00447836 */ /* 0x000fe20000000000 */
[----:B----4-:R-:W-:Y:S01]  /*1aa80*/  ISETP.LT.AND P3, PT, R3, UR10, !P3 ;  /* 0x0000000a03007c0c */ /* 0x010fe2000df61270 */
[----:B------:R-:W4:Y:S01]  /*1aa90*/  LDL.LU R252, [R1+0x26c] ;  /* 0x00026c0001fc7983 */ /* 0x000f220000300800 */
[----:B0-----:R-:W-:Y:S01]  /*1aaa0*/  PRMT R69, R70, 0x9910, RZ ;  /* 0x0000991046457816 */ /* 0x001fe200000000ff */
[----:B------:R-:W0:Y:S02]  /*1aab0*/  LDCU UR6, c[0x0][0x39c] ;  /* 0x00007380ff0677ac */ /* 0x000e240008000800 */
[----:B------:R-:W4:Y:S01]  /*1aac0*/  LDL.LU.64 R182, [R1+0x750] ;  /* 0x0007500001b67983 */ /* 0x000f220000300a00 */
[----:B------:R-:W-:Y:S01]  /*1aad0*/  SHF.R.S32.HI R69, RZ, 0x8, R69 ;  /* 0x00000008ff457819 */ /* 0x000fe20000011445 */
[----:B------:R-:W0:Y:S01]  /*1aae0*/  LDCU UR8, c[0x0][0x398] ;  /* 0x00007300ff0877ac */ /* 0x000e220008000800 */
[----:B--2---:R-:W-:Y:S01]  /*1aaf0*/  PRMT R70, R92, 0x9910, RZ ;  /* 0x000099105c467816 */ /* 0x004fe200000000ff */
[----:B---3--:R-:W-:Y:S01]  /*1ab00*/  @P6 STG.E.U8 desc[UR18][R178.64], R92 ;  /* 0x0000005cb2006986 */ /* 0x008fe2000c101112 */
[----:B-1----:R-:W-:Y:S01]  /*1ab10*/  ISETP.GE.AND P4, PT, R68, UR4, PT ;  /* 0x0000000444007c0c */ /* 0x002fe2000bf86270 */
[----:B------:R-:W1:Y:S01]  /*1ab20*/  LDCU UR14, c[0x0][0x398] ;  /* 0x00007300ff0e77ac */ /* 0x000e620008000800 */
[----:B------:R-:W-:Y:S01]  /*1ab30*/  SHF.R.S32.HI R70, RZ, 0x8, R70 ;  /* 0x00000008ff467819 */ /* 0x000fe20000011446 */
[----:B------:R-:W2:Y:S01]  /*1ab40*/  LDL.LU R180, [R1+0x270] ;  /* 0x0002700001b47983 */ /* 0x000ea20000300800 */
[----:B------:R-:W3:Y:S03]  /*1ab50*/  LDCU UR10, c[0x0][0x398] ;  /* 0x00007300ff0a77ac */ /* 0x000ee60008000800 */
[----:B------:R0:W-:Y:S01]  /*1ab60*/  @P5 STG.E.U8 desc[UR18][R176.64], R69 ;  /* 0x00000045b0005986 */ /* 0x0001e2000c101112 */
[----:B------:R-:W-:Y:S01]  /*1ab70*/  VIADD R68, R0, 0x9b ;  /* 0x0000009b00447836 */ /* 0x000fe20000000000 */
[----:B------:R-:W1:Y:S02]  /*1ab80*/  LDCU UR4, c[0x0][0x39c] ;  /* 0x00007380ff0477ac */ /* 0x000e640008000800 */
[----:B------:R-:W2:Y:S04]  /*1ab90*/  LDL.LU R181, [R1+0x274] ;  /* 0x0002740001b57983 */ /* 0x000ea80000300800 */
[----:B------:R1:W-:Y:S04]  /*1aba0*/  @P3 STG.E.U8 desc[UR18][R94.64], R70 ;  /* 0x000000465e003986 */ /* 0x0003e8000c101112 */
[----:B0-----:R-:W2:Y:S04]  /*1abb0*/  LDL.LU.64 R176, [R1+0x740] ;  /* 0x0007400001b07983 */ /* 0x001ea80000300a00 */
[----:B-1----:R-:W2:Y:S01]  /*1abc0*/  LDL.LU.64 R94, [R1+0xc00] ;  /* 0x000c0000015e7983 */ /* 0x002ea20000300a00 */
[----:B------:R-:W-:Y:S01]  /*1abd0*/  ISETP.LT.AND P6, PT, R2, UR12, !P4 ;  /* 0x0000000c02007c0c */ /* 0x000fe2000e7c1270 */
[----:B------:R-:W0:Y:S01]  /*1abe0*/  LDCU UR12, c[0x0][0x398] ;  /* 0x00007300ff0c77ac */ /* 0x000e220008000800 */
[----:B------:R-:W-:-:S02]  /*1abf0*/  ISETP.GE.AND P5, PT, R68, UR6, PT ;  /* 0x0000000644007c0c */ /* 0x000fc4000bfa6270 */
[----:B------:R-:W-:Y:S01]  /*1ac00*/  ISETP.LT.AND P4, PT, R3, UR8, !P4 ;  /* 0x0000000803007c0c */ /* 0x000fe2000e781270 */
[----:B------:R-:W1:Y:S01]  /*1ac10*/  LDCU UR6, c[0x0][0x39c] ;  /* 0x00007380ff0677ac */ /* 0x000e620008000800 */
[----:B----4-:R-:W-:Y:S02]  /*1ac20*/  F2FP.SATFINITE.E4M3.F32.PACK_AB_MERGE_C R69, R252, R173, RZ ;  /* 0x000000adfc45723e */ /* 0x010fe400048070ff */
[----:B--2---:R-:W-:-:S05]  /*1ac30*/  F2FP.SATFINITE.E4M3.F32.PACK_AB_MERGE_C R94, R95, R94, RZ ;  /* 0x0000005e5f5e723e */ /* 0x004fca00048070ff */
[----:B------:R2:W-:Y:S01]  /*1ac40*/  @P6 STG.E.U8 desc[UR18][R174.64], R69 ;  /* 0x00000045ae006986 */ /* 0x0005e2000c101112 */
[----:B------:R-:W-:Y:S01]  /*1ac50*/  ISETP.LT.AND P6, PT, R2, UR14, !P5 ;  /* 0x0000000e02007c0c */ /* 0x000fe2000efc1270 */
[----:B------:R-:W-:Y:S01]  /*1ac60*/  VIADD R68, R0, 0x9c ;  /* 0x0000009c00447836 */ /* 0x000fe20000000000 */
[----:B------:R-:W4:Y:S01]  /*1ac70*/  LDCU UR8, c[0x0][0x398] ;  /* 0x00007300ff0877ac */ /* 0x000f220008000800 */
[----:B------:R-:W-:Y:S01]  /*1ac80*/  @P4 STG.E.U8 desc[UR18][R182.64], R94 ;  /* 0x0000005eb6004986 */ /* 0x000fe2000c101112 */
[----:B--2---:R-:W-:-:S03]  /*1ac90*/  PRMT R69, R69, 0x9910, RZ ;  /* 0x0000991045457816 */ /* 0x004fc600000000ff */
[----:B------:R-:W2:Y:S01]  /*1aca0*/  LDL.LU.64 R174, [R1+0x738] ;  /* 0x0007380001ae7983 */ /* 0x000ea20000300a00 */
[----:B------:R-:W0:Y:S01]  /*1acb0*/  LDCU UR14, c[0x0][0x398] ;  /* 0x00007300ff0e77ac */ /* 0x000e220008000800 */
        /* <DEDUP_REMOVED lines=8> */
[----:B---3--:R-:W-:Y:S01]  /*1ad40*/  ISETP.LT.AND P5, PT, R3, UR10, !P5 ;  /* 0x0000000a03007c0c */ /* 0x008fe2000efa1270 */
[----:B------:R-:W3:Y:S01]  /*1ad50*/  LDL.LU R173, [R1+0x278] ;  /* 0x0002780001ad7983 */ /* 0x000ee20000300800 */
[----:B-1----:R-:W-:Y:S01]  /*1ad60*/  ISETP.GE.AND P4, PT, R68, UR6, PT ;  /* 0x0000000644007c0c */ /* 0x002fe2000bf86270 */
[----:B------:R-:W-:Y:S01]  /*1ad70*/  IMAD.MOV.U32 R68, RZ, RZ, R70 ;  /* 0x000000ffff447224 */ /* 0x000fe200078e0046 */
[C---:B------:R-:W-:Y:S01]  /*1ad80*/  ISETP.LT.AND P6, PT, R2.reuse, UR12, !P3 ;  /* 0x0000000c02007c0c */ /* 0x040fe2000dfc1270 */
[----:B------:R-:W3:Y:S01]  /*1ad90*/  LDL.LU R252, [R1+0x27c] ;  /* 0x00027c0001fc7983 */ /* 0x000ee20000300800 */
[----:B------:R-:W-:Y:S01]  /*1ada0*/  F2FP.SATFINITE.E4M3.F32.PACK_AB_MERGE_C R69, R181, R180, RZ ;  /* 0x000000b4b545723e */ /* 0x000fe200048070ff */
[----:B------:R-:W1:Y:S01]  /*1adb0*/  LDCU UR10, c[0x0][0x398] ;  /* 0x00007300ff0a77ac */ /* 0x000e620008000800 */
[----:B------:R-:W-:Y:S01]  /*1adc0*/  SHF.R.S32.HI R68, RZ, 0x8, R68 ;  /* 0x00000008ff447819 */ /* 0x000fe20000011444 */
[----:B------:R-:W3:Y:S01]  /*1add0*/  LDL.LU.64 R182, [R1+0x720] ;  /* 0x0007200001b67983 */ /* 0x000ee20000300a00 */
[----:B----4-:R-:W-:Y:S01]  /*1ade0*/  ISETP.LT.AND P3, PT, R3, UR8, !P3 ;  /* 0x0000000803007c0c */ /* 0x010fe2000df61270 */
[----:B------:R-:W4:Y:S02]  /*1adf0*/  LDCU UR8, c[0x0][0x398] ;  /* 0x00007300ff0877ac */ /* 0x000f240008000800 */
[----:B------:R0:W-:Y:S01]  /*1ae00*/  @P5 STG.E.U8 desc[UR18][R176.64], R68 ;  /* 0x00000044b0005986 */ /* 0x0001e2000c101112 */
[----:B------:R-:W-:Y:S01]  /*1ae10*/  ISETP.LT.AND P5, PT, R2, UR14, !P4 ;  /* 0x0000000e02007c0c */ /* 0x000fe2000e7a1270 */
[----:B------:R-:W1:Y:S01]  /*1ae20*/  LDCU UR6, c[0x0][0x39c] ;  /* 0x00007380ff0677ac */ /* 0x000e620008000800 */
[----:B------:R-:W-:Y:S01]  /*1ae30*/  PRMT R70, R69, 0x9910, RZ ;  /* 0x0000991045467816 */ /* 0x000fe200000000ff */
[----:B------:R-:W1:Y:S01]  /*1ae40*/  LDCU UR12, c[0x0][0x398] ;  /* 0x00007300ff0c77ac */ /* 0x000e620008000800 */
[----:B------:R-:W1:Y:S01]  /*1ae50*/  LDCU UR14, c[0x0][0x398] ;  /* 0x00007300ff0e77ac */ /* 0x000e620008000800 */
[----:B0-----:R-:W-:Y:S01]  /*1ae60*/  VIADD R68, R0, 0x9e ;  /* 0x0000009e00447836 */ /* 0x001fe20000000000 */
[----:B------:R-:W3:Y:S04]  /*1ae70*/  LDL.LU.64 R176, [R1+0x718] ;  /* 0x0007180001b07983 */ /* 0x000ee80000300a00 */
        /* <DEDUP_REMOVED lines=11> */
[----:B----4-:R-:W-:-:S02]  /*1af30*/  ISETP.LT.AND P5, PT, R2, UR8, !P6 ;  /* 0x0000000802007c0c */ /* 0x010fc4000f7a1270 */
[----:B------:R-:W-:Y:S01]  /*1af40*/  PRMT R69, R96, 0x9910, RZ ;  /* 0x0000991060457816 */ /* 0x000fe200000000ff */
[----:B------:R-:W-:Y:S01]  /*1af50*/  VIADD R68, R0, 0x9f ;  /* 0x0000009f00447836 */ /* 0x000fe20000000000 */
[----:B---3--:R-:W-:Y:S01]  /*1af60*/  F2FP.SATFINITE.E4M3.F32.PACK_AB_MERGE_C R70, R252, R173, RZ ;  /* 0x000000adfc46723e */ /* 0x008fe200048070ff */
[----:B------:R-:W3:Y:S01]  /*1af70*/  LDL.LU.64 R178, [R1+0x700] ;  /* 0x0007000001b27983 */ /* 0x000ee20000300a00 */
[----:B------:R-:W-:Y:S01]  /*1af80*/  SHF.R.S32.HI R69, RZ, 0x8, R69 ;  /* 0x00000008ff457819 */ /* 0x000fe20000011445 */
[----:B------:R-:W1:Y:S01]  /*1af90*/  LDCU UR8, c[0x0][0x398] ;  /* 0x00007300ff0877ac */ /* 0x000e620008000800 */
[----:B------:R-:W-:Y:S01]  /*1afa0*/  ISETP.GE.AND P3, PT, R68, UR6, PT ;  /* 0x0000000644007c0c */ /* 0x000fe2000bf66270 */
        /* <DEDUP_REMOVED lines=516> */
[----:B------:R-:W2:Y:S01]  /*1cff0*/  LDCU UR12, c[0x0][0x398] ;  /* 0x00007300ff0c77ac */ /* 0x000ea20008000800 */
[----:B0-----:R-:W-:Y:S01]  /*1d000*/  ISETP.GE.AND P3, PT, R68, UR6, PT ;  /* 0x0000000644007c0c */ /* 0x001fe2000bf66270 */
[----:B------:R-:W-:Y:S01]  /*1d010*/  VIADD R68, R0, 0xc2 ;  /* 0x000000c200447836 */ /* 0x000fe20000000000 */
[C---:B------:R-:W-:Y:S01]  /*1d020*/  ISETP.LT.AND P6, PT, R3.reuse, UR8, !P6 ;  /* 0x0000000803007c0c */ /* 0x040fe2000f7c1270 */
[----:B------:R0:W-:Y:S01]  /*1d030*/  @P4 STG.E.U8 desc[UR18][R182.64], R69 ;  /* 0x00000045b6004986 */ /* 0x0001e2000c101112 */
[----:B------:R-:W2:Y:S03]  /*1d040*/  LDCU UR6, c[0x0][0x39c] ;  /* 0x00007380ff0677ac */ /* 0x000ea60008000800 */
[----:B------:R0:W-:Y:S01]  /*1d050*/  @P5 STG.E.U8 desc[UR18][R180.64], R70 ;  /* 0x00000046b4005986 */ /* 0x0001e2000c101112 */
[----:B------:R-:W-:Y:S01]  /*1d060*/  ISETP.LT.AND P5, PT, R2, UR14, !P3 ;  /* 0x0000000e02007c0c */ /* 0x000fe2000dfa1270 */
[----:B------:R-:W2:Y:S01]  /*1d070*/  LDCU UR8, c[0x0][0x398] ;  /* 0x00007300ff0877ac */ /* 0x000ea20008000800 */
[----:B----4-:R-:W-:Y:S01]  /*1d080*/  ISETP.LT.AND P3, PT, R3, UR10, !P3 ;  /* 0x0000000a03007c0c */ /* 0x010fe2000df61270 */
[----:B------:R-:W4:Y:S01]  /*1d090*/  LDL.LU R173, [R1+0x108] ;  /* 0x0001080001ad7983 */ /* 0x000f220000300800 */
[----:B-1----:R-:W-:Y:S01]  /*1d0a0*/  ISETP.GE.AND P4, PT, R68, UR4, PT ;  /* 0x0000000444007c0c */ /* 0x002fe2000bf86270 */
[----:B------:R-:W1:Y:S02]  /*1d0b0*/  LDCU UR14, c[0x0][0x398] ;  /* 0x00007300ff0e77ac */ /* 0x000e640008000800 */
[----:B------:R-:W4:Y:S01]  /*1d0c0*/  LDL.LU R252, [R1+0x10c] ;  /* 0x00010c0001fc7983 */ /* 0x000f220000300800 */
[----:B------:R-:W1:Y:S03]  /*1d0d0*/  LDCU UR4, c[0x0][0x39c] ;  /* 0x00007380ff0477ac */ /* 0x000e660008000800 */
[----:B0-----:R-:W4:Y:S01]  /*1d0e0*/  LDL.LU.64 R182, [R1+0x4d0] ;  /* 0x0004d00001b67983 */ /* 0x001f220000300a00 */
[----:B------:R-:W0:Y:S03]  /*1d0f0*/  LDCU UR10, c[0x0][0x398] ;  /* 0x00007300ff0a77ac */ /* 0x000e260008000800 */
[----:B------:R-:W4:Y:S04]  /*1d100*/  LDL.LU R180, [R1+0x110] ;  /* 0x0001100001b47983 */ /* 0x000f280000300800 */
[----:B------:R-:W4:Y:S01]  /*1d110*/  LDL.LU R181, [R1+0x114] ;  /* 0x0001140001b57983 */ /* 0x000f220000300800 */
[----:B--2---:R-:W-:-:S02]  /*1d120*/  F2FP.SATFINITE.E4M3.F32.PACK_AB_MERGE_C R4, R5, R4, RZ ;  /* 0x000000040504723e */ /* 0x004fc400048070ff */
[----:B------:R-:W-:Y:S02]  /*1d130*/  PRMT R5, R70, 0x9910, RZ ;  /* 0x0000991046057816 */ /* 0x000fe400000000ff */
[----:B------:R-:W-:Y:S02]  /*1d140*/  PRMT R68, R4, 0x9910, RZ ;  /* 0x0000991004447816 */ /* 0x000fe400000000ff */
[----:B------:R-:W-:Y:S02]  /*1d150*/  SHF.R.S32.HI R5, RZ, 0x8, R5 ;  /* 0x00000008ff057819 */ /* 0x000fe40000011405 */
[----:B------:R-:W-:Y:S01]  /*1d160*/  SHF.R.S32.HI R68, RZ, 0x8, R68 ;  /* 0x00000008ff447819 */ /* 0x000fe20000011444 */
[----:B---3--:R-:W-:Y:S04]  /*1d170*/  @P6 STG.E.U8 desc[UR18][R178.64], R4 ;  /* 0x00000004b2006986 */ /* 0x008fe8000c101112 */
[----:B------:R2:W-:Y:S04]  /*1d180*/  @P5 STG.E.U8 desc[UR18][R176.64], R5 ;  /* 0x00000005b0005986 */ /* 0x0005e8000c101112 */
[----:B------:R3:W-:Y:S04]  /*1d190*/  @P3 STG.E.U8 desc[UR18][R6.64], R68 ;  /* 0x0000004406003986 */ /* 0x0007e8000c101112 */
[----:B--2---:R-:W2:Y:S04]  /*1d1a0*/  LDL.LU.64 R176, [R1+0x4c0] ;  /* 0x0004c00001b07983 */ /* 0x004ea80000300a00 */
[----:B---3--:R-:W3:Y:S01]  /*1d1b0*/  LDL.LU.64 R6, [R1+0xb60] ;  /* 0x000b600001067983 */ /* 0x008ee20000300a00 */
[----:B------:R-:W-:Y:S01]  /*1d1c0*/  ISETP.LT.AND P6, PT, R2, UR12, !P4 ;  /* 0x0000000c02007c0c */ /* 0x000fe2000e7c1270 */
[----:B------:R-:W-:Y:S01]  /*1d1d0*/  VIADD R4, R0, 0xc3 ;  /* 0x000000c300047836 */ /* 0x000fe20000000000 */
[----:B----4-:R-:W-:Y:S01]  /*1d1e0*/  F2FP.SATFINITE.E4M3.F32.PACK_AB_MERGE_C R5, R252, R173, RZ ;  /* 0x000000adfc05723e */ /* 0x010fe200048070ff */
[----:B------:R-:W4:Y:S03]  /*1d1f0*/  LDCU UR12, c[0x0][0x398] ;  /* 0x00007300ff0c77ac */ /* 0x000f260008000800 */
[----:B------:R-:W-:Y:S01]  /*1d200*/  ISETP.GE.AND P5, PT, R4, UR6, PT ;  /* 0x0000000604007c0c */ /* 0x000fe2000bfa6270 */
[----:B------:R-:W0:Y:S01]  /*1d210*/  LDCU UR6, c[0x0][0x39c] ;  /* 0x00007380ff0677ac */ /* 0x000e220008000800 */
[----:B------:R-:W-:-:S05]  /*1d220*/  ISETP.LT.AND P4, PT, R3, UR8, !P4 ;  /* 0x0000000803007c0c */ /* 0x000fca000e781270 */
[----:B------:R0:W-:Y:S01]  /*1d230*/  @P6 STG.E.U8 desc[UR18][R174.64], R5 ;  /* 0x00000005ae006986 */ /* 0x0001e2000c101112 */
[----:B-1----:R-:W-:Y:S01]  /*1d240*/  ISETP.LT.AND P6, PT, R2, UR14, !P5 ;  /* 0x0000000e02007c0c */ /* 0x002fe2000efc1270 */
[----:B------:R-:W-:Y:S01]  /*1d250*/  VIADD R4, R0, 0xc4 ;  /* 0x000000c400047836 */ /* 0x000fe20000000000 */
[----:B------:R-:W1:Y:S01]  /*1d260*/  LDCU UR8, c[0x0][0x398] ;  /* 0x00007300ff0877ac */ /* 0x000e620008000800 */
[----:B0-----:R-:W-:Y:S01]  /*1d270*/  PRMT R5, R5, 0x9910, RZ ;  /* 0x0000991005057816 */ /* 0x001fe200000000ff */
[----:B------:R-:W2:Y:S01]  /*1d280*/  LDL.LU.64 R174, [R1+0x4b8] ;  /* 0x0004b80001ae7983 */ /* 0x000ea20000300a00 */
[----:B------:R-:W0:Y:S02]  /*1d290*/  LDCU UR14, c[0x0][0x398] ;  /* 0x00007300ff0e77ac */ /* 0x000e240008000800 */
[----:B------:R-:W-:Y:S01]  /*1d2a0*/  SHF.R.S32.HI R5, RZ, 0x8, R5 ;  /* 0x00000008ff057819 */ /* 0x000fe20000011405 */
[----:B------:R-:W2:Y:S01]  /*1d2b0*/  LDL.LU.64 R178, [R1+0x4b0] ;  /* 0x0004b00001b27983 */ /* 0x000ea20000300a00 */
[----:B---3--:R-:W-:-:S05]  /*1d2c0*/  F2FP.SATFINITE.E4M3.F32.PACK_AB_MERGE_C R6, R7, R6, RZ ;  /* 0x000000060706723e */ /* 0x008fca00048070ff */
[----:B------:R-:W-:Y:S04]  /*1d2d0*/  @P4 STG.E.U8 desc[UR18][R182.64], R6 ;  /* 0x00000006b6004986 */ /* 0x000fe8000c101112 */
[----:B------:R3:W-:Y:S04]  /*1d2e0*/  @P6 STG.E.U8 desc[UR18][R8.64], R5 ;  /* 0x0000000508006986 */ /* 0x0007e8000c101112 */
[----:B---3--:R-:W3:Y:S01]  /*1d2f0*/  LDL.LU.64 R8, [R1+0xb58] ;  /* 0x000b580001087983 */ /* 0x008ee20000300a00 */
[----:B------:R-:W-:Y:S01]  /*1d300*/  ISETP.GE.AND P3, PT, R4, UR4, PT ;  /* 0x0000000404007c0c */ /* 0x000fe2000bf66270 */
[----:B------:R-:W-:Y:S01]  /*1d310*/  VIADD R4, R0, 0xc5 ;  /* 0x000000c500047836 */ /* 0x000fe20000000000 */
[----:B------:R-:W-:Y:S01]  /*1d320*/  PRMT R7, R6, 0x9910, RZ ;  /* 0x0000991006077816 */ /* 0x000fe200000000ff */
[----:B------:R-:W0:Y:S01]  /*1d330*/  LDCU UR4, c[0x0][0x39c] ;  /* 0x00007380ff0477ac */ /* 0x000e220008000800 */
[----:B------:R-:W-:Y:S01]  /*1d340*/  ISETP.LT.AND P5, PT, R3, UR10, !P5 ;  /* 0x0000000a03007c0c */ /* 0x000fe2000efa1270 */
[----:B------:R-:W3:Y:S01]  /*1d350*/  LDL.LU R173, [R1+0x118] ;  /* 0x0001180001ad7983 */ /* 0x000ee20000300800 */
[----:B------:R-:W-:Y:S01]  /*1d360*/  ISETP.GE.AND P4, PT, R4, UR6, PT ;  /* 0x0000000604007c0c */ /* 0x000fe2000bf86270 */
[----:B------:R-:W-:Y:S01]  /*1d370*/  IMAD.MOV.U32 R4, RZ, RZ, R7 ;  /* 0x000000ffff047224 */ /* 0x000fe200078e0007 */
[C---:B----4-:R-:W-:Y:S01]  /*1d380*/  ISETP.LT.AND P6, PT, R2.reuse, UR12, !P3 ;  /* 0x0000000c02007c0c */ /* 0x050fe2000dfc1270 */
[----:B------:R-:W4:Y:S01]  /*1d390*/  LDL.LU R252, [R1+0x11c] ;  /* 0x00011c0001fc7983 */ /* 0x000f220000300800 */
[----:B------:R-:W-:Y:S01]  /*1d3a0*/  F2FP.SATFINITE.E4M3.F32.PACK_AB_MERGE_C R5, R181, R180, RZ ;  /* 0x000000b4b505723e */ /* 0x000fe200048070ff */
[----:B------:R-:W3:Y:S01]  /*1d3b0*/  LDCU UR10, c[0x0][0x398] ;  /* 0x00007300ff0a77ac */ /* 0x000ee20008000800 */
[----:B------:R-:W-:Y:S01]  /*1d3c0*/  SHF.R.S32.HI R4, RZ, 0x8, R4 ;  /* 0x00000008ff047819 */ /* 0x000fe20000011404 */
[----:B------:R-:W4:Y:S01]  /*1d3d0*/  LDL.LU.64 R182, [R1+0x4a0] ;  /* 0x0004a00001b67983 */ /* 0x000f220000300a00 */
[----:B-1----:R-:W-:Y:S01]  /*1d3e0*/  ISETP.LT.AND P3, PT, R3, UR8, !P3 ;  /* 0x0000000803007c0c */ /* 0x002fe2000df61270 */
[----:B------:R-:W1:Y:S02]  /*1d3f0*/  LDCU UR8, c[0x0][0x398] ;  /* 0x00007300ff0877ac */ /* 0x000e640008000800 */
[----:B--2---:R2:W-:Y:S01]  /*1d400*/  @P5 STG.E.U8 desc[UR18][R176.64], R4 ;  /* 0x00000004b0005986 */ /* 0x0045e2000c101112 */
[----:B0-----:R-:W-:Y:S01]  /*1d410*/  ISETP.LT.AND P5, PT, R2, UR14, !P4 ;  /* 0x0000000e02007c0c */ /* 0x001fe2000e7a1270 */
[----:B------:R-:W0:Y:S01]  /*1d420*/  LDCU UR6, c[0x0][0x39c] ;  /* 0x00007380ff0677ac */ /* 0x000e220008000800 */
[----:B------:R-:W-:Y:S01]  /*1d430*/  PRMT R6, R5, 0x9910, RZ ;  /* 0x0000991005067816 */ /* 0x000fe200000000ff */
[----:B------:R1:W-:Y:S01]  /*1d440*/  @P6 STG.E.U8 desc[UR18][R174.64], R5 ;  /* 0x00000005ae006986 */ /* 0x0003e2000c101112 */
[----:B------:R-:W0:Y:S01]  /*1d450*/  LDCU UR12, c[0x0][0x398] ;  /* 0x00007300ff0c77ac */ /* 0x000e220008000800 */
[----:B------:R-:W0:Y:S01]  /*1d460*/  LDCU UR14, c[0x0][0x398] ;  /* 0x00007300ff0e77ac */ /* 0x000e220008000800 */
[----:B--2---:R-:W-:Y:S01]  /*1d470*/  VIADD R4, R0, 0xc6 ;  /* 0x000000c600047836 */ /* 0x004fe20000000000 */
[----:B------:R-:W2:Y:S04]  /*1d480*/  LDL.LU.64 R176, [R1+0x498] ;  /* 0x0004980001b07983 */ /* 0x000ea80000300a00 */
[----:B------:R-:W-:Y:S01]  /*1d490*/  ISETP.GE.AND P6, PT, R4, UR4, PT ;  /* 0x0000000404007c0c */ /* 0x000fe2000bfc6270 */
[----:B-1----:R-:W2:Y:S01]  /*1d4a0*/  LDL.LU.64 R174, [R1+0x490] ;  /* 0x0004900001ae7983 */ /* 0x002ea20000300a00 */
[----:B------:R-:W-:Y:S01]  /*1d4b0*/  SHF.R.S32.HI R4, RZ, 0x8, R6 ;  /* 0x00000008ff047819 */ /* 0x000fe20000011406 */
[----:B------:R-:W1:Y:S01]  /*1d4c0*/  LDCU UR4, c[0x0][0x39c] ;  /* 0x00007380ff0477ac */ /* 0x000e620008000800 */
[----:B---3--:R-:W-:-:S05]  /*1d4d0*/  F2FP.SATFINITE.E4M3.F32.PACK_AB_MERGE_C R8, R9, R8, RZ ;  /* 0x000000080908723e */ /* 0x008fca00048070ff */
[----:B------:R-:W-:Y:S04]  /*1d4e0*/  @P3 STG.E.U8 desc[UR18][R178.64], R8 ;  /* 0x00000008b2003986 */ /* 0x000fe8000c101112 */
[----:B------:R3:W-:Y:S04]  /*1d4f0*/  @P5 STG.E.U8 desc[UR18][R10.64], R4 ;  /* 0x000000040a005986 */ /* 0x0007e8000c101112 */
[----:B---3--:R-:W3:Y:S01]  /*1d500*/  LDL.LU.64 R10, [R1+0xb50] ;  /* 0x000b5000010a7983 */ /* 0x008ee20000300a00 */
[----:B------:R-:W-:Y:S01]  /*1d510*/  ISETP.LT.AND P4, PT, R3, UR10, !P4 ;  /* 0x0000000a03007c0c */ /* 0x000fe2000e781270 */
[----:B------:R-:W1:Y:S01]  /*1d520*/  LDCU UR10, c[0x0][0x398] ;  /* 0x00007300ff0a77ac */ /* 0x000e620008000800 */
[----:B------:R-:W-:-:S02]  /*1d530*/  ISETP.LT.AND P5, PT, R2, UR8, !P6 ;  /* 0x0000000802007c0c */ /* 0x000fc4000f7a1270 */
[----:B------:R-:W-:Y:S01]  /*1d540*/  PRMT R5, R8, 0x9910, RZ ;  /* 0x0000991008057816 */ /* 0x000fe200000000ff */
[----:B------:R-:W-:Y:S01]  /*1d550*/  VIADD R4, R0, 0xc7 ;  /* 0x000000c700047836 */ /* 0x000fe20000000000 */
[----:B----4-:R-:W-:Y:S01]  /*1d560*/  F2FP.SATFINITE.E4M3.F32.PACK_AB_MERGE_C R6, R252, R173, RZ ;  /* 0x000000adfc06723e */ /* 0x010fe200048070ff */
[----:B------:R-:W4:Y:S01]  /*1d570*/  LDL.LU.64 R178, [R1+0x480] ;  /* 0x0004800001b27983 */ /* 0x000f220000300a00 */
[----:B------:R-:W-:Y:S01]  /*1d580*/  SHF.R.S32.HI R5, RZ, 0x8, R5 ;  /* 0x00000008ff057819 */ /* 0x000fe20000011405 */
[----:B------:R-:W3:Y:S01]  /*1d590*/  LDCU UR8, c[0x0][0x398] ;  /* 0x00007300ff0877ac */ /* 0x000ee20008000800 */
[----:B0-----:R-:W-:Y:S01]  /*1d5a0*/  ISETP.GE.AND P3, PT, R4, UR6, PT ;  /* 0x0000000604007c0c */ /* 0x001fe2000bf66270 */
[----:B------:R-:W4:Y:S01]  /*1d5b0*/  LDL.LU R180, [R1+0x120] ;  /* 0x0001200001b47983 */ /* 0x000f220000300800 */
[----:B------:R-:W-:Y:S01]  /*1d5c0*/  ISETP.LT.AND P6, PT, R3, UR12, !P6 ;  /* 0x0000000c03007c0c */ /* 0x000fe2000f7c1270 */
[----:B------:R-:W0:Y:S02]  /*1d5d0*/  LDCU UR6, c[0x0][0x39c] ;  /* 0x00007380ff0677ac */ /* 0x000e240008000800 */
[----:B------:R0:W-:Y:S01]  /*1d5e0*/  @P4 STG.E.U8 desc[UR18][R182.64], R5 ;  /* 0x00000005b6004986 */ /* 0x0001e2000c101112 */
[----:B------:R-:W3:Y:S03]  /*1d5f0*/  LDCU UR12, c[0x0][0x398] ;  /* 0x00007300ff0c77ac */ /* 0x000ee60008000800 */
[----:B--2---:R2:W-:Y:S01]  /*1d600*/  @P5 STG.E.U8 desc[UR18][R176.64], R6 ;  /* 0x00000006b0005986 */ /* 0x0045e2000c101112 */
[----:B-1----:R-:W-:Y:S01]  /*1d610*/  ISETP.LT.AND P5, PT, R2, UR10, !P3 ;  /* 0x0000000a02007c0c */ /* 0x002fe2000dfa1270 */
[----:B------:R-:W-:Y:S01]  /*1d620*/  VIADD R4, R0, 0xc8 ;  /* 0x000000c800047836 */ /* 0x000fe20000000000 */
[----:B------:R-:W1:Y:S01]  /*1d630*/  LDCU UR10, c[0x0][0x398] ;  /* 0x00007300ff0a77ac */ /* 0x000e620008000800 */
[----:B------:R-:W4:Y:S01]  /*1d640*/  LDL.LU R181, [R1+0x124] ;  /* 0x0001240001b57983 */ /* 0x000f220000300800 */
[----:B0-----:R-:W-:-:S04]  /*1d650*/  PRMT R5, R6, 0x9910, RZ ;  /* 0x0000991006057816 */ /* 0x001fc800000000ff */
[----:B------:R-:W-:Y:S01]  /*1d660*/  SHF.R.S32.HI R5, RZ, 0x8, R5 ;  /* 0x00000008ff057819 */ /* 0x000fe20000011405 */
[----:B--2---:R-:W2:Y:S01]  /*1d670*/  LDL.LU.64 R176, [R1+0x478] ;  /* 0x0004780001b07983 */ /* 0x004ea20000300a00 */
[----:B---3--:R-:W-:-:S05]  /*1d680*/  F2FP.SATFINITE.E4M3.F32.PACK_AB_MERGE_C R10, R11, R10, RZ ;  /* 0x0000000a0b0a723e */ /* 0x008fca00048070ff */
[----:B------:R0:W-:Y:S04]  /*1d690*/  @P6 STG.E.U8 desc[UR18][R174.64], R10 ;  /* 0x0000000aae006986 */ /* 0x0001e8000c101112 */
[----:B------:R3:W-:Y:S04]  /*1d6a0*/  @P5 STG.E.U8 desc[UR18][R12.64], R5 ;  /* 0x000000050c005986 */ /* 0x0007e8000c101112 */
[----:B0-----:R-:W2:Y:S04]  /*1d6b0*/  LDL.LU.64 R174, [R1+0x470] ;  /* 0x0004700001ae7983 */ /* 0x001ea80000300a00 */
        /* <DEDUP_REMOVED lines=9> */
[C---:B------:R-:W-:Y:S01]  /*1d750*/  ISETP.LT.AND P5, PT, R2.reuse, UR12, !P4 ;  /* 0x0000000c02007c0c */ /* 0x040fe2000e7a1270 */
[----:B------:R-:W3:Y:S01]  /*1d760*/  LDL.LU R252, [R1+0x12c] ;  /* 0x00012c0001fc7983 */ /* 0x000ee20000300800 */
[----:B----4-:R-:W-:Y:S01]  /*1d770*/  F2FP.SATFINITE.E4M3.F32.PACK_AB_MERGE_C R5, R181, R180, RZ ;  /* 0x000000b4b505723e */ /* 0x010fe200048070ff */
[----:B------:R-:W4:Y:S01]  /*1d780*/  LDCU UR8, c[0x0][0x398] ;  /* 0x00007300ff0877ac */ /* 0x000f220008000800 */
[----:B------:R-:W-:Y:S01]  /*1d790*/  SHF.R.S32.HI R4, RZ, 0x8, R4 ;  /* 0x00000008ff047819 */ /* 0x000fe20000011404 */
[----:B------:R-:W4:Y:S01]  /*1d7a0*/  LDL.LU.64 R182, [R1+0x460] ;  /* 0x0004600001b67983 */ /* 0x000f220000300a00 */
[----:B------:R-:W-:Y:S01]  /*1d7b0*/  ISETP.LT.AND P4, PT, R3, UR14, !P4 ;  /* 0x0000000e03007c0c */ /* 0x000fe2000e781270 */
[----:B------:R-:W0:Y:S02]  /*1d7c0*/  LDCU UR12, c[0x0][0x398] ;  /* 0x00007300ff0c77ac */ /* 0x000e240008000800 */
[----:B------:R2:W-:Y:S01]  /*1d7d0*/  @P6 STG.E.U8 desc[UR18][R178.64], R4 ;  /* 0x00000004b2006986 */ /* 0x0005e2000c101112 */
[----:B-1----:R-:W-:Y:S01]  /*1d7e0*/  ISETP.LT.AND P6, PT, R2, UR10, !P3 ;  /* 0x0000000a02007c0c */ /* 0x002fe2000dfc1270 */
[----:B------:R-:W1:Y:S01]  /*1d7f0*/  LDCU UR6, c[0x0][0x39c] ;  /* 0x00007380ff0677ac */ /* 0x000e620008000800 */
[----:B------:R-:W-:Y:S01]  /*1d800*/  PRMT R6, R5, 0x9910, RZ ;  /* 0x0000991005067816 */ /* 0x000fe200000000ff */
[----:B--2---:R-:W-:Y:S01]  /*1d810*/  @P5 STG.E.U8 desc[UR18][R176.64], R5 ;  /* 0x00000005b0005986 */ /* 0x004fe2000c101112 */
[----:B------:R-:W2:Y:S03]  /*1d820*/  LDCU UR10, c[0x0][0x398] ;  /* 0x00007300ff0a77ac */ /* 0x000ea60008000800 */
[----:B------:R-:W2:Y:S01]  /*1d830*/  LDL.LU.64 R180, [R1+0x458] ;  /* 0x0004580001b47983 */ /* 0x000ea20000300a00 */
[----:B------:R-:W1:Y:S01]  /*1d840*/  LDCU UR14, c[0x0][0x398] ;  /* 0x00007300ff0e77ac */ /* 0x000e620008000800 */
[----:B------:R-:W-:-:S02]  /*1d850*/  VIADD R4, R0, 0xca ;  /* 0x000000ca00047836 */ /* 0x000fc40000000000 */
[----:B------:R-:W2:Y:S03]  /*1d860*/  LDL.LU.64 R178, [R1+0x450] ;  /* 0x0004500001b27983 */ /* 0x000ea60000300a00 */
[----:B0-----:R-:W-:Y:S01]  /*1d870*/  ISETP.GE.AND P5, PT, R4, UR4, PT ;  /* 0x0000000404007c0c */ /* 0x001fe2000bfa6270 */
[----:B------:R-:W0:Y:S01]  /*1d880*/  LDCU UR4, c[0x0][0x39c] ;  /* 0x00007380ff0477ac */ /* 0x000e220008000800 */
[----:B------:R-:W-:Y:S02]  /*1d890*/  SHF.R.S32.HI R4, RZ, 0x8, R6 ;  /* 0x00000008ff047819 */ /* 0x000fe40000011406 */
[----:B---3--:R-:W-:-:S05]  /*1d8a0*/  F2FP.SATFINITE.E4M3.F32.PACK_AB_MERGE_C R12, R13, R12, RZ ;  /* 0x0000000c0d0c723e */ /* 0x008fca00048070ff */
[----:B------:R-:W-:Y:S04]  /*1d8b0*/  @P4 STG.E.U8 desc[UR18][R174.64], R12 ;  /* 0x0000000cae004986 */ /* 0x000fe8000c101112 */
[----:B------:R3:W-:Y:S04]  /*1d8c0*/  @P6 STG.E.U8 desc[UR18][R14.64], R4 ;  /* 0x000000040e006986 */ /* 0x0007e8000c101112 */
[----:B---3--:R-:W3:Y:S04]  /*1d8d0*/  LDL.LU.64 R14, [R1+0xb40] ;  /* 0x000b4000010e7983 */ /* 0x008ee80000300a00 */
[----:B------:R-:W3:Y:S01]  /*1d8e0*/  LDL.LU.64 R176, [R1+0x448] ;  /* 0x0004480001b07983 */ /* 0x000ee20000300a00 */
[----:B----4-:R-:W-:Y:S01]  /*1d8f0*/  ISETP.LT.AND P4, PT, R3, UR8, !P3 ;  /* 0x0000000803007c0c */ /* 0x010fe2000df81270 */
[----:B------:R-:W4:Y:S01]  /*1d900*/  LDCU UR8, c[0x0][0x398] ;  /* 0x00007300ff0877ac */ /* 0x000f220008000800 */
[----:B------:R-:W-:-:S02]  /*1d910*/  ISETP.LT.AND P6, PT, R2, UR12, !P5 ;  /* 0x0000000c02007c0c */ /* 0x000fc4000efc1270 */
[----:B------:R-:W-:Y:S01]  /*1d920*/  PRMT R5, R12, 0x9910, RZ ;  /* 0x000099100c057816 */ /* 0x000fe200000000ff */
[----:B------:R-:W-:Y:S01]  /*1d930*/  VIADD R4, R0, 0xcb ;  /* 0x000000cb00047836 */ /* 0x000fe20000000000 */
[----:B------:R-:W-:Y:S01]  /*1d940*/  F2FP.SATFINITE.E4M3.F32.PACK_AB_MERGE_C R6, R252, R173, RZ ;  /* 0x000000adfc06723e */ /* 0x000fe200048070ff */
[----:B------:R-:W4:Y:S01]  /*1d950*/  LDL.LU.64 R174, [R1+0x438] ;  /* 0x0004380001ae7983 */ /* 0x000f220000300a00 */
[----:B------:R-:W-:Y:S01]  /*1d960*/  SHF.R.S32.HI R5, RZ, 0x8, R5 ;  /* 0x00000008ff057819 */ /* 0x000fe20000011405 */
[----:B------:R-:W0:Y:S01]  /*1d970*/  LDCU UR12, c[0x0][0x398] ;  /* 0x00007300ff0c77ac */ /* 0x000e220008000800 */
[----:B-1----:R-:W-:Y:S01]  /*1d980*/  ISETP.GE.AND P3, PT, R4, UR6, PT ;  /* 0x0000000604007c0c */ /* 0x002fe2000bf66270 */
[----:B------:R-:W4:Y:S01]  /*1d990*/  LDL.LU R173, [R1+0x130] ;  /* 0x0001300001ad7983 */ /* 0x000f220000300800 */
[----:B--2---:R-:W-:-:S03]  /*1d9a0*/  ISETP.LT.AND P5, PT, R3, UR10, !P5 ;  /* 0x0000000a03007c0c */ /* 0x004fc6000efa1270 */
[----:B------:R1:W-:Y:S01]  /*1d9b0*/  @P4 STG.E.U8 desc[UR18][R182.64], R5 ;  /* 0x00000005b6004986 */ /* 0x0003e2000c101112 */
[----:B---3--:R-:W-:-:S03]  /*1d9c0*/  F2FP.SATFINITE.E4M3.F32.PACK_AB_MERGE_C R14, R15, R14, RZ ;  /* 0x0000000e0f0e723e */ /* 0x008fc600048070ff */
[----:B------:R2:W-:Y:S01]  /*1d9d0*/  @P6 STG.E.U8 desc[UR18][R180.64], R6 ;  /* 0x00000006b4006986 */ /* 0x0005e2000c101112 */
[----:B------:R-:W-:Y:S01]  /*1d9e0*/  ISETP.LT.AND P6, PT, R2, UR14, !P3 ;  /* 0x0000000e02007c0c */ /* 0x000fe2000dfc1270 */
[----:B------:R-:W-:Y:S01]  /*1d9f0*/  VIADD R4, R0, 0xcc ;  /* 0x000000cc00047836 */ /* 0x000fe20000000000 */
[----:B----4-:R-:W-:Y:S01]  /*1da00*/  ISETP.LT.AND P3, PT, R3, UR8, !P3 ;  /* 0x0000000803007c0c */ /* 0x010fe2000df61270 */
[----:B------:R-:W3:Y:S01]  /*1da10*/  LDL.LU R252, [R1+0x134] ;  /* 0x0001340001fc7983 */ /* 0x000ee20000300800 */
[----:B-1----:R-:W-:Y:S01]  /*1da20*/  PRMT R5, R6, 0x9910, RZ ;  /* 0x0000991006057816 */ /* 0x002fe200000000ff */
[----:B------:R-:W1:Y:S02]  /*1da30*/  LDCU UR6, c[0x0][0x39c] ;  /* 0x00007380ff0677ac */ /* 0x000e640008000800 */
[----:B------:R-:W4:Y:S01]  /*1da40*/  LDL.LU.64 R182, [R1+0x430] ;  /* 0x0004300001b67983 */ /* 0x000f220000300a00 */
[----:B------:R-:W-:Y:S01]  /*1da50*/  SHF.R.S32.HI R5, RZ, 0x8, R5 ;  /* 0x00000008ff057819 */ /* 0x000fe20000011405 */
[----:B------:R-:W1:Y:S01]  /*1da60*/  LDCU UR10, c[0x0][0x398] ;  /* 0x00007300ff0a77ac */ /* 0x000e620008000800 */
[----:B--2---:R-:W-:Y:S01]  /*1da70*/  PRMT R6, R14, 0x9910, RZ ;  /* 0x000099100e067816 */ /* 0x004fe200000000ff */
[----:B------:R-:W-:Y:S01]  /*1da80*/  @P5 STG.E.U8 desc[UR18][R178.64], R14 ;  /* 0x0000000eb2005986 */ /* 0x000fe2000c101112 */
[----:B0-----:R-:W-:Y:S01]  /*1da90*/  ISETP.GE.AND P4, PT, R4, UR4, PT ;  /* 0x0000000404007c0c */ /* 0x001fe2000bf86270 */
[----:B------:R-:W0:Y:S01]  /*1daa0*/  LDCU UR14, c[0x0][0x398] ;  /* 0x00007300ff0e77ac */ /* 0x000e220008000800 */
        /* <DEDUP_REMOVED lines=141> */
[C---:B----4-:R-:W-:Y:S01]  /*1e380*/  ISETP.LT.AND P3, PT, R3.reuse, UR10, !P3 ;  /* 0x0000000a03007c0c */ /* 0x050fe2000df61270 */
        /* <DEDUP_REMOVED lines=14> */
[----:B------:R-:W1:Y:S03]  /*1e470*/  LDCU UR10, c[0x0][0x398] ;  /* 0x00007300ff0a77ac */ /* 0x000e660008000800 */
[----:B------:R-:W2:Y:S04]  /*1e480*/  LDL.LU R181, [R1+0x164] ;  /* 0x0001640001b57983 */ /* 0x000ea80000300800 */
[----:B------:R1:W-:Y:S04]  /*1e490*/  @P3 STG.E.U8 desc[UR18][R26.64], R6 ;  /* 0x000000061a003986 */ /* 0x0003e8000c101112 */
[----:B0-----:R-:W2:Y:S04]  /*1e4a0*/  LDL.LU.64 R176, [R1+0x318] ;  /* 0x0003180001b07983 */ /* 0x001ea80000300a00 */
[----:B-1----:R-:W2:Y:S01]  /*1e4b0*/  LDL.LU.64 R26, [R1+0xb10] ;  /* 0x000b1000011a7983 */ /* 0x002ea20000300a00 */
[----:B------:R-:W-:Y:S01]  /*1e4c0*/  ISETP.LT.AND P6, PT, R2, UR12, !P4 ;  /* 0x0000000c02007c0c */ /* 0x000fe2000e7c1270 */
[----:B------:R-:W-:Y:S01]  /*1e4d0*/  VIADD R4, R0, 0xd7 ;  /* 0x000000d700047836 */ /* 0x000fe20000000000 */
[----:B------:R-:W-:Y:S01]  /*1e4e0*/  ISETP.LT.AND P4, PT, R3, UR8, !P4 ;  /* 0x0000000803007c0c */ /* 0x000fe2000e781270 */
[----:B------:R-:W0:Y:S03]  /*1e4f0*/  LDCU UR12, c[0x0][0x398] ;  /* 0x00007300ff0c77ac */ /* 0x000e260008000800 */
[----:B------:R-:W-:Y:S01]  /*1e500*/  ISETP.GE.AND P5, PT, R4, UR6, PT ;  /* 0x0000000604007c0c */ /* 0x000fe2000bfa6270 */
[----:B------:R-:W-:Y:S01]  /*1e510*/  VIADD R4, R0, 0xd8 ;  /* 0x000000d800047836 */ /* 0x000fe20000000000 */
[----:B------:R-:W1:Y:S04]  /*1e520*/  LDCU UR6, c[0x0][0x39c] ;  /* 0x00007380ff0677ac */ /* 0x000e680008000800 */
[----:B---3--:R-:W-:Y:S01]  /*1e530*/  ISETP.GE.AND P3, PT, R4, UR4, PT ;  /* 0x0000000404007c0c */ /* 0x008fe2000bf66270 */
[----:B------:R-:W3:Y:S01]  /*1e540*/  LDCU UR8, c[0x0][0x398] ;  /* 0x00007300ff0877ac */ /* 0x000ee20008000800 */
[----:B------:R-:W0:Y:S01]  /*1e550*/  LDCU UR4, c[0x0][0x39c] ;  /* 0x00007380ff0477ac */ /* 0x000e220008000800 */
[----:B----4-:R-:W-:-:S05]  /*1e560*/  F2FP.SATFINITE.E4M3.F32.PACK_AB_MERGE_C R5, R252, R173, RZ ;  /* 0x000000adfc05723e */ /* 0x010fca00048070ff */
[----:B------:R4:W-:Y:S01]  /*1e570*/  @P6 STG.E.U8 desc[UR18][R174.64], R5 ;  /* 0x00000005ae006986 */ /* 0x0009e2000c101112 */
[----:B------:R-:W-:Y:S01]  /*1e580*/  ISETP.LT.AND P6, PT, R2, UR14, !P5 ;  /* 0x0000000e02007c0c */ /* 0x000fe2000efc1270 */
[----:B------:R-:W0:Y:S01]  /*1e590*/  LDCU UR14, c[0x0][0x398] ;  /* 0x00007300ff0e77ac */ /* 0x000e220008000800 */
[----:B----4-:R-:W-:Y:S01]  /*1e5a0*/  PRMT R5, R5, 0x9910, RZ ;  /* 0x0000991005057816 */ /* 0x010fe200000000ff */
[----:B------:R-:W4:Y:S04]  /*1e5b0*/  LDL.LU.64 R174, [R1+0x310] ;  /* 0x0003100001ae7983 */ /* 0x000f280000300a00 */
[----:B------:R-:W-:Y:S01]  /*1e5c0*/  IMAD.MOV.U32 R4, RZ, RZ, R5 ;  /* 0x000000ffff047224 */ /* 0x000fe200078e0005 */
[----:B------:R-:W4:Y:S04]  /*1e5d0*/  LDL.LU.64 R178, [R1+0x308] ;  /* 0x0003080001b27983 */ /* 0x000f280000300a00 */
[----:B------:R-:W-:-:S02]  /*1e5e0*/  SHF.R.S32.HI R4, RZ, 0x8, R4 ;  /* 0x00000008ff047819 */ /* 0x000fc40000011404 */
[----:B--2---:R-:W-:-:S05]  /*1e5f0*/  F2FP.SATFINITE.E4M3.F32.PACK_AB_MERGE_C R26, R27, R26, RZ ;  /* 0x0000001a1b1a723e */ /* 0x004fca00048070ff */
[----:B------:R-:W-:Y:S04]  /*1e600*/  @P4 STG.E.U8 desc[UR18][R182.64], R26 ;  /* 0x0000001ab6004986 */ /* 0x000fe8000c101112 */
[----:B------:R2:W-:Y:S04]  /*1e610*/  @P6 STG.E.U8 desc[UR18][R28.64], R4 ;  /* 0x000000041c006986 */ /* 0x0005e8000c101112 */
[----:B--2---:R-:W2:Y:S01]  /*1e620*/  LDL.LU.64 R28, [R1+0xb08] ;  /* 0x000b0800011c7983 */ /* 0x004ea20000300a00 */
[----:B------:R-:W-:Y:S01]  /*1e630*/  ISETP.LT.AND P5, PT, R3, UR10, !P5 ;  /* 0x0000000a03007c0c */ /* 0x000fe2000efa1270 */
[----:B------:R-:W-:Y:S01]  /*1e640*/  VIADD R5, R0, 0xd9 ;  /* 0x000000d900057836 */ /* 0x000fe20000000000 */
[----:B------:R-:W-:Y:S01]  /*1e650*/  PRMT R6, R26, 0x9910, RZ ;  /* 0x000099101a067816 */ /* 0x000fe200000000ff */
[----:B------:R-:W2:Y:S01]  /*1e660*/  LDL.LU R173, [R1+0x168] ;  /* 0x0001680001ad7983 */ /* 0x000ea20000300800 */
[----:B0-----:R-:W-:Y:S01]  /*1e670*/  ISETP.LT.AND P6, PT, R2, UR12, !P3 ;  /* 0x0000000c02007c0c */ /* 0x001fe2000dfc1270 */
[----:B------:R-:W0:Y:S01]  /*1e680*/  LDCU UR10, c[0x0][0x398] ;  /* 0x00007300ff0a77ac */ /* 0x000e220008000800 */
[----:B-1----:R-:W-:Y:S01]  /*1e690*/  ISETP.GE.AND P4, PT, R5, UR6, PT ;  /* 0x0000000605007c0c */ /* 0x002fe2000bf86270 */
[----:B------:R-:W2:Y:S01]  /*1e6a0*/  LDL.LU R252, [R1+0x16c] ;  /* 0x00016c0001fc7983 */ /* 0x000ea20000300800 */
[----:B------:R-:W-:Y:S01]  /*1e6b0*/  SHF.R.S32.HI R5, RZ, 0x8, R6 ;  /* 0x00000008ff057819 */ /* 0x000fe20000011406 */
[----:B------:R-:W-:Y:S01]  /*1e6c0*/  VIADD R7, R0, 0xda ;  /* 0x000000da00077836 */ /* 0x000fe20000000000 */
[----:B------:R-:W-:Y:S01]  /*1e6d0*/  F2FP.SATFINITE.E4M3.F32.PACK_AB_MERGE_C R6, R181, R180, RZ ;  /* 0x000000b4b506723e */ /* 0x000fe200048070ff */
[----:B------:R-:W2:Y:S01]  /*1e6e0*/  LDL.LU.64 R182, [R1+0xf8] ;  /* 0x0000f80001b67983 */ /* 0x000ea20000300a00 */
[----:B---3--:R-:W-:Y:S01]  /*1e6f0*/  ISETP.LT.AND P3, PT, R3, UR8, !P3 ;  /* 0x0000000803007c0c */ /* 0x008fe2000df61270 */
[----:B------:R-:W1:Y:S01]  /*1e700*/  LDCU UR8, c[0x0][0x398] ;  /* 0x00007300ff0877ac */ /* 0x000e620008000800 */
[----:B------:R-:W-:Y:S01]  /*1e710*/  PRMT R8, R6, 0x9910, RZ ;  /* 0x0000991006087816 */ /* 0x000fe200000000ff */
[----:B------:R3:W-:Y:S01]  /*1e720*/  @P5 STG.E.U8 desc[UR18][R176.64], R5 ;  /* 0x00000005b0005986 */ /* 0x0007e2000c101112 */
[----:B------:R-:W-:Y:S01]  /*1e730*/  ISETP.LT.AND P5, PT, R2, UR14, !P4 ;  /* 0x0000000e02007c0c */ /* 0x000fe2000e7a1270 */
[----:B------:R-:W0:Y:S02]  /*1e740*/  LDCU UR6, c[0x0][0x39c] ;  /* 0x00007380ff0677ac */ /* 0x000e240008000800 */
[----:B------:R-:W-:Y:S01]  /*1e750*/  IMAD.MOV.U32 R4, RZ, RZ, R8 ;  /* 0x000000ffff047224 */ /* 0x000fe200078e0008 */
[----:B------:R-:W0:Y:S04]  /*1e760*/  LDCU UR12, c[0x0][0x398] ;  /* 0x00007300ff0c77ac */ /* 0x000e280008000800 */
[----:B------:R-:W-:Y:S01]  /*1e770*/  SHF.R.S32.HI R4, RZ, 0x8, R4 ;  /* 0x00000008ff047819 */ /* 0x000fe20000011404 */
[----:B------:R-:W0:Y:S01]  /*1e780*/  LDCU UR14, c[0x0][0x398] ;  /* 0x00007300ff0e77ac */ /* 0x000e220008000800 */
[----:B---3--:R-:W3:Y:S04]  /*1e790*/  LDL.LU.64 R176, [R1+0xf0] ;  /* 0x0000f00001b07983 */ /* 0x008ee80000300a00 */
[----:B----4-:R4:W-:Y:S04]  /*1e7a0*/  @P6 STG.E.U8 desc[UR18][R174.64], R6 ;  /* 0x00000006ae006986 */ /* 0x0109e8000c101112 */
[----:B----4-:R-:W4:Y:S01]  /*1e7b0*/  LDL.LU.64 R174, [R1+0xe8] ;  /* 0x0000e80001ae7983 */ /* 0x010f220000300a00 */
[----:B--2---:R-:W-:-:S05]  /*1e7c0*/  F2FP.SATFINITE.E4M3.F32.PACK_AB_MERGE_C R28, R29, R28, RZ ;  /* 0x0000001c1d1c723e */ /* 0x004fca00048070ff */
[----:B------:R-:W-:Y:S04]  /*1e7d0*/  @P3 STG.E.U8 desc[UR18][R178.64], R28 ;  /* 0x0000001cb2003986 */ /* 0x000fe8000c101112 */
[----:B------:R2:W-:Y:S04]  /*1e7e0*/  @P5 STG.E.U8 desc[UR18][R30.64], R4 ;  /* 0x000000041e005986 */ /* 0x0005e8000c101112 */
[----:B--2---:R-:W2:Y:S01]  /*1e7f0*/  LDL.LU.64 R30, [R1+0xb00] ;  /* 0x000b0000011e7983 */ /* 0x004ea20000300a00 */
[----:B0-----:R-:W-:Y:S01]  /*1e800*/  ISETP.LT.AND P4, PT, R3, UR10, !P4 ;  /* 0x0000000a03007c0c */ /* 0x001fe2000e781270 */
[----:B------:R-:W0:Y:S01]  /*1e810*/  LDCU UR10, c[0x0][0x398] ;  /* 0x00007300ff0a77ac */ /* 0x000e220008000800 */
[----:B------:R-:W-:-:S02]  /*1e820*/  ISETP.GE.AND P6, PT, R7, UR4, PT ;  /* 0x0000000407007c0c */ /* 0x000fc4000bfc6270 */
[----:B------:R-:W-:Y:S01]  /*1e830*/  PRMT R5, R28, 0x9910, RZ ;  /* 0x000099101c057816 */ /* 0x000fe200000000ff */
[----:B------:R-:W0:Y:S01]  /*1e840*/  LDCU UR4, c[0x0][0x39c] ;  /* 0x00007380ff0477ac */ /* 0x000e220008000800 */
[----:B-1----:R-:W-:Y:S01]  /*1e850*/  ISETP.LT.AND P5, PT, R2, UR8, !P6 ;  /* 0x0000000802007c0c */ /* 0x002fe2000f7a1270 */
[----:B------:R-:W-:Y:S01]  /*1e860*/  VIADD R7, R0, 0xdb ;  /* 0x000000db00077836 */ /* 0x000fe20000000000 */
[----:B------:R-:W-:Y:S02]  /*1e870*/  SHF.R.S32.HI R5, RZ, 0x8, R5 ;  /* 0x00000008ff057819 */ /* 0x000fe40000011405 */
[----:B------:R-:W-:Y:S01]  /*1e880*/  F2FP.SATFINITE.E4M3.F32.PACK_AB_MERGE_C R6, R252, R173, RZ ;  /* 0x000000adfc06723e */ /* 0x000fe200048070ff */
[----:B------:R-:W-:Y:S01]  /*1e890*/  VIADD R4, R0, 0xdc ;  /* 0x000000dc00047836 */ /* 0x000fe20000000000 */
[----:B------:R-:W-:Y:S01]  /*1e8a0*/  ISETP.GE.AND P3, PT, R7, UR6, PT ;  /* 0x0000000607007c0c */ /* 0x000fe2000bf66270 */
[----:B------:R-:W-:Y:S01]  /*1e8b0*/  @P4 STG.E.U8 desc[UR18][R182.64], R5 ;  /* 0x00000005b6004986 */ /* 0x000fe2000c101112 */
[----:B------:R-:W-:Y:S01]  /*1e8c0*/  ISETP.LT.AND P6, PT, R3, UR12, !P6 ;  /* 0x0000000c03007c0c */ /* 0x000fe2000f7c1270 */
[----:B------:R-:W1:Y:S02]  /*1e8d0*/  LDCU UR8, c[0x0][0x398] ;  /* 0x00007300ff0877ac */ /* 0x000e640008000800 */
[----:B------:R-:W4:Y:S01]  /*1e8e0*/  LDL.LU.64 R178, [R1+0xd8] ;  /* 0x0000d80001b27983 */ /* 0x000f220000300a00 */
[----:B------:R-:W1:Y:S03]  /*1e8f0*/  LDCU UR6, c[0x0][0x39c] ;  /* 0x00007380ff0677ac */ /* 0x000e660008000800 */
[----:B---3--:R3:W-:Y:S01]  /*1e900*/  @P5 STG.E.U8 desc[UR18][R176.64], R6 ;  /* 0x00000006b0005986 */ /* 0x0087e2000c101112 */
[----:B0-----:R-:W-:Y:S01]  /*1e910*/  ISETP.LT.AND P5, PT, R2, UR10, !P3 ;  /* 0x0000000a02007c0c */ /* 0x001fe2000dfa1270 */
[----:B------:R-:W0:Y:S02]  /*1e920*/  LDCU UR12, c[0x0][0x398] ;  /* 0x00007300ff0c77ac */ /* 0x000e240008000800 */
[----:B------:R-:W4:Y:S01]  /*1e930*/  LDL.LU R180, [R1+0x170] ;  /* 0x0001700001b47983 */ /* 0x000f220000300800 */
[----:B------:R-:W-:Y:S01]  /*1e940*/  ISETP.GE.AND P4, PT, R4, UR4, PT ;  /* 0x0000000404007c0c */ /* 0x000fe2000bf86270 */
[----:B------:R-:W0:Y:S02]  /*1e950*/  LDCU UR10, c[0x0][0x398] ;  /* 0x00007300ff0a77ac */ /* 0x000e240008000800 */
[----:B------:R-:W4:Y:S01]  /*1e960*/  LDL.LU R181, [R1+0x174] ;  /* 0x0001740001b57983 */ /* 0x000f220000300800 */
[----:B------:R-:W-:-:S02]  /*1e970*/  PRMT R4, R6, 0x9910, RZ ;  /* 0x0000991006047816 */ /* 0x000fc400000000ff */
[----:B--2---:R-:W-:Y:S01]  /*1e980*/  F2FP.SATFINITE.E4M3.F32.PACK_AB_MERGE_C R30, R31, R30, RZ ;  /* 0x0000001e1f1e723e */ /* 0x004fe200048070ff */
[----:B---3--:R-:W2:Y:S01]  /*1e990*/  LDL.LU.64 R176, [R1+0xd0] ;  /* 0x0000d00001b07983 */ /* 0x008ea20000300a00 */
[----:B------:R-:W-:Y:S01]  /*1e9a0*/  SHF.R.S32.HI R4, RZ, 0x8, R4 ;  /* 0x00000008ff047819 */ /* 0x000fe20000011404 */
[----:B------:R-:W-:Y:S01]  /*1e9b0*/  VIADD R5, R0, 0xdd ;  /* 0x000000dd00057836 */ /* 0x000fe20000000000 */
[----:B------:R-:W3:Y:S01]  /*1e9c0*/  LDCU UR4, c[0x0][0x39c] ;  /* 0x00007380ff0477ac */ /* 0x000ee20008000800 */
[----:B----4-:R4:W-:Y:S04]  /*1e9d0*/  @P6 STG.E.U8 desc[UR18][R174.64], R30 ;  /* 0x0000001eae006986 */ /* 0x0109e8000c101112 */
[----:B------:R0:W-:Y:S04]  /*1e9e0*/  @P5 STG.E.U8 desc[UR18][R32.64], R4 ;  /* 0x0000000420005986 */ /* 0x0001e8000c101112 */
[----:B----4-:R-:W4:Y:S04]  /*1e9f0*/  LDL.LU.64 R174, [R1+0xc8] ;  /* 0x0000c80001ae7983 */ /* 0x010f280000300a00 */
[----:B0-----:R-:W2:Y:S01]  /*1ea00*/  LDL.LU.64 R32, [R1+0xaf8] ;  /* 0x000af80001207983 */ /* 0x001ea20000300a00 */
[----:B------:R-:W-:-:S02]  /*1ea10*/  PRMT R7, R30, 0x9910, RZ ;  /* 0x000099101e077816 */ /* 0x000fc400000000ff */
[----:B-1----:R-:W-:Y:S01]  /*1ea20*/  ISETP.LT.AND P6, PT, R3, UR8, !P3 ;  /* 0x0000000803007c0c */ /* 0x002fe2000dfc1270 */
[----:B------:R-:W3:Y:S01]  /*1ea30*/  LDL.LU R173, [R1+0x178] ;  /* 0x0001780001ad7983 */ /* 0x000ee20000300800 */
[----:B------:R-:W-:Y:S01]  /*1ea40*/  ISETP.GE.AND P3, PT, R5, UR6, PT ;  /* 0x0000000605007c0c */ /* 0x000fe2000bf66270 */
[----:B------:R-:W-:Y:S01]  /*1ea50*/  IMAD.MOV.U32 R5, RZ, RZ, R7 ;  /* 0x000000ffff057224 */ /* 0x000fe200078e0007 */
[----:B------:R-:W-:Y:S01]  /*1ea60*/  F2FP.SATFINITE.E4M3.F32.PACK_AB_MERGE_C R6, R181, R180, RZ ;  /* 0x000000b4b506723e */ /* 0x000fe200048070ff */
[----:B------:R-:W3:Y:S03]  /*1ea70*/  LDL.LU R252, [R1+0x17c] ;  /* 0x00017c0001fc7983 */ /* 0x000ee60000300800 */
[----:B------:R-:W-:Y:S01]  /*1ea80*/  SHF.R.S32.HI R5, RZ, 0x8, R5 ;  /* 0x00000008ff057819 */ /* 0x000fe20000011405 */
[----:B------:R-:W0:Y:S01]  /*1ea90*/  LDCU UR8, c[0x0][0x398] ;  /* 0x00007300ff0877ac */ /* 0x000e220008000800 */
[----:B------:R-:W-:Y:S01]  /*1eaa0*/  ISETP.LT.AND P5, PT, R2, UR12, !P4 ;  /* 0x0000000c02007c0c */ /* 0x000fe2000e7a1270 */
[----:B------:R-:W3:Y:S01]  /*1eab0*/  LDL.LU.64 R180, [R1+0xb8] ;  /* 0x0000b80001b47983 */ /* 0x000ee20000300a00 */
[----:B------:R-:W-:Y:S01]  /*1eac0*/  PRMT R8, R6, 0x9910, RZ ;  /* 0x0000991006087816 */ /* 0x000fe200000000ff */
[----:B------:R-:W1:Y:S01]  /*1ead0*/  LDCU UR12, c[0x0][0x398] ;  /* 0x00007300ff0c77ac */ /* 0x000e620008000800 */
[----:B------:R-:W-:Y:S01]  /*1eae0*/  ISETP.LT.AND P4, PT, R3, UR14, !P4 ;  /* 0x0000000e03007c0c */ /* 0x000fe2000e781270 */
[----:B------:R0:W-:Y:S01]  /*1eaf0*/  @P6 STG.E.U8 desc[UR18][R178.64], R5 ;  /* 0x00000005b2006986 */ /* 0x0001e2000c101112 */
[----:B------:R-:W-:Y:S01]  /*1eb00*/  ISETP.LT.AND P6, PT, R2, UR10, !P3 ;  /* 0x0000000a02007c0c */ /* 0x000fe2000dfc1270 */
[----:B------:R-:W-:Y:S01]  /*1eb10*/  IMAD.MOV.U32 R4, RZ, RZ, R8 ;  /* 0x000000ffff047224 */ /* 0x000fe200078e0008 */
[----:B------:R-:W0:Y:S04]  /*1eb20*/  LDCU UR6, c[0x0][0x39c] ;  /* 0x00007380ff0677ac */ /* 0x000e280008000800 */
[----:B------:R-:W-:-:S02]  /*1eb30*/  SHF.R.S32.HI R4, RZ, 0x8, R4 ;  /* 0x00000008ff047819 */ /* 0x000fc40000011404 */
[----:B--2---:R-:W-:Y:S01]  /*1eb40*/  F2FP.SATFINITE.E4M3.F32.PACK_AB_MERGE_C R32, R33, R32, RZ ;  /* 0x000000202120723e */ /* 0x004fe200048070ff */
[----:B0-----:R-:W2:Y:S01]  /*1eb50*/  LDL.LU.64 R178, [R1+0xb0] ;  /* 0x0000b00001b27983 */ /* 0x001ea20000300a00 */
[----:B------:R-:W-:Y:S01]  /*1eb60*/  VIADD R7, R0, 0xde ;  /* 0x000000de00077836 */ /* 0x000fe20000000000 */
[----:B------:R-:W0:Y:S02]  /*1eb70*/  LDCU UR10, c[0x0][0x398] ;  /* 0x00007300ff0a77ac */ /* 0x000e240008000800 */
[----:B------:R1:W-:Y:S01]  /*1eb80*/  @P5 STG.E.U8 desc[UR18][R176.64], R6 ;  /* 0x00000006b0005986 */ /* 0x0003e2000c101112 */
[----:B------:R-:W0:Y:S03]  /*1eb90*/  LDCU UR14, c[0x0][0x398] ;  /* 0x00007300ff0e77ac */ /* 0x000e260008000800 */
[----:B----4-:R-:W-:Y:S04]  /*1eba0*/  @P4 STG.E.U8 desc[UR18][R174.64], R32 ;  /* 0x00000020ae004986 */ /* 0x010fe8000c101112 */
[----:B------:R4:W-:Y:S04]  /*1ebb0*/  @P6 STG.E.U8 desc[UR18][R34.64], R4 ;  /* 0x0000000422006986 */ /* 0x0009e8000c101112 */
[----:B-1----:R-:W2:Y:S04]  /*1ebc0*/  LDL.LU.64 R176, [R1+0xa8] ;  /* 0x0000a80001b07983 */ /* 0x002ea80000300a00 */
[----:B----4-:R-:W4:Y:S01]  /*1ebd0*/  LDL.LU.64 R34, [R1+0xaf0] ;  /* 0x000af00001227983 */ /* 0x010f220000300a00 */
[----:B---3--:R-:W-:Y:S01]  /*1ebe0*/  ISETP.GE.AND P5, PT, R7, UR4, PT ;  /* 0x0000000407007c0c */ /* 0x008fe2000bfa6270 */
[----:B------:R-:W1:Y:S01]  /*1ebf0*/  LDCU UR4, c[0x0][0x39c] ;  /* 0x00007380ff0477ac */ /* 0x000e620008000800 */
[----:B------:R-:W-:Y:S01]  /*1ec00*/  ISETP.LT.AND P4, PT, R3, UR8, !P3 ;  /* 0x0000000803007c0c */ /* 0x000fe2000df81270 */
[----:B------:R-:W3:Y:S01]  /*1ec10*/  LDL.LU.64 R182, [R1+0x98] ;  /* 0x0000980001b67983 */ /* 0x000ee20000300a00 */
[----:B------:R-:W-:-:S02]  /*1ec20*/  ISETP.LT.AND P6, PT, R2, UR12, !P5 ;  /* 0x0000000c02007c0c */ /* 0x000fc4000efc1270 */
[----:B------:R-:W-:Y:S01]  /*1ec30*/  PRMT R5, R32, 0x9910, RZ ;  /* 0x0000991020057816 */ /* 0x000fe200000000ff */
[----:B------:R-:W-:Y:S01]  /*1ec40*/  VIADD R7, R0, 0xdf ;  /* 0x000000df00077836 */ /* 0x000fe20000000000 */
[----:B------:R-:W-:Y:S01]  /*1ec50*/  F2FP.SATFINITE.E4M3.F32.PACK_AB_MERGE_C R6, R252, R173, RZ ;  /* 0x000000adfc06723e */ /* 0x000fe200048070ff */
[----:B------:R-:W3:Y:S01]  /*1ec60*/  LDL.LU.64 R174, [R1+0x90] ;  /* 0x0000900001ae7983 */ /* 0x000ee20000300a00 */
[----:B------:R-:W-:Y:S01]  /*1ec70*/  SHF.R.S32.HI R4, RZ, 0x8, R5 ;  /* 0x00000008ff047819 */ /* 0x000fe20000011405 */
[----:B------:R-:W2:Y:S01]  /*1ec80*/  LDCU UR8, c[0x0][0x398] ;  /* 0x00007300ff0877ac */ /* 0x000ea20008000800 */
[----:B------:R-:W-:Y:S01]  /*1ec90*/  ISETP.GE.AND P3, PT, R7, UR6, PT ;  /* 0x0000000607007c0c */ /* 0x000fe2000bf66270 */
[----:B------:R-:W-:Y:S01]  /*1eca0*/  VIADD R5, R0, 0xe0 ;  /* 0x000000e000057836 */ /* 0x000fe20000000000 */
[----:B0-----:R-:W-:Y:S01]  /*1ecb0*/  ISETP.LT.AND P5, PT, R3, UR10, !P5 ;  /* 0x0000000a03007c0c */ /* 0x001fe2000efa1270 */
[----:B------:R0:W-:Y:S01]  /*1ecc0*/  @P4 STG.E.U8 desc[UR18][R180.64], R4 ;  /* 0x00000004b4004986 */ /* 0x0001e2000c101112 */
[----:B------:R-:W2:Y:S03]  /*1ecd0*/  LDCU UR12, c[0x0][0x398] ;  /* 0x00007300ff0c77ac */ /* 0x000ea60008000800 */
[----:B------:R-:W3:Y:S01]  /*1ece0*/  LDL.LU R173, [R1+0x180] ;  /* 0x0001800001ad7983 */ /* 0x000ee20000300800 */
[----:B-1----:R-:W-:Y:S01]  /*1ecf0*/  ISETP.GE.AND P4, PT, R5, UR4, PT ;  /* 0x0000000405007c0c */ /* 0x002fe2000bf86270 */
[----:B------:R-:W1:Y:S02]  /*1ed00*/  LDCU UR6, c[0x0][0x39c] ;  /* 0x00007380ff0677ac */ /* 0x000e640008000800 */
[----:B------:R-:W3:Y:S01]  /*1ed10*/  LDL.LU R252, [R1+0x184] ;  /* 0x0001840001fc7983 */ /* 0x000ee20000300800 */
[----:B------:R-:W-:Y:S01]  /*1ed20*/  PRMT R5, R6, 0x9910, RZ ;  /* 0x0000991006057816 */ /* 0x000fe200000000ff */
[----:B------:R-:W1:Y:S02]  /*1ed30*/  LDCU UR10, c[0x0][0x398] ;  /* 0x00007300ff0a77ac */ /* 0x000e640008000800 */
[----:B0-----:R-:W3:Y:S01]  /*1ed40*/  LDL.LU.64 R180, [R1+0x88] ;  /* 0x0000880001b47983 */ /* 0x001ee20000300a00 */
[----:B------:R-:W-:Y:S01]  /*1ed50*/  SHF.R.S32.HI R4, RZ, 0x8, R5 ;  /* 0x00000008ff047819 */ /* 0x000fe20000011405 */
[----:B------:R-:W0:Y:S02]  /*1ed60*/  LDCU UR4, c[0x0][0x39c] ;  /* 0x00007380ff0477ac */ /* 0x000e240008000800 */
[----:B--2---:R-:W-:Y:S01]  /*1ed70*/  @P6 STG.E.U8 desc[UR18][R178.64], R6 ;  /* 0x00000006b2006986 */ /* 0x004fe2000c101112 */
[----:B------:R-:W-:Y:S01]  /*1ed80*/  ISETP.LT.AND P6, PT, R2, UR14, !P3 ;  /* 0x0000000e02007c0c */ /* 0x000fe2000dfc1270 */
[----:B------:R-:W2:Y:S01]  /*1ed90*/  LDCU UR14, c[0x0][0x398] ;  /* 0x00007300ff0e77ac */ /* 0x000ea20008000800 */
[----:B----4-:R-:W-:-:S05]  /*1eda0*/  F2FP.SATFINITE.E4M3.F32.PACK_AB_MERGE_C R34, R35, R34, RZ ;  /* 0x000000222322723e */ /* 0x010fca00048070ff */
[----:B------:R-:W-:Y:S06]  /*1edb0*/  @P5 STG.E.U8 desc[UR18][R176.64], R34 ;  /* 0x00000022b0005986 */ /* 0x000fec000c101112 */
[----:B------:R4:W-:Y:S04]  /*1edc0*/  @P6 STG.E.U8 desc[UR18][R36.64], R4 ;  /* 0x0000000424006986 */ /* 0x0009e8000c101112 */
[----:B----4-:R-:W4:Y:S01]  /*1edd0*/  LDL.LU.64 R36, [R1+0xae8] ;  /* 0x000ae80001247983 */ /* 0x010f220000300a00 */
[----:B------:R-:W-:-:S02]  /*1ede0*/  PRMT R7, R34, 0x9910, RZ ;  /* 0x0000991022077816 */ /* 0x000fc400000000ff */
[C---:B------:R-:W-:Y:S01]  /*1edf0*/  ISETP.LT.AND P3, PT, R3.reuse, UR8, !P3 ;  /* 0x0000000803007c0c */ /* 0x040fe2000df61270 */
[----:B------:R-:W-:Y:S01]  /*1ee00*/  VIADD R6, R0, 0xe1 ;  /* 0x000000e100067836 */ /* 0x000fe20000000000 */
[----:B------:R-:W-:Y:S01]  /*1ee10*/  ISETP.LT.AND P5, PT, R2, UR12, !P4 ;  /* 0x0000000c02007c0c */ /* 0x000fe2000e7a1270 */
[----:B------:R-:W-:Y:S01]  /*1ee20*/  IMAD.MOV.U32 R5, RZ, RZ, R7 ;  /* 0x000000ffff057224 */ /* 0x000fe200078e0007 */
[----:B------:R-:W4:Y:S01]  /*1ee30*/  LDL.LU R178, [R1+0x188] ;  /* 0x0001880001b27983 */ /* 0x000f220000300800 */
[----:B------:R-:W0:Y:S01]  /*1ee40*/  LDCU UR8, c[0x0][0x398] ;  /* 0x00007300ff0877ac */ /* 0x000e220008000800 */
[----:B-1----:R-:W-:Y:S02]  /*1ee50*/  ISETP.GE.AND P6, PT, R6, UR6, PT ;  /* 0x0000000606007c0c */ /* 0x002fe4000bfc6270 */
[----:B------:R-:W-:Y:S01]  /*1ee60*/  SHF.R.S32.HI R5, RZ, 0x8, R5 ;  /* 0x00000008ff057819 */ /* 0x000fe20000011405 */
[----:B------:R-:W4:Y:S01]  /*1ee70*/  LDL.LU R179, [R1+0x18c] ;  /* 0x00018c0001b37983 */ /* 0x000f220000300800 */
[----:B---3--:R-:W-:Y:S01]  /*1ee80*/  F2FP.SATFINITE.E4M3.F32.PACK_AB_MERGE_C R6, R252, R173, RZ ;  /* 0x000000adfc06723e */ /* 0x008fe200048070ff */
[----:B------:R-:W1:Y:S01]  /*1ee90*/  LDCU UR12, c[0x0][0x398] ;  /* 0x00007300ff0c77ac */ /* 0x000e620008000800 */
[----:B------:R-:W-:Y:S01]  /*1eea0*/  ISETP.LT.AND P4, PT, R3, UR10, !P4 ;  /* 0x0000000a03007c0c */ /* 0x000fe2000e781270 */
[----:B------:R-:W-:Y:S01]  /*1eeb0*/  @P3 STG.E.U8 desc[UR18][R182.64], R5 ;  /* 0x00000005b6003986 */ /* 0x000fe2000c101112 */
[----:B------:R-:W-:Y:S01]  /*1eec0*/  PRMT R4, R6, 0x9910, RZ ;  /* 0x0000991006047816 */ /* 0x000fe200000000ff */
[----:B------:R-:W3:Y:S02]  /*1eed0*/  LDCU UR6, c[0x0][0x39c] ;  /* 0x00007380ff0677ac */ /* 0x000ee40008000800 */
[----:B------:R0:W-:Y:S01]  /*1eee0*/  @P5 STG.E.U8 desc[UR18][R174.64], R6 ;  /* 0x00000006ae005986 */ /* 0x0001e2000c101112 */
[----:B--2---:R-:W-:Y:S01]  /*1eef0*/  ISETP.LT.AND P5, PT, R2, UR14, !P6 ;  /* 0x0000000e02007c0c */ /* 0x004fe2000f7a1270 */
[----:B------:R-:W2:Y:S01]  /*1ef00*/  LDCU UR10, c[0x0][0x398] ;  /* 0x00007300ff0a77ac */ /* 0x000ea20008000800 */
[----:B------:R-:W-:Y:S01]  /*1ef10*/  SHF.R.S32.HI R4, RZ, 0x8, R4 ;  /* 0x00000008ff047819 */ /* 0x000fe20000011404 */
[----:B------:R-:W2:Y:S01]  /*1ef20*/  LDL.LU.64 R176, [R1+0x78] ;  /* 0x0000780001b07983 */ /* 0x000ea20000300a00 */
[----:B----4-:R-:W-:-:S03]  /*1ef30*/  F2FP.SATFINITE.E4M3.F32.PACK_AB_MERGE_C R36, R37, R36, RZ ;  /* 0x000000242524723e */ /* 0x010fc600048070ff */
[----:B0-----:R-:W4:Y:S01]  /*1ef40*/  LDL.LU.64 R174, [R1+0x70] ;  /* 0x0000700001ae7983 */ /* 0x001f220000300a00 */
[C---:B------:R-:W-:Y:S01]  /*1ef50*/  VIADD R7, R0.reuse, 0xe2 ;  /* 0x000000e200077836 */ /* 0x040fe20000000000 */
[----:B------:R-:W0:Y:S02]  /*1ef60*/  LDCU UR14, c[0x0][0x398] ;  /* 0x00007300ff0e77ac */ /* 0x000e240008000800 */
[----:B------:R-:W-:Y:S04]  /*1ef70*/  @P4 STG.E.U8 desc[UR18][R180.64], R36 ;  /* 0x00000024b4004986 */ /* 0x000fe8000c101112 */
[----:B------:R0:W-:Y:S04]  /*1ef80*/  @P5 STG.E.U8 desc[UR18][R38.64], R4 ;  /* 0x0000000426005986 */ /* 0x0001e8000c101112 */
[----:B0-----:R-:W4:Y:S01]  /*1ef90*/  LDL.LU.64 R38, [R1+0xae0] ;  /* 0x000ae00001267983 */ /* 0x001f220000300a00 */
[----:B------:R-:W-:Y:S01]  /*1efa0*/  ISETP.GE.AND P3, PT, R7, UR4, PT ;  /* 0x0000000407007c0c */ /* 0x000fe2000bf66270 */
[----:B------:R-:W-:Y:S01]  /*1efb0*/  VIADD R5, R0, 0xe3 ;  /* 0x000000e300057836 */ /* 0x000fe20000000000 */
[----:B------:R-:W-:Y:S01]  /*1efc0*/  PRMT R6, R36, 0x9910, RZ ;  /* 0x0000991024067816 */ /* 0x000fe200000000ff */
[----:B------:R-:W4:Y:S01]  /*1efd0*/  LDL.LU R173, [R1+0x190] ;  /* 0x0001900001ad7983 */ /* 0x000f220000300800 */
[----:B------:R-:W-:Y:S01]  /*1efe0*/  ISETP.LT.AND P6, PT, R3, UR8, !P6 ;  /* 0x0000000803007c0c */ /* 0x000fe2000f7c1270 */
[----:B------:R-:W0:Y:S01]  /*1eff0*/  LDCU UR4, c[0x0][0x39c] ;  /* 0x00007380ff0477ac */ /* 0x000e220008000800 */
[----:B-1----:R-:W-:Y:S01]  /*1f000*/  ISETP.LT.AND P5, PT, R2, UR12, !P3 ;  /* 0x0000000c02007c0c */ /* 0x002fe2000dfa1270 */
[----:B------:R-:W4:Y:S01]  /*1f010*/  LDL.LU R252, [R1+0x194] ;  /* 0x0001940001fc7983 */ /* 0x000f220000300800 */
[----:B---3--:R-:W-:Y:S01]  /*1f020*/  ISETP.GE.AND P4, PT, R5, UR6, PT ;  /* 0x0000000605007c0c */ /* 0x008fe2000bf86270 */
[----:B------:R-:W-:Y:S01]  /*1f030*/  IMAD.MOV.U32 R5, RZ, RZ, R6 ;  /* 0x000000ffff057224 */ /* 0x000fe200078e0006 */
[----:B--2---:R-:W-:Y:S01]  /*1f040*/  ISETP.LT.AND P3, PT, R3, UR10, !P3 ;  /* 0x0000000a03007c0c */ /* 0x004fe2000df61270 */
[----:B------:R-:W1:Y:S01]  /*1f050*/  LDCU UR8, c[0x0][0x398] ;  /* 0x00007300ff0877ac */ /* 0x000e620008000800 */
[----:B------:R-:W-:-:S02]  /*1f060*/  F2FP.SATFINITE.E4M3.F32.PACK_AB_MERGE_C R6, R179, R178, RZ ;  /* 0x000000b2b306723e */ /* 0x000fc400048070ff */
[----:B------:R-:W-:Y:S01]  /*1f070*/  SHF.R.S32.HI R5, RZ, 0x8, R5 ;  /* 0x00000008ff057819 */ /* 0x000fe20000011405 */
[----:B------:R-:W2:Y:S04]  /*1f080*/  LDCU UR10, c[0x0][0x398] ;  /* 0x00007300ff0a77ac */ /* 0x000ea80008000800 */
[----:B------:R-:W-:Y:S01]  /*1f090*/  @P6 STG.E.U8 desc[UR18][R176.64], R5 ;  /* 0x00000005b0006986 */ /* 0x000fe2000c101112 */
[----:B------:R-:W3:Y:S01]  /*1f0a0*/  LDCU UR12, c[0x0][0x398] ;  /* 0x00007300ff0c77ac */ /* 0x000ee20008000800 */
[----:B----4-:R-:W-:Y:S02]  /*1f0b0*/  F2FP.SATFINITE.E4M3.F32.PACK_AB_MERGE_C R38, R39, R38, RZ ;  /* 0x000000262726723e */ /* 0x010fe400048070ff */
[----:B------:R-:W-:Y:S01]  /*1f0c0*/  @P5 STG.E.U8 desc[UR18][R174.64], R6 ;  /* 0x00000006ae005986 */ /* 0x000fe2000c101112 */
[----:B------:R-:W-:Y:S01]  /*1f0d0*/  VIADD R7, R0, 0xe4 ;  /* 0x000000e400077836 */ /* 0x000fe20000000000 */
[----:B------:R-:W4:Y:S02]  /*1f0e0*/  LDCU UR6, c[0x0][0x39c] ;  /* 0x00007380ff0677ac */ /* 0x000f240008000800 */
[----:B------:R0:W-:Y:S04]  /*1f0f0*/  @P3 STG.E.U8 desc[UR18][R40.64], R38 ;  /* 0x0000002628003986 */ /* 0x0001e8000c101112 */
[----:B0-----:R-:W4:Y:S01]  /*1f100*/  LDL.LU.64 R40, [R1+0xad8] ;  /* 0x000ad80001287983 */ /* 0x001f220000300a00 */
[----:B------:R-:W-:-:S02]  /*1f110*/  PRMT R8, R6, 0x9910, RZ ;  /* 0x0000991006087816 */ /* 0x000fc400000000ff */
[----:B------:R-:W-:Y:S01]  /*1f120*/  ISETP.LT.AND P6, PT, R2, UR14, !P4 ;  /* 0x0000000e02007c0c */ /* 0x000fe2000e7c1270 */
[----:B------:R-:W0:Y:S02]  /*1f130*/  LDCU UR14, c[0x0][0x398] ;  /* 0x00007300ff0e77ac */ /* 0x000e240008000800 */
[----:B------:R-:W-:-:S05]  /*1f140*/  IMAD.MOV.U32 R4, RZ, RZ, R8 ;  /* 0x000000ffff047224 */ /* 0x000fca00078e0008 */
[----:B------:R-:W-:-:S05]  /*1f150*/  SHF.R.S32.HI R4, RZ, 0x8, R4 ;  /* 0x00000008ff047819 */ /* 0x000fca0000011404 */
[----:B------:R0:W-:Y:S01]  /*1f160*/  @P6 STG.E.U8 desc[UR18][R42.64], R4 ;  /* 0x000000042a006986 */ /* 0x0001e2000c101112 */
[----:B------:R-:W-:-:S03]  /*1f170*/  ISETP.GE.AND P5, PT, R7, UR4, PT ;  /* 0x0000000407007c0c */ /* 0x000fc6000bfa6270 */
[----:B0-----:R-:W4:Y:S01]  /*1f180*/  LDL.LU.64 R42, [R1+0xad0] ;  /* 0x000ad000012a7983 */ /* 0x001f220000300a00 */
[C---:B-1----:R-:W-:Y:S01]  /*1f190*/  ISETP.LT.AND P4, PT, R3.reuse, UR8, !P4 ;  /* 0x0000000803007c0c */ /* 0x042fe2000e781270 */
[----:B------:R-:W0:Y:S02]  /*1f1a0*/  LDCU UR8, c[0x0][0x398] ;  /* 0x00007300ff0877ac */ /* 0x000e240008000800 */
[----:B------:R-:W4:Y:S01]  /*1f1b0*/  LDL.LU R174, [R1+0x198] ;  /* 0x0001980001ae7983 */ /* 0x000f220000300800 */
[----:B------:R-:W-:Y:S02]  /*1f1c0*/  PRMT R5, R38, 0x9910, RZ ;  /* 0x0000991026057816 */ /* 0x000fe400000000ff */
[----:B------:R-:W-:Y:S01]  /*1f1d0*/  F2FP.SATFINITE.E4M3.F32.PACK_AB_MERGE_C R6, R252, R173, RZ ;  /* 0x000000adfc06723e */ /* 0x000fe200048070ff */
[----:B------:R-:W4:Y:S01]  /*1f1e0*/  LDL.LU R175, [R1+0x19c] ;  /* 0x00019c0001af7983 */ /* 0x000f220000300800 */
[----:B--2---:R-:W-:Y:S01]  /*1f1f0*/  ISETP.LT.AND P6, PT, R2, UR10, !P5 ;  /* 0x0000000a02007c0c */ /* 0x004fe2000efc1270 */
[----:B------:R-:W-:Y:S01]  /*1f200*/  VIADD R7, R0, 0xe5 ;  /* 0x000000e500077836 */ /* 0x000fe20000000000 */
[----:B---3--:R-:W-:Y:S01]  /*1f210*/  ISETP.LT.AND P5, PT, R3, UR12, !P5 ;  /* 0x0000000c03007c0c */ /* 0x008fe2000efa1270 */
[----:B------:R-:W1:Y:S01]  /*1f220*/  LDCU UR10, c[0x0][0x398] ;  /* 0x00007300ff0a77ac */ /* 0x000e620008000800 */
[----:B------:R-:W-:-:S02]  /*1f230*/  SHF.R.S32.HI R5, RZ, 0x8, R5 ;  /* 0x00000008ff057819 */ /* 0x000fc40000011405 */
[----:B----4-:R-:W-:Y:S01]  /*1f240*/  ISETP.GE.AND P3, PT, R7, UR6, PT ;  /* 0x0000000607007c0c */ /* 0x010fe2000bf66270 */
[----:B------:R-:W2:Y:S02]  /*1f250*/  LDCU UR4, c[0x0][0x39c] ;  /* 0x00007380ff0477ac */ /* 0x000ea40008000800 */
[----:B------:R3:W-:Y:S01]  /*1f260*/  @P4 STG.E.U8 desc[UR18][R44.64], R5 ;  /* 0x000000052c004986 */ /* 0x0007e2000c101112 */
[----:B------:R-:W4:Y:S03]  /*1f270*/  LDCU UR6, c[0x0][0x39c] ;  /* 0x00007380ff0677ac */ /* 0x000f260008000800 */
[----:B------:R0:W-:Y:S01]  /*1f280*/  @P6 STG.E.U8 desc[UR18][R46.64], R6 ;  /* 0x000000062e006986 */ /* 0x0001e2000c101112 */
[----:B------:R-:W1:Y:S03]  /*1f290*/  LDCU UR12, c[0x0][0x398] ;  /* 0x00007300ff0c77ac */ /* 0x000e660008000800 */
[----:B---3--:R-:W3:Y:S04]  /*1f2a0*/  LDL.LU.64 R44, [R1+0xac8] ;  /* 0x000ac800012c7983 */ /* 0x008ee80000300a00 */
[----:B0-----:R-:W3:Y:S01]  /*1f2b0*/  LDL.LU.64 R46, [R1+0xac0] ;  /* 0x000ac000012e7983 */ /* 0x001ee20000300a00 */
[----:B------:R-:W-:-:S05]  /*1f2c0*/  F2FP.SATFINITE.E4M3.F32.PACK_AB_MERGE_C R40, R41, R40, RZ ;  /* 0x000000282928723e */ /* 0x000fca00048070ff */
[----:B------:R0:W-:Y:S04]  /*1f2d0*/  @P5 STG.E.U8 desc[UR18][R48.64], R40 ;  /* 0x0000002830005986 */ /* 0x0001e8000c101112 */
[----:B0-----:R-:W3:Y:S04]  /*1f2e0*/  LDL.LU.64 R48, [R1+0xab8] ;  /* 0x000ab80001307983 */ /* 0x001ee80000300a00 */
[----:B------:R-:W3:Y:S04]  /*1f2f0*/  LDL.LU R173, [R1+0x1a0] ;  /* 0x0001a00001ad7983 */ /* 0x000ee80000300800 */
[----:B------:R-:W3:Y:S01]  /*1f300*/  LDL.LU R252, [R1+0x1a4] ;  /* 0x0001a40001fc7983 */ /* 0x000ee20000300800 */
[----:B------:R-:W-:Y:S01]  /*1f310*/  ISETP.LT.AND P6, PT, R2, UR8, !P3 ;  /* 0x0000000802007c0c */ /* 0x000fe2000dfc1270 */
[----:B------:R-:W0:Y:S01]  /*1f320*/  LDCU UR8, c[0x0][0x398] ;  /* 0x00007300ff0877ac */ /* 0x000e220008000800 */
[----:B------:R-:W-:Y:S01]  /*1f330*/  VIADD R4, R0, 0xe6 ;  /* 0x000000e600047836 */ /* 0x000fe20000000000 */
[----:B------:R-:W-:Y:S01]  /*1f340*/  PRMT R7, R40, 0x9910, RZ ;  /* 0x0000991028077816 */ /* 0x000fe200000000ff */
[----:B------:R-:W-:Y:S01]  /*1f350*/  VIADD R5, R0, 0xe7 ;  /* 0x000000e700057836 */ /* 0x000fe20000000000 */
[----:B-1----:R-:W-:Y:S01]  /*1f360*/  ISETP.LT.AND P5, PT, R3, UR10, !P3 ;  /* 0x0000000a03007c0c */ /* 0x002fe2000dfa1270 */
[----:B------:R-:W1:Y:S01]  /*1f370*/  LDCU UR10, c[0x0][0x398] ;  /* 0x00007300ff0a77ac */ /* 0x000e620008000800 */
[----:B--2---:R-:W-:-:S02]  /*1f380*/  ISETP.GE.AND P4, PT, R4, UR4, PT ;  /* 0x0000000404007c0c */ /* 0x004fc4000bf86270 */
[----:B----4-:R-:W-:Y:S01]  /*1f390*/  ISETP.GE.AND P3, PT, R5, UR6, PT ;  /* 0x0000000605007c0c */ /* 0x010fe2000bf66270 */
[----:B------:R-:W-:Y:S01]  /*1f3a0*/  IMAD.MOV.U32 R5, RZ, RZ, R7 ;  /* 0x000000ffff057224 */ /* 0x000fe200078e0007 */
[----:B------:R-:W-:Y:S01]  /*1f3b0*/  PRMT R4, R6, 0x9910, RZ ;  /* 0x0000991006047816 */ /* 0x000fe200000000ff */
[----:B------:R-:W2:Y:S03]  /*1f3c0*/  LDCU UR4, c[0x0][0x39c] ;  /* 0x00007380ff0477ac */ /* 0x000ea60008000800 */
[----:B------:R-:W-:Y:S01]  /*1f3d0*/  SHF.R.S32.HI R4, RZ, 0x8, R4 ;  /* 0x00000008ff047819 */ /* 0x000fe20000011404 */
[----:B------:R-:W4:Y:S01]  /*1f3e0*/  LDCU UR6, c[0x0][0x39c] ;  /* 0x00007380ff0677ac */ /* 0x000f220008000800 */
[----:B------:R-:W-:Y:S02]  /*1f3f0*/  SHF.R.S32.HI R5, RZ, 0x8, R5 ;  /* 0x00000008ff057819 */ /* 0x000fe40000011405 */
[----:B------:R-:W-:Y:S01]  /*1f400*/  F2FP.SATFINITE.E4M3.F32.PACK_AB_MERGE_C R6, R175, R174, RZ ;  /* 0x000000aeaf06723e */ /* 0x000fe200048070ff */
[----:B------:R1:W-:Y:S01]  /*1f410*/  @P6 STG.E.U8 desc[UR18][R50.64], R4 ;  /* 0x0000000432006986 */ /* 0x0003e2000c101112 */
[C---:B------:R-:W-:Y:S01]  /*1f420*/  ISETP.LT.AND P6, PT, R2.reuse, UR12, !P4 ;  /* 0x0000000c02007c0c */ /* 0x040fe2000e7c1270 */
[----:B------:R-:W4:Y:S02]  /*1f430*/  LDCU UR12, c[0x0][0x398] ;  /* 0x00007300ff0c77ac */ /* 0x000f240008000800 */
[----:B------:R4:W-:Y:S01]  /*1f440*/  @P5 STG.E.U8 desc[UR18][R52.64], R5 ;  /* 0x0000000534005986 */ /* 0x0009e2000c101112 */
[----:B0-----:R-:W-:Y:S01]  /*1f450*/  ISETP.LT.AND P5, PT, R2, UR8, !P3 ;  /* 0x0000000802007c0c */ /* 0x001fe2000dfa1270 */
[----:B------:R-:W0:Y:S01]  /*1f460*/  LDCU UR8, c[0x0][0x398] ;  /* 0x00007300ff0877ac */ /* 0x000e220008000800 */
[----:B------:R-:W-:-:S02]  /*1f470*/  PRMT R8, R6, 0x9910, RZ ;  /* 0x0000991006087816 */ /* 0x000fc400000000ff */
[----:B------:R-:W-:Y:S01]  /*1f480*/  ISETP.LT.AND P4, PT, R3, UR14, !P4 ;  /* 0x0000000e03007c0c */ /* 0x000fe2000e781270 */
[----:B------:R-:W-:Y:S01]  /*1f490*/  VIADD R7, R0, 0xe8 ;  /* 0x000000e800077836 */ /* 0x000fe20000000000 */
[----:B------:R-:W-:Y:S01]  /*1f4a0*/  F2FP.SATFINITE.E4M3.F32.PACK_AB_MERGE_C R42, R43, R42, RZ ;  /* 0x0000002a2b2a723e */ /* 0x000fe200048070ff */
[----:B-1----:R-:W-:Y:S01]  /*1f4b0*/  IMAD.MOV.U32 R4, RZ, RZ, R8 ;  /* 0x000000ffff047224 */ /* 0x002fe200078e0008 */
[----:B------:R-:W1:Y:S01]  /*1f4c0*/  LDCU UR14, c[0x0][0x398] ;  /* 0x00007300ff0e77ac */ /* 0x000e620008000800 */
[----:B------:R0:W-:Y:S01]  /*1f4d0*/  @P6 STG.E.U8 desc[UR18][R54.64], R6 ;  /* 0x0000000636006986 */ /* 0x0001e2000c101112 */
[----:B--2---:R-:W-:Y:S02]  /*1f4e0*/  ISETP.GE.AND P6, PT, R7, UR4, PT ;  /* 0x0000000407007c0c */ /* 0x004fe4000bfc6270 */
[----:B------:R-:W-:Y:S01]  /*1f4f0*/  SHF.R.S32.HI R4, RZ, 0x8, R4 ;  /* 0x00000008ff047819 */ /* 0x000fe20000011404 */
[----:B------:R-:W2:Y:S01]  /*1f500*/  LDCU UR4, c[0x0][0x39c] ;  /* 0x00007380ff0477ac */ /* 0x000ea20008000800 */
[----:B------:R-:W3:Y:S04]  /*1f510*/  LDL.LU.64 R50, [R1+0xab0] ;  /* 0x000ab00001327983 */ /* 0x000ee80000300a00 */
[----:B------:R-:W-:Y:S01]  /*1f520*/  @P4 STG.E.U8 desc[UR18][R56.64], R42 ;  /* 0x0000002a38004986 */ /* 0x000fe2000c101112 */
[----:B------:R-:W-:-:S02]  /*1f530*/  ISETP.LT.AND P4, PT, R3, UR10, !P3 ;  /* 0x0000000a03007c0c */ /* 0x000fc4000df81270 */
[----:B----4-:R-:W-:Y:S01]  /*1f540*/  PRMT R5, R42, 0x9910, RZ ;  /* 0x000099102a057816 */ /* 0x010fe200000000ff */
[----:B------:R4:W-:Y:S01]  /*1f550*/  @P5 STG.E.U8 desc[UR18][R58.64], R4 ;  /* 0x000000043a005986 */ /* 0x0009e2000c101112 */
[----:B------:R-:W-:Y:S02]  /*1f560*/  ISETP.LT.AND P5, PT, R2, UR12, !P6 ;  /* 0x0000000c02007c0c */ /* 0x000fe4000f7a1270 */
[----:B---3--:R-:W-:Y:S01]  /*1f570*/  F2FP.SATFINITE.E4M3.F32.PACK_AB_MERGE_C R44, R45, R44, RZ ;  /* 0x0000002c2d2c723e */ /* 0x008fe200048070ff */
[----:B------:R-:W3:Y:S01]  /*1f580*/  LDL.LU.64 R52, [R1+0xaa8] ;  /* 0x000aa80001347983 */ /* 0x000ee20000300a00 */
[----:B0-----:R-:W-:Y:S01]  /*1f590*/  ISETP.LT.AND P6, PT, R3, UR8, !P6 ;  /* 0x0000000803007c0c */ /* 0x001fe2000f7c1270 */
[----:B------:R-:W-:Y:S01]  /*1f5a0*/  VIADD R7, R0, 0xe9 ;  /* 0x000000e900077836 */ /* 0x000fe20000000000 */
[----:B------:R-:W0:Y:S01]  /*1f5b0*/  LDCU UR10, c[0x0][0x398] ;  /* 0x00007300ff0a77ac */ /* 0x000e220008000800 */
[----:B------:R-:W3:Y:S01]  /*1f5c0*/  LDL.LU.64 R54, [R1+0xaa0] ;  /* 0x000aa00001367983 */ /* 0x000ee20000300a00 */
[----:B------:R-:W0:Y:S01]  /*1f5d0*/  LDCU UR12, c[0x0][0x398] ;  /* 0x00007300ff0c77ac */ /* 0x000e220008000800 */
[----:B----4-:R-:W-:-:S02]  /*1f5e0*/  SHF.R.S32.HI R4, RZ, 0x8, R5 ;  /* 0x00000008ff047819 */ /* 0x010fc40000011405 */
[----:B------:R-:W4:Y:S01]  /*1f5f0*/  LDL.LU.64 R56, [R1+0xa98] ;  /* 0x000a980001387983 */ /* 0x000f220000300a00 */
[----:B------:R-:W0:Y:S03]  /*1f600*/  LDCU UR8, c[0x0][0x398] ;  /* 0x00007300ff0877ac */ /* 0x000e260008000800 */
[----:B------:R-:W3:Y:S04]  /*1f610*/  LDL.LU.64 R58, [R1+0xa90] ;  /* 0x000a9000013a7983 */ /* 0x000ee80000300a00 */
[----:B------:R0:W-:Y:S01]  /*1f620*/  @P4 STG.E.U8 desc[UR18][R60.64], R4 ;  /* 0x000000043c004986 */ /* 0x0001e2000c101112 */
[----:B------:R-:W-:Y:S01]  /*1f630*/  ISETP.GE.AND P3, PT, R7, UR6, PT ;  /* 0x0000000607007c0c */ /* 0x000fe2000bf66270 */
[----:B------:R-:W-:Y:S01]  /*1f640*/  VIADD R5, R0, 0xea ;  /* 0x000000ea00057836 */ /* 0x000fe20000000000 */
[----:B------:R-:W1:Y:S01]  /*1f650*/  LDCU UR6, c[0x0][0x39c] ;  /* 0x00007380ff0677ac */ /* 0x000e620008000800 */
[----:B0-----:R-:W3:Y:S03]  /*1f660*/  LDL.LU.64 R60, [R1+0xa88] ;  /* 0x000a8800013c7983 */ /* 0x001ee60000300a00 */
[----:B--2---:R-:W-:Y:S01]  /*1f670*/  ISETP.GE.AND P4, PT, R5, UR4, PT ;  /* 0x0000000405007c0c */ /* 0x004fe2000bf86270 */
[----:B------:R-:W0:Y:S01]  /*1f680*/  LDCU UR4, c[0x0][0x39c] ;  /* 0x00007380ff0477ac */ /* 0x000e220008000800 */
[----:B------:R-:W-:-:S05]  /*1f690*/  F2FP.SATFINITE.E4M3.F32.PACK_AB_MERGE_C R6, R252, R173, RZ ;  /* 0x000000adfc06723e */ /* 0x000fca00048070ff */
[----:B------:R2:W-:Y:S04]  /*1f6a0*/  @P5 STG.E.U8 desc[UR18][R62.64], R6 ;  /* 0x000000063e005986 */ /* 0x0005e8000c101112 */
[----:B------:R0:W-:Y:S01]  /*1f6b0*/  @P6 STG.E.U8 desc[UR18][R64.64], R44 ;  /* 0x0000002c40006986 */ /* 0x0001e2000c101112 */
[----:B-1----:R-:W-:Y:S01]  /*1f6c0*/  ISETP.LT.AND P5, PT, R2, UR14, !P3 ;  /* 0x0000000e02007c0c */ /* 0x002fe2000dfa1270 */
[----:B------:R-:W1:Y:S02]  /*1f6d0*/  LDCU UR14, c[0x0][0x398] ;  /* 0x00007300ff0e77ac */ /* 0x000e640008000800 */
[----:B--2---:R-:W2:Y:S04]  /*1f6e0*/  LDL.LU.64 R62, [R1+0xa80] ;  /* 0x000a8000013e7983 */ /* 0x004ea80000300a00 */
[----:B0-----:R-:W2:Y:S04]  /*1f6f0*/  LDL.LU.64 R64, [R1+0xa78] ;  /* 0x000a780001407983 */ /* 0x001ea80000300a00 */
[----:B------:R-:W2:Y:S04]  /*1f700*/  LDL.LU R188, [R1+0x1a8] ;  /* 0x0001a80001bc7983 */ /* 0x000ea80000300800 */
[----:B------:R-:W2:Y:S01]  /*1f710*/  LDL.LU R198, [R1+0x1ac] ;  /* 0x0001ac0001c67983 */ /* 0x000ea20000300800 */
[----:B------:R-:W-:-:S04]  /*1f720*/  PRMT R5, R6, 0x9910, RZ ;  /* 0x0000991006057816 */ /* 0x000fc800000000ff */
[----:B------:R-:W-:-:S05]  /*1f730*/  SHF.R.S32.HI R4, RZ, 0x8, R5 ;  /* 0x00000008ff047819 */ /* 0x000fca0000011405 */
[----:B------:R0:W-:Y:S04]  /*1f740*/  @P5 STG.E.U8 desc[UR18][R66.64], R4 ;  /* 0x0000000442005986 */ /* 0x0001e8000c101112 */
[----:B0-----:R-:W2:Y:S04]  /*1f750*/  LDL.LU.64 R66, [R1+0xa70] ;  /* 0x000a700001427983 */ /* 0x001ea80000300a00 */
[----:B------:R-:W2:Y:S04]  /*1f760*/  LDL.LU R197, [R1+0x1b0] ;  /* 0x0001b00001c57983 */ /* 0x000ea80000300800 */
        /* <DEDUP_REMOVED lines=18> */
[----:B------:R-:W2:Y:S01]  /*1f890*/  LDL.LU R252, [R1+0x1fc] ;  /* 0x0001fc0001fc7983 */ /* 0x000ea20000300800 */
[----:B------:R-:W-:-:S02]  /*1f8a0*/  PRMT R7, R44, 0x9910, RZ ;  /* 0x000099102c077816 */ /* 0x000fc400000000ff */
[C---:B------:R-:W-:Y:S01]  /*1f8b0*/  ISETP.LT.AND P3, PT, R3.reuse, UR10, !P3 ;  /* 0x0000000a03007c0c */ /* 0x040fe2000df61270 */
[----:B------:R-:W0:Y:S01]  /*1f8c0*/  LDCU UR10, c[0x0][0x398] ;  /* 0x00007300ff0a77ac */ /* 0x000e220008000800 */
[----:B------:R-:W-:Y:S01]  /*1f8d0*/  ISETP.LT.AND P6, PT, R2, UR12, !P4 ;  /* 0x0000000c02007c0c */ /* 0x000fe2000e7c1270 */
[----:B------:R-:W-:Y:S02]  /*1f8e0*/  IMAD.MOV.U32 R5, RZ, RZ, R7 ;  /* 0x000000ffff057224 */ /* 0x000fe400078e0007 */
[----:B------:R-:W-:Y:S01]  /*1f8f0*/  VIADD R6, R0, 0xeb ;  /* 0x000000eb00067836 */ /* 0x000fe20000000000 */
[----:B------:R-:W0:Y:S02]  /*1f900*/  LDCU UR12, c[0x0][0x398] ;  /* 0x00007300ff0c77ac */ /* 0x000e240008000800 */
[----:B------:R-:W-:Y:S02]  /*1f910*/  SHF.R.S32.HI R5, RZ, 0x8, R5 ;  /* 0x00000008ff057819 */ /* 0x000fe40000011405 */
[----:B------:R-:W-:Y:S01]  /*1f920*/  ISETP.GE.AND P5, PT, R6, UR6, PT ;  /* 0x0000000606007c0c */ /* 0x000fe2000bfa6270 */
[----:B------:R-:W0:Y:S01]  /*1f930*/  LDCU UR6, c[0x0][0x39c] ;  /* 0x00007380ff0677ac */ /* 0x000e220008000800 */
[----:B------:R-:W-:Y:S01]  /*1f940*/  ISETP.LT.AND P4, PT, R3, UR8, !P4 ;  /* 0x0000000803007c0c */ /* 0x000fe2000e781270 */
[----:B------:R0:W-:Y:S01]  /*1f950*/  @P3 STG.E.U8 desc[UR18][R250.64], R5 ;  /* 0x00000005fa003986 */ /* 0x0001e2000c101112 */
[----:B------:R-:W0:Y:S01]  /*1f960*/  LDCU UR8, c[0x0][0x398] ;  /* 0x00007300ff0877ac */ /* 0x000e220008000800 */
[----:B------:R-:W-:Y:S01]  /*1f970*/  VIADD R6, R0, 0xec ;  /* 0x000000ec00067836 */ /* 0x000fe20000000000 */
[----:B------:R-:W-:-:S04]  /*1f980*/  F2FP.SATFINITE.E4M3.F32.PACK_AB_MERGE_C R47, R47, R46, RZ ;  /* 0x0000002e2f2f723e */ /* 0x000fc800048070ff */
[----:B------:R-:W-:Y:S01]  /*1f990*/  ISETP.GE.AND P3, PT, R6, UR4, PT ;  /* 0x0000000406007c0c */ /* 0x000fe2000bf66270 */
[----:B------:R-:W-:Y:S01]  /*1f9a0*/  VIADD R6, R0, 0xed ;  /* 0x000000ed00067836 */ /* 0x000fe20000000000 */
[----:B------:R-:W0:Y:S01]  /*1f9b0*/  LDCU UR4, c[0x0][0x39c] ;  /* 0x00007380ff0477ac */ /* 0x000e220008000800 */
[----:B------:R-:W-:Y:S02]  /*1f9c0*/  F2FP.SATFINITE.E4M3.F32.PACK_AB_MERGE_C R49, R49, R48, RZ ;  /* 0x000000303131723e */ /* 0x000fe400048070ff */
[----:B------:R-:W-:Y:S02]  /*1f9d0*/  F2FP.SATFINITE.E4M3.F32.PACK_AB_MERGE_C R51, R51, R50, RZ ;  /* 0x000000323333723e */ /* 0x000fe400048070ff */
[----:B---3--:R-:W-:Y:S02]  /*1f9e0*/  F2FP.SATFINITE.E4M3.F32.PACK_AB_MERGE_C R53, R53, R52, RZ ;  /* 0x000000343535723e */ /* 0x008fe400048070ff */
[----:B------:R-:W-:Y:S02]  /*1f9f0*/  F2FP.SATFINITE.E4M3.F32.PACK_AB_MERGE_C R55, R55, R54, RZ ;  /* 0x000000363737723e */ /* 0x000fe400048070ff */
[----:B----4-:R-:W-:-:S02]  /*1fa00*/  F2FP.SATFINITE.E4M3.F32.PACK_AB_MERGE_C R57, R57, R56, RZ ;  /* 0x000000383939723e */ /* 0x010fc400048070ff */
[----:B------:R-:W-:Y:S02]  /*1fa10*/  F2FP.SATFINITE.E4M3.F32.PACK_AB_MERGE_C R59, R59, R58, RZ ;  /* 0x0000003a3b3b723e */ /* 0x000fe400048070ff */
[----:B--2---:R-:W-:-:S05]  /*1fa20*/  F2FP.SATFINITE.E4M3.F32.PACK_AB_MERGE_C R7, R198, R188, RZ ;  /* 0x000000bcc607723e */ /* 0x004fca00048070ff */
[----:B------:R2:W-:Y:S01]  /*1fa30*/  @P6 STG.E.U8 desc[UR18][R248.64], R7 ;  /* 0x00000007f8006986 */ /* 0x0005e2000c101112 */
[----:B-1----:R-:W-:Y:S01]  /*1fa40*/  ISETP.LT.AND P6, PT, R2, UR14, !P5 ;  /* 0x0000000e02007c0c */ /* 0x002fe2000efc1270 */
[----:B------:R-:W1:Y:S01]  /*1fa50*/  LDCU UR14, c[0x0][0x398] ;  /* 0x00007300ff0e77ac */ /* 0x000e620008000800 */
[----:B------:R-:W-:Y:S02]  /*1fa60*/  PRMT R4, R7, 0x9910, RZ ;  /* 0x0000991007047816 */ /* 0x000fe400000000ff */
[----:B0-----:R-:W-:Y:S01]  /*1fa70*/  ISETP.LT.AND P5, PT, R3, UR10, !P5 ;  /* 0x0000000a03007c0c */ /* 0x001fe2000efa1270 */
[----:B------:R-:W0:Y:S01]  /*1fa80*/  LDCU UR10, c[0x0][0x398] ;  /* 0x00007300ff0a77ac */ /* 0x000e220008000800 */
[----:B------:R-:W-:Y:S01]  /*1fa90*/  SHF.R.S32.HI R5, RZ, 0x8, R4 ;  /* 0x00000008ff057819 */ /* 0x000fe20000011404 */
[----:B------:R-:W-:Y:S01]  /*1faa0*/  @P4 STG.E.U8 desc[UR18][R246.64], R47 ;  /* 0x0000002ff6004986 */ /* 0x000fe2000c101112 */
[----:B--2---:R-:W-:-:S05]  /*1fab0*/  PRMT R7, R47, 0x9910, RZ ;  /* 0x000099102f077816 */ /* 0x004fca00000000ff */
[----:B------:R2:W-:Y:S01]  /*1fac0*/  @P6 STG.E.U8 desc[UR18][R244.64], R5 ;  /* 0x00000005f4006986 */ /* 0x0005e2000c101112 */
[----:B------:R-:W-:Y:S02]  /*1fad0*/  ISETP.LT.AND P6, PT, R2, UR12, !P3 ;  /* 0x0000000c02007c0c */ /* 0x000fe4000dfc1270 */
[----:B------:R-:W-:Y:S01]  /*1fae0*/  F2FP.SATFINITE.E4M3.F32.PACK_AB_MERGE_C R9, R189, R197, RZ ;  /* 0x000000c5bd09723e */ /* 0x000fe200048070ff */
[----:B------:R-:W-:Y:S01]  /*1faf0*/  VIADD R4, R0, 0xee ;  /* 0x000000ee00047836 */ /* 0x000fe20000000000 */
[----:B------:R-:W-:Y:S01]  /*1fb00*/  SHF.R.S32.HI R7, RZ, 0x8, R7 ;  /* 0x00000008ff077819 */ /* 0x000fe20000011407 */
[----:B------:R-:W3:Y:S01]  /*1fb10*/  LDCU UR12, c[0x0][0x398] ;  /* 0x00007300ff0c77ac */ /* 0x000ee20008000800 */
[----:B------:R-:W-:Y:S02]  /*1fb20*/  ISETP.LT.AND P3, PT, R3, UR8, !P3 ;  /* 0x0000000803007c0c */ /* 0x000fe4000df61270 */
[----:B------:R-:W-:Y:S01]  /*1fb30*/  ISETP.GE.AND P4, PT, R6, UR6, PT ;  /* 0x0000000606007c0c */ /* 0x000fe2000bf86270 */
[----:B------:R-:W4:Y:S01]  /*1fb40*/  LDCU UR8, c[0x0][0x398] ;  /* 0x00007300ff0877ac */ /* 0x000f220008000800 */
[----:B------:R-:W-:Y:S01]  /*1fb50*/  PRMT R6, R9, 0x9910, RZ ;  /* 0x0000991009067816 */ /* 0x000fe200000000ff */
[----:B------:R2:W-:Y:S01]  /*1fb60*/  @P5 STG.E.U8 desc[UR18][R242.64], R7 ;  /* 0x00000007f2005986 */ /* 0x0005e2000c101112 */
[----:B-1----:R-:W-:Y:S01]  /*1fb70*/  ISETP.LT.AND P5, PT, R2, UR14, !P4 ;  /* 0x0000000e02007c0c */ /* 0x002fe2000e7a1270 */
[----:B------:R-:W1:Y:S02]  /*1fb80*/  LDCU UR6, c[0x0][0x39c] ;  /* 0x00007380ff0677ac */ /* 0x000e640008000800 */
[----:B--2---:R-:W-:Y:S01]  /*1fb90*/  IMAD.MOV.U32 R5, RZ, RZ, R6 ;  /* 0x000000ffff057224 */ /* 0x004fe200078e0006 */
[----:B------:R2:W-:Y:S01]  /*1fba0*/  @P6 STG.E.U8 desc[UR18][R240.64], R9 ;  /* 0x00000009f0006986 */ /* 0x0005e2000c101112 */
[----:B0-----:R-:W-:Y:S01]  /*1fbb0*/  ISETP.LT.AND P4, PT, R3, UR10, !P4 ;  /* 0x0000000a03007c0c */ /* 0x001fe2000e781270 */
[----:B------:R-:W0:Y:S02]  /*1fbc0*/  LDCU UR10, c[0x0][0x398] ;  /* 0x00007300ff0a77ac */ /* 0x000e240008000800 */
[----:B------:R-:W-:-:S02]  /*1fbd0*/  SHF.R.S32.HI R5, RZ, 0x8, R5 ;  /* 0x00000008ff057819 */ /* 0x000fc40000011405 */
[----:B------:R-:W-:Y:S01]  /*1fbe0*/  ISETP.GE.AND P6, PT, R4, UR4, PT ;  /* 0x0000000404007c0c */ /* 0x000fe2000bfc6270 */
[----:B------:R-:W-:Y:S01]  /*1fbf0*/  @P3 STG.E.U8 desc[UR18][R238.64], R49 ;  /* 0x00000031ee003986 */ /* 0x000fe2000c101112 */
[----:B------:R-:W-:Y:S01]  /*1fc00*/  PRMT R7, R49, 0x9910, RZ ;  /* 0x0000991031077816 */ /* 0x000fe200000000ff */
[----:B------:R-:W0:Y:S02]  /*1fc10*/  LDCU UR4, c[0x0][0x39c] ;  /* 0x00007380ff0477ac */ /* 0x000e240008000800 */
[----:B------:R0:W-:Y:S01]  /*1fc20*/  @P5 STG.E.U8 desc[UR18][R236.64], R5 ;  /* 0x00000005ec005986 */ /* 0x0001e2000c101112 */
[----:B----4-:R-:W-:Y:S01]  /*1fc30*/  ISETP.LT.AND P5, PT, R2, UR8, !P6 ;  /* 0x0000000802007c0c */ /* 0x010fe2000f7a1270 */
[----:B------:R-:W4:Y:S01]  /*1fc40*/  LDCU UR8, c[0x0][0x398] ;  /* 0x00007300ff0877ac */ /* 0x000f220008000800 */
[----:B------:R-:W-:Y:S01]  /*1fc50*/  VIADD R4, R0, 0xef ;  /* 0x000000ef00047836 */ /* 0x000fe20000000000 */
[----:B------:R-:W-:Y:S02]  /*1fc60*/  SHF.R.S32.HI R7, RZ, 0x8, R7 ;  /* 0x00000008ff077819 */ /* 0x000fe40000011407 */
[----:B--2---:R-:W-:Y:S01]  /*1fc70*/  F2FP.SATFINITE.E4M3.F32.PACK_AB_MERGE_C R9, R187, R186, RZ ;  /* 0x000000babb09723e */ /* 0x004fe200048070ff */
[----:B------:R-:W2:Y:S01]  /*1fc80*/  LDCU UR14, c[0x0][0x398] ;  /* 0x00007300ff0e77ac */ /* 0x000ea20008000800 */
[----:B---3--:R-:W-:-:S02]  /*1fc90*/  ISETP.LT.AND P6, PT, R3, UR12, !P6 ;  /* 0x0000000c03007c0c */ /* 0x008fc4000f7c1270 */
[----:B-1----:R-:W-:Y:S01]  /*1fca0*/  ISETP.GE.AND P3, PT, R4, UR6, PT ;  /* 0x0000000604007c0c */ /* 0x002fe2000bf66270 */
[----:B------:R-:W1:Y:S01]  /*1fcb0*/  LDCU UR12, c[0x0][0x398] ;  /* 0x00007300ff0c77ac */ /* 0x000e620008000800 */
[----:B------:R3:W-:Y:S01]  /*1fcc0*/  @P4 STG.E.U8 desc[UR18][R234.64], R7 ;  /* 0x00000007ea004986 */ /* 0x0007e2000c101112 */
[----:B------:R-:W1:Y:S03]  /*1fcd0*/  LDCU UR6, c[0x0][0x39c] ;  /* 0x00007380ff0677ac */ /* 0x000e660008000800 */
[----:B------:R1:W-:Y:S01]  /*1fce0*/  @P5 STG.E.U8 desc[UR18][R232.64], R9 ;  /* 0x00000009e8005986 */ /* 0x0003e2000c101112 */
[----:B0-----:R-:W-:Y:S01]  /*1fcf0*/  ISETP.LT.AND P5, PT, R2, UR10, !P3 ;  /* 0x0000000a02007c0c */ /* 0x001fe2000dfa1270 */
[----:B------:R-:W0:Y:S01]  /*1fd00*/  LDCU UR10, c[0x0][0x398] ;  /* 0x00007300ff0a77ac */ /* 0x000e220008000800 */
[----:B------:R-:W-:Y:S01]  /*1fd10*/  VIADD R4, R0, 0xf0 ;  /* 0x000000f000047836 */ /* 0x000fe20000000000 */
[----:B------:R-:W-:-:S02]  /*1fd20*/  PRMT R5, R9, 0x9910, RZ ;  /* 0x0000991009057816 */ /* 0x000fc400000000ff */
[----:B----4-:R-:W-:Y:S02]  /*1fd30*/  ISETP.LT.AND P3, PT, R3, UR8, !P3 ;  /* 0x0000000803007c0c */ /* 0x010fe4000df61270 */
[----:B---3--:R-:W-:Y:S01]  /*1fd40*/  PRMT R7, R51, 0x9910, RZ ;  /* 0x0000991033077816 */ /* 0x008fe200000000ff */
[----:B------:R-:W-:Y:S01]  /*1fd50*/  @P6 STG.E.U8 desc[UR18][R230.64], R51 ;  /* 0x00000033e6006986 */ /* 0x000fe2000c101112 */
[----:B------:R-:W-:Y:S01]  /*1fd60*/  SHF.R.S32.HI R5, RZ, 0x8, R5 ;  /* 0x00000008ff057819 */ /* 0x000fe20000011405 */
[----:B------:R-:W3:Y:S01]  /*1fd70*/  LDCU UR8, c[0x0][0x398] ;  /* 0x00007300ff0877ac */ /* 0x000ee20008000800 */
[----:B------:R-:W-:Y:S01]  /*1fd80*/  ISETP.GE.AND P4, PT, R4, UR4, PT ;  /* 0x0000000404007c0c */ /* 0x000fe2000bf86270 */
[----:B------:R-:W-:Y:S01]  /*1fd90*/  VIADD R4, R0, 0xf1 ;  /* 0x000000f100047836 */ /* 0x000fe20000000000 */
[----:B------:R-:W4:Y:S01]  /*1fda0*/  LDCU UR4, c[0x0][0x39c] ;  /* 0x00007380ff0477ac */ /* 0x000f220008000800 */
[----:B------:R0:W-:Y:S01]  /*1fdb0*/  @P5 STG.E.U8 desc[UR18][R228.64], R5 ;  /* 0x00000005e4005986 */ /* 0x0001e2000c101112 */
[----:B-1----:R-:W-:-:S02]  /*1fdc0*/  ISETP.LT.AND P5, PT, R2, UR12, !P4 ;  /* 0x0000000c02007c0c */ /* 0x002fc4000e7a1270 */
[----:B------:R-:W-:Y:S01]  /*1fdd0*/  SHF.R.S32.HI R7, RZ, 0x8, R7 ;  /* 0x00000008ff077819 */ /* 0x000fe20000011407 */
[----:B------:R-:W1:Y:S01]  /*1fde0*/  LDCU UR12, c[0x0][0x398] ;  /* 0x00007300ff0c77ac */ /* 0x000e620008000800 */
[----:B------:R-:W-:Y:S02]  /*1fdf0*/  F2FP.SATFINITE.E4M3.F32.PACK_AB_MERGE_C R9, R185, R184, RZ ;  /* 0x000000b8b909723e */ /* 0x000fe400048070ff */
[----:B------:R-:W-:Y:S01]  /*1fe00*/  ISETP.GE.AND P6, PT, R4, UR6, PT ;  /* 0x0000000604007c0c */ /* 0x000fe2000bfc6270 */
[----:B------:R-:W1:Y:S01]  /*1fe10*/  LDCU UR6, c[0x0][0x39c] ;  /* 0x00007380ff0677ac */ /* 0x000e620008000800 */
[----:B------:R-:W-:Y:S01]  /*1fe20*/  PRMT R6, R9, 0x9910, RZ ;  /* 0x0000991009067816 */ /* 0x000fe200000000ff */
[----:B------:R1:W-:Y:S01]  /*1fe30*/  @P3 STG.E.U8 desc[UR18][R226.64], R7 ;  /* 0x00000007e2003986 */ /* 0x0003e2000c101112 */
[----:B--2---:R-:W-:Y:S02]  /*1fe40*/  ISETP.LT.AND P4, PT, R3, UR14, !P4 ;  /* 0x0000000e03007c0c */ /* 0x004fe4000e781270 */
[----:B0-----:R-:W-:Y:S01]  /*1fe50*/  ISETP.LT.AND P3, PT, R2, UR10, !P6 ;  /* 0x0000000a02007c0c */ /* 0x001fe2000f761270 */
[----:B------:R-:W0:Y:S01]  /*1fe60*/  LDCU UR10, c[0x0][0x398] ;  /* 0x00007300ff0a77ac */ /* 0x000e220008000800 */
[----:B------:R-:W-:-:S02]  /*1fe70*/  VIADD R4, R0, 0xf2 ;  /* 0x000000f200047836 */ /* 0x000fc40000000000 */
[----:B------:R-:W-:Y:S01]  /*1fe80*/  IMAD.MOV.U32 R5, RZ, RZ, R6 ;  /* 0x000000ffff057224 */ /* 0x000fe200078e0006 */
[----:B------:R2:W-:Y:S02]  /*1fe90*/  @P5 STG.E.U8 desc[UR18][R224.64], R9 ;  /* 0x00000009e0005986 */ /* 0x0005e4000c101112 */
[----:B----4-:R-:W-:Y:S01]  /*1fea0*/  ISETP.GE.AND P5, PT, R4, UR4, PT ;  /* 0x0000000404007c0c */ /* 0x010fe2000bfa6270 */
[----:B------:R-:W-:Y:S01]  /*1feb0*/  VIADD R4, R0, 0xf3 ;  /* 0x000000f300047836 */ /* 0x000fe20000000000 */
[----:B------:R-:W-:Y:S01]  /*1fec0*/  SHF.R.S32.HI R5, RZ, 0x8, R5 ;  /* 0x00000008ff057819 */ /* 0x000fe20000011405 */
[----:B------:R-:W4:Y:S01]  /*1fed0*/  LDCU UR4, c[0x0][0x39c] ;  /* 0x00007380ff0477ac */ /* 0x000f220008000800 */
[----:B---3--:R-:W-:Y:S01]  /*1fee0*/  ISETP.LT.AND P6, PT, R3, UR8, !P6 ;  /* 0x0000000803007c0c */ /* 0x008fe2000f7c1270 */
[----:B------:R-:W-:Y:S01]  /*1fef0*/  @P4 STG.E.U8 desc[UR18][R222.64], R53 ;  /* 0x00000035de004986 */ /* 0x000fe2000c101112 */
[----:B------:R-:W3:Y:S03]  /*1ff00*/  LDCU UR8, c[0x0][0x398] ;  /* 0x00007300ff0877ac */ /* 0x000ee60008000800 */
[----:B------:R3:W-:Y:S01]  /*1ff10*/  @P3 STG.E.U8 desc[UR18][R220.64], R5 ;  /* 0x00000005dc003986 */ /* 0x0007e2000c101112 */
[----:B-1----:R-:W-:Y:S01]  /*1ff20*/  ISETP.GE.AND P3, PT, R4, UR6, PT ;  /* 0x0000000604007c0c */ /* 0x002fe2000bf66270 */
[----:B------:R-:W1:Y:S01]  /*1ff30*/  LDCU UR6, c[0x0][0x398] ;  /* 0x00007300ff0677ac */ /* 0x000e620008000800 */
[----:B------:R-:W-:-:S02]  /*1ff40*/  ISETP.LT.AND P4, PT, R2, UR12, !P5 ;  /* 0x0000000c02007c0c */ /* 0x000fc4000ef81270 */
[----:B------:R-:W-:Y:S01]  /*1ff50*/  PRMT R7, R53, 0x9910, RZ ;  /* 0x0000991035077816 */ /* 0x000fe200000000ff */
[----:B------:R-:W1:Y:S01]  /*1ff60*/  LDCU UR12, c[0x0][0x398] ;  /* 0x00007300ff0c77ac */ /* 0x000e620008000800 */
[----:B0-----:R-:W-:Y:S01]  /*1ff70*/  ISETP.LT.AND P5, PT, R3, UR10, !P5 ;  /* 0x0000000a03007c0c */ /* 0x001fe2000efa1270 */
[----:B------:R-:W-:Y:S01]  /*1ff80*/  VIADD R4, R0, 0xf4 ;  /* 0x000000f400047836 */ /* 0x000fe20000000000 */
[----:B------:R-:W-:Y:S01]  /*1ff90*/  SHF.R.S32.HI R7, RZ, 0x8, R7 ;  /* 0x00000008ff077819 */ /* 0x000fe20000011407 */
[----:B------:R-:W0:Y:S01]  /*1ffa0*/  LDCU UR10, c[0x0][0x398] ;  /* 0x00007300ff0a77ac */ /* 0x000e220008000800 */
[----:B--2---:R-:W-:-:S03]  /*1ffb0*/  F2FP.SATFINITE.E4M3.F32.PACK_AB_MERGE_C R9, R196, R199, RZ ;  /* 0x000000c7c409723e */ /* 0x004fc600048070ff */
[----:B------:R2:W-:Y:S01]  /*1ffc0*/  @P6 STG.E.U8 desc[UR18][R218.64], R7 ;  /* 0x00000007da006986 */ /* 0x0005e2000c101112 */
[----:B----4-:R-:W-:Y:S01]  /*1ffd0*/  ISETP.GE.AND P6, PT, R4, UR4, PT ;  /* 0x0000000404007c0c */ /* 0x010fe2000bfc6270 */
[----:B------:R-:W4:Y:S02]  /*1ffe0*/  LDCU UR4, c[0x0][0x39c] ;  /* 0x00007380ff0477ac */ /* 0x000f240008000800 */
[----:B------:R0:W-:Y:S01]  /*1fff0*/  @P4 STG.E.U8 desc[UR18][R216.64], R9 ;  /* 0x00000009d8004986 */ /* 0x0001e2000c101112 */
[C---:B---3--:R-:W-:Y:S01]  /*20000*/  ISETP.LT.AND P4, PT, R2.reuse, UR8, !P3 ;  /* 0x0000000802007c0c */ /* 0x048fe2000df81270 */
[----:B------:R-:W3:Y:S02]  /*20010*/  LDCU UR8, c[0x0][0x398] ;  /* 0x00007300ff0877ac */ /* 0x000ee40008000800 */
[----:B------:R-:W-:Y:S01]  /*20020*/  @P5 STG.E.U8 desc[UR18][R214.64], R55 ;  /* 0x00000037d6005986 */ /* 0x000fe2000c101112 */
[----:B-1----:R-:W-:Y:S01]  /*20030*/  ISETP.LT.AND P5, PT, R2, UR6, !P6 ;  /* 0x0000000602007c0c */ /* 0x002fe2000f7a1270 */
[----:B------:R-:W1:Y:S01]  /*20040*/  LDCU UR6, c[0x0][0x398] ;  /* 0x00007300ff0677ac */ /* 0x000e620008000800 */
[----:B------:R-:W-:-:S02]  /*20050*/  PRMT R5, R9, 0x9910, RZ ;  /* 0x0000991009057816 */ /* 0x000fc400000000ff */
[----:B------:R-:W-:Y:S01]  /*20060*/  ISETP.LT.AND P3, PT, R3, UR12, !P3 ;  /* 0x0000000c03007c0c */ /* 0x000fe2000df61270 */
[----:B------:R-:W-:Y:S01]  /*20070*/  VIADD R4, R0, 0xf5 ;  /* 0x000000f500047836 */ /* 0x000fe20000000000 */
[----:B--2---:R-:W-:Y:S01]  /*20080*/  PRMT R7, R55, 0x9910, RZ ;  /* 0x0000991037077816 */ /* 0x004fe200000000ff */
[----:B------:R-:W2:Y:S01]  /*20090*/  LDCU UR12, c[0x0][0x398] ;  /* 0x00007300ff0c77ac */ /* 0x000ea20008000800 */
[----:B------:R-:W-:Y:S02]  /*200a0*/  SHF.R.S32.HI R5, RZ, 0x8, R5 ;  /* 0x00000008ff057819 */ /* 0x000fe40000011405 */
[----:B------:R-:W-:Y:S02]  /*200b0*/  SHF.R.S32.HI R7, RZ, 0x8, R7 ;  /* 0x00000008ff077819 */ /* 0x000fe40000011407 */
[----:B0-----:R-:W-:Y:S01]  /*200c0*/  F2FP.SATFINITE.E4M3.F32.PACK_AB_MERGE_C R9, R183, R182, RZ ;  /* 0x000000b6b709723e */ /* 0x001fe200048070ff */
[----:B------:R0:W-:Y:S01]  /*200d0*/  @P4 STG.E.U8 desc[UR18][R212.64], R5 ;  /* 0x00000005d4004986 */ /* 0x0001e2000c101112 */
[----:B----4-:R-:W-:Y:S01]  /*200e0*/  ISETP.GE.AND P4, PT, R4, UR4, PT ;  /* 0x0000000404007c0c */ /* 0x010fe2000bf86270 */
[----:B------:R-:W4:Y:S01]  /*200f0*/  LDCU UR4, c[0x0][0x398] ;  /* 0x00007300ff0477ac */ /* 0x000f220008000800 */
[----:B---3--:R-:W-:Y:S01]  /*20100*/  ISETP.LT.AND P6, PT, R3, UR8, !P6 ;  /* 0x0000000803007c0c */ /* 0x008fe2000f7c1270 */
[----:B------:R3:W-:Y:S01]  /*20110*/  @P3 STG.E.U8 desc[UR18][R210.64], R7 ;  /* 0x00000007d2003986 */ /* 0x0007e2000c101112 */
[----:B------:R-:W-:Y:S01]  /*20120*/  VIADD R4, R0, 0xf7 ;  /* 0x000000f700047836 */ /* 0x000fe20000000000 */
[----:B------:R-:W2:Y:S02]  /*20130*/  LDCU UR8, c[0x0][0x398] ;  /* 0x00007300ff0877ac */ /* 0x000ea40008000800 */
[----:B------:R2:W-:Y:S01]  /*20140*/  @P5 STG.E.U8 desc[UR18][R208.64], R9 ;  /* 0x00000009d0005986 */ /* 0x0005e2000c101112 */
[----:B-1----:R-:W-:Y:S01]  /*20150*/  ISETP.LT.AND P5, PT, R2, UR6, !P4 ;  /* 0x0000000602007c0c */ /* 0x002fe2000e7a1270 */
[----:B------:R-:W1:Y:S01]  /*20160*/  LDCU UR6, c[0x0][0x398] ;  /* 0x00007300ff0677ac */ /* 0x000e620008000800 */
[----:B------:R-:W-:Y:S01]  /*20170*/  ISETP.GE.AND P3, PT, R4, UR7, PT ;  /* 0x0000000704007c0c */ /* 0x000fe2000bf66270 */
[----:B------:R-:W-:Y:S01]  /*20180*/  VIADD R4, R0, 0xf6 ;  /* 0x000000f600047836 */ /* 0x000fe20000000000 */
[----:B0-----:R-:W-:Y:S01]  /*20190*/  PRMT R5, R9, 0x9910, RZ ;  /* 0x0000991009057816 */ /* 0x001fe200000000ff */
[----:B------:R-:W0:Y:S01]  /*201a0*/  LDCU UR7, c[0x0][0x398] ;  /* 0x00007300ff0777ac */ /* 0x000e220008000800 */
[----:B------:R-:W-:Y:S01]  /*201b0*/  ISETP.LT.AND P4, PT, R3, UR10, !P4 ;  /* 0x0000000a03007c0c */ /* 0x000fe2000e781270 */
[----:B------:R-:W-:Y:S01]  /*201c0*/  @P6 STG.E.U8 desc[UR18][R206.64], R57 ;  /* 0x00000039ce006986 */ /* 0x000fe2000c101112 */
[----:B------:R-:W-:Y:S01]  /*201d0*/  SHF.R.S32.HI R5, RZ, 0x8, R5 ;  /* 0x00000008ff057819 */ /* 0x000fe20000011405 */
[----:B------:R-:W0:Y:S01]  /*201e0*/  LDCU UR10, c[0x0][0x398] ;  /* 0x00007300ff0a77ac */ /* 0x000e220008000800 */
[----:B---3--:R-:W-:-:S02]  /*201f0*/  PRMT R7, R57, 0x9910, RZ ;  /* 0x0000991039077816 */ /* 0x008fc400000000ff */
[----:B------:R-:W-:Y:S01]  /*20200*/  ISETP.GE.AND P6, PT, R4, UR5, PT ;  /* 0x0000000504007c0c */ /* 0x000fe2000bfc6270 */
[----:B------:R3:W-:Y:S01]  /*20210*/  @P5 STG.E.U8 desc[UR18][R204.64], R5 ;  /* 0x00000005cc005986 */ /* 0x0007e2000c101112 */
[----:B------:R-:W-:Y:S01]  /*20220*/  SHF.R.S32.HI R7, RZ, 0x8, R7 ;  /* 0x00000008ff077819 */ /* 0x000fe20000011407 */
[----:B------:R-:W0:Y:S01]  /*20230*/  LDCU UR5, c[0x0][0x398] ;  /* 0x00007300ff0577ac */ /* 0x000e220008000800 */
[----:B--2---:R-:W-:Y:S02]  /*20240*/  F2FP.SATFINITE.E4M3.F32.PACK_AB_MERGE_C R9, R181, R180, RZ ;  /* 0x000000b4b509723e */ /* 0x004fe400048070ff */
[----:B----4-:R-:W-:Y:S01]  /*20250*/  ISETP.LT.AND P5, PT, R2, UR4, !P6 ;  /* 0x0000000402007c0c */ /* 0x010fe2000f7a1270 */
[----:B------:R-:W2:Y:S01]  /*20260*/  LDCU UR4, c[0x0][0x398] ;  /* 0x00007300ff0477ac */ /* 0x000ea20008000800 */
[----:B------:R-:W-:Y:S01]  /*20270*/  PRMT R6, R9, 0x9910, RZ ;  /* 0x0000991009067816 */ /* 0x000fe200000000ff */
[----:B------:R4:W-:Y:S01]  /*20280*/  @P4 STG.E.U8 desc[UR18][R202.64], R7 ;  /* 0x00000007ca004986 */ /* 0x0009e2000c101112 */
[----:B------:R-:W-:Y:S01]  /*20290*/  ISETP.LT.AND P6, PT, R3, UR8, !P6 ;  /* 0x0000000803007c0c */ /* 0x000fe2000f7c1270 */
[----:B------:R-:W-:Y:S01]  /*202a0*/  VIADD R4, R0, 0xf8 ;  /* 0x000000f800047836 */ /* 0x000fe20000000000 */
[----:B-1----:R-:W-:Y:S01]  /*202b0*/  ISETP.LT.AND P4, PT, R2, UR6, !P3 ;  /* 0x0000000602007c0c */ /* 0x002fe2000df81270 */
[----:B---3--:R-:W-:Y:S01]  /*202c0*/  IMAD.MOV.U32 R5, RZ, RZ, R6 ;  /* 0x000000ffff057224 */ /* 0x008fe200078e0006 */
[----:B------:R-:W1:Y:S04]  /*202d0*/  LDCU UR6, c[0x0][0x398] ;  /* 0x00007300ff0677ac */ /* 0x000e680008000800 */
[----:B------:R-:W-:Y:S01]  /*202e0*/  SHF.R.S32.HI R5, RZ, 0x8, R5 ;  /* 0x00000008ff057819 */ /* 0x000fe20000011405 */
[----:B------:R-:W-:Y:S01]  /*202f0*/  @P5 STG.E.U8 desc[UR18][R200.64], R9 ;  /* 0x00000009c8005986 */ /* 0x000fe2000c101112 */
[----:B------:R-:W-:-:S02]  /*20300*/  ISETP.GE.AND P5, PT, R4, UR11, PT ;  /* 0x0000000b04007c0c */ /* 0x000fc4000bfa6270 */
[----:B----4-:R-:W-:Y:S01]  /*20310*/  F2FP.SATFINITE.E4M3.F32.PACK_AB_MERGE_C R7, R179, R178, RZ ;  /* 0x000000b2b307723e */ /* 0x010fe200048070ff */
[----:B------:R-:W-:Y:S01]  /*20320*/  @P6 STG.E.U8 desc[UR18][R168.64], R59 ;  /* 0x0000003ba8006986 */ /* 0x000fe2000c101112 */
[----:B------:R-:W-:Y:S01]  /*20330*/  PRMT R4, R59, 0x9910, RZ ;  /* 0x000099103b047816 */ /* 0x000fe200000000ff */
[----:B------:R-:W-:Y:S01]  /*20340*/  VIADD R6, R0, 0xfa ;  /* 0x000000fa00067836 */ /* 0x000fe20000000000 */
[----:B------:R-:W-:Y:S01]  /*20350*/  F2FP.SATFINITE.E4M3.F32.PACK_AB_MERGE_C R61, R61, R60, RZ ;  /* 0x0000003c3d3d723e */ /* 0x000fe200048070ff */
[----:B------:R3:W-:Y:S01]  /*20360*/  @P4 STG.E.U8 desc[UR18][R166.64], R5 ;  /* 0x00000005a6004986 */ /* 0x0007e2000c101112 */
[C---:B--2---:R-:W-:Y:S01]  /*20370*/  ISETP.LT.AND P4, PT, R3.reuse, UR4, !P3 ;  /* 0x0000000403007c0c */ /* 0x044fe2000df81270 */
[----:B------:R-:W2:Y:S01]  /*20380*/  LDCU UR4, c[0x0][0x398] ;  /* 0x00007300ff0477ac */ /* 0x000ea20008000800 */
[----:B0-----:R-:W-:Y:S01]  /*20390*/  ISETP.LT.AND P6, PT, R2, UR5, !P5 ;  /* 0x0000000502007c0c */ /* 0x001fe2000efc1270 */
[----:B------:R-:W0:Y:S01]  /*203a0*/  LDCU UR5, c[0x0][0x398] ;  /* 0x00007300ff0577ac */ /* 0x000e220008000800 */
[----:B-1----:R-:W-:Y:S01]  /*203b0*/  ISETP.LT.AND P5, PT, R3, UR6, !P5 ;  /* 0x0000000603007c0c */ /* 0x002fe2000efa1270 */
[----:B------:R-:W1:Y:S01]  /*203c0*/  LDCU UR8, c[0x0][0x398] ;  /* 0x00007300ff0877ac */ /* 0x000e620008000800 */
[----:B---3--:R-:W-:Y:S01]  /*203d0*/  SHF.R.S32.HI R5, RZ, 0x8, R4 ;  /* 0x00000008ff057819 */ /* 0x008fe20000011404 */
[----:B------:R-:W-:Y:S01]  /*203e0*/  VIADD R4, R0, 0xf9 ;  /* 0x000000f900047836 */ /* 0x000fe20000000000 */
[----:B------:R-:W3:Y:S05]  /*203f0*/  LDCU UR6, c[0x0][0x398] ;  /* 0x00007300ff0677ac */ /* 0x000eea0008000800 */
[----:B------:R-:W-:Y:S01]  /*20400*/  @P4 STG.E.U8 desc[UR18][R164.64], R5 ;  /* 0x00000005a4004986 */ /* 0x000fe2000c101112 */
[----:B------:R-:W-:Y:S01]  /*20410*/  ISETP.GE.AND P4, PT, R4, UR13, PT ;  /* 0x0000000d04007c0c */ /* 0x000fe2000bf86270 */
[----:B------:R-:W4:Y:S02]  /*20420*/  LDCU UR11, c[0x0][0x398] ;  /* 0x00007300ff0b77ac */ /* 0x000f240008000800 */
[----:B------:R1:W-:Y:S01]  /*20430*/  @P6 STG.E.U8 desc[UR18][R162.64], R7 ;  /* 0x00000007a2006986 */ /* 0x0003e2000c101112 */
[----:B------:R-:W-:Y:S01]  /*20440*/  ISETP.LT.AND P6, PT, R2, UR7, !P4 ;  /* 0x0000000702007c0c */ /* 0x000fe2000e7c1270 */
[----:B------:R-:W3:Y:S01]  /*20450*/  LDCU UR7, c[0x0][0x398] ;  /* 0x00007300ff0777ac */ /* 0x000ee20008000800 */
[----:B------:R-:W-:-:S02]  /*20460*/  ISETP.GE.AND P3, PT, R6, UR9, PT ;  /* 0x0000000906007c0c */ /* 0x000fc4000bf66270 */
[----:B------:R-:W-:Y:S01]  /*20470*/  PRMT R8, R61, 0x9910, RZ ;  /* 0x000099103d087816 */ /* 0x000fe200000000ff */
[----:B------:R-:W3:Y:S01]  /*20480*/  LDCU UR9, c[0x0][0x398] ;  /* 0x00007300ff0977ac */ /* 0x000ee20008000800 */
[----:B------:R-:W-:Y:S01]  /*20490*/  @P5 STG.E.U8 desc[UR18][R160.64], R61 ;  /* 0x0000003da0005986 */ /* 0x000fe2000c101112 */
[----:B--2---:R-:W-:Y:S02]  /*204a0*/  ISETP.LT.AND P4, PT, R3, UR4, !P4 ;  /* 0x0000000403007c0c */ /* 0x004fe4000e781270 */
[----:B0-----:R-:W-:Y:S02]  /*204b0*/  ISETP.LT.AND P5, PT, R2, UR5, !P3 ;  /* 0x0000000502007c0c */ /* 0x001fe4000dfa1270 */
[----:B------:R-:W-:Y:S01]  /*204c0*/  PRMT R4, R7, 0x9910, RZ ;  /* 0x0000991007047816 */ /* 0x000fe200000000ff */
[----:B-1----:R-:W-:Y:S01]  /*204d0*/  IMAD.MOV.U32 R7, RZ, RZ, R8 ;  /* 0x000000ffff077224 */ /* 0x002fe200078e0008 */
[----:B------:R-:W-:Y:S01]  /*204e0*/  F2FP.SATFINITE.E4M3.F32.PACK_AB_MERGE_C R9, R177, R176, RZ ;  /* 0x000000b0b109723e */ /* 0x000fe200048070ff */
[----:B------:R-:W-:Y:S01]  /*204f0*/  VIADD R6, R0, 0xfb ;  /* 0x000000fb00067836 */ /* 0x000fe20000000000 */
[----:B------:R-:W-:Y:S01]  /*20500*/  SHF.R.S32.HI R5, RZ, 0x8, R4 ;  /* 0x00000008ff057819 */ /* 0x000fe20000011404 */
[----:B------:R-:W0:Y:S01]  /*20510*/  LDCU UR4, c[0x0][0x398] ;  /* 0x00007300ff0477ac */ /* 0x000e220008000800 */
[----:B------:R-:W-:-:S02]  /*20520*/  SHF.R.S32.HI R7, RZ, 0x8, R7 ;  /* 0x00000008ff077819 */ /* 0x000fc40000011407 */
[----:B------:R-:W-:Y:S01]  /*20530*/  F2FP.SATFINITE.E4M3.F32.PACK_AB_MERGE_C R63, R63, R62, RZ ;  /* 0x0000003e3f3f723e */ /* 0x000fe200048070ff */
[----:B------:R1:W-:Y:S01]  /*20540*/  @P6 STG.E.U8 desc[UR18][R158.64], R5 ;  /* 0x000000059e006986 */ /* 0x0003e2000c101112 */
[----:B------:R-:W-:Y:S01]  /*20550*/  ISETP.GE.AND P6, PT, R6, UR15, PT ;  /* 0x0000000f06007c0c */ /* 0x000fe2000bfc6270 */
[----:B------:R-:W2:Y:S01]  /*20560*/  LDCU UR5, c[0x0][0x398] ;  /* 0x00007300ff0577ac */ /* 0x000ea20008000800 */
[----:B---3--:R-:W-:Y:S01]  /*20570*/  ISETP.LT.AND P3, PT, R3, UR6, !P3 ;  /* 0x0000000603007c0c */ /* 0x008fe2000df61270 */
[----:B------:R3:W-:Y:S01]  /*20580*/  @P4 STG.E.U8 desc[UR18][R156.64], R7 ;  /* 0x000000079c004986 */ /* 0x0007e2000c101112 */
[----:B------:R-:W-:Y:S01]  /*20590*/  PRMT R4, R63, 0x9910, RZ ;  /* 0x000099103f047816 */ /* 0x000fe200000000ff */
[----:B------:R-:W0:Y:S02]  /*205a0*/  LDCU UR6, c[0x0][0x398] ;  /* 0x00007300ff0677ac */ /* 0x000e240008000800 */
[----:B------:R2:W-:Y:S01]  /*205b0*/  @P5 STG.E.U8 desc[UR18][R154.64], R9 ;  /* 0x000000099a005986 */ /* 0x0005e2000c101112 */
[C---:B------:R-:W-:Y:S01]  /*205c0*/  ISETP.LT.AND P5, PT, R2.reuse, UR7, !P0 ;  /* 0x0000000702007c0c */ /* 0x040fe2000c7a1270 */
[----:B------:R-:W0:Y:S01]  /*205d0*/  LDCU UR7, c[0x0][0x398] ;  /* 0x00007300ff0777ac */ /* 0x000e220008000800 */
[----:B------:R-:W-:-:S02]  /*205e0*/  ISETP.LT.AND P4, PT, R2, UR8, !P6 ;  /* 0x0000000802007c0c */ /* 0x000fc4000f781270 */
[----:B------:R-:W-:Y:S02]  /*205f0*/  ISETP.LT.AND P6, PT, R3, UR9, !P6 ;  /* 0x0000000903007c0c */ /* 0x000fe4000f7c1270 */
[----:B-1----:R-:W-:Y:S01]  /*20600*/  PRMT R5, R9, 0x9910, RZ ;  /* 0x0000991009057816 */ /* 0x002fe200000000ff */
[----:B---3--:R-:W-:Y:S02]  /*20610*/  IMAD.MOV.U32 R7, RZ, RZ, R4 ;  /* 0x000000ffff077224 */ /* 0x008fe400078e0004 */
[----:B------:R-:W-:Y:S01]  /*20620*/  VIADD R0, R0, 0xfd ;  /* 0x000000fd00007836 */ /* 0x000fe20000000000 */
[----:B------:R-:W-:Y:S01]  /*20630*/  SHF.R.S32.HI R5, RZ, 0x8, R5 ;  /* 0x00000008ff057819 */ /* 0x000fe20000011405 */
[----:B------:R-:W-:Y:S01]  /*20640*/  @P3 STG.E.U8 desc[UR18][R152.64], R63 ;  /* 0x0000003f98003986 */ /* 0x000fe2000c101112 */
[----:B------:R-:W-:Y:S02]  /*20650*/  SHF.R.S32.HI R7, RZ, 0x8, R7 ;  /* 0x00000008ff077819 */ /* 0x000fe40000011407 */
[----:B--2---:R-:W-:-:S02]  /*20660*/  F2FP.SATFINITE.E4M3.F32.PACK_AB_MERGE_C R9, R175, R174, RZ ;  /* 0x000000aeaf09723e */ /* 0x004fc400048070ff */
[----:B------:R-:W-:Y:S01]  /*20670*/  ISETP.GE.AND P3, PT, R0, UR23, PT ;  /* 0x0000001700007c0c */ /* 0x000fe2000bf66270 */
[----:B------:R1:W-:Y:S01]  /*20680*/  @P4 STG.E.U8 desc[UR18][R150.64], R5 ;  /* 0x0000000596004986 */ /* 0x0003e2000c101112 */
[----:B------:R-:W-:Y:S02]  /*20690*/  PRMT R0, R9, 0x9910, RZ ;  /* 0x0000991009007816 */ /* 0x000fe400000000ff */
[----:B0-----:R-:W-:Y:S01]  /*206a0*/  ISETP.LT.AND P0, PT, R3, UR4, !P0 ;  /* 0x0000000403007c0c */ /* 0x001fe2000c701270 */
[----:B------:R0:W-:Y:S01]  /*206b0*/  @P6 STG.E.U8 desc[UR18][R148.64], R7 ;  /* 0x0000000794006986 */ /* 0x0001e2000c101112 */
[C---:B------:R-:W-:Y:S02]  /*206c0*/  ISETP.LT.AND P6, PT, R2.reuse, UR5, !P3 ;  /* 0x0000000502007c0c */ /* 0x040fe4000dfc1270 */
[C---:B------:R-:W-:Y:S01]  /*206d0*/  ISETP.LT.AND P4, PT, R2.reuse, UR12, !P2 ;  /* 0x0000000c02007c0c */ /* 0x040fe2000d781270 */
[----:B------:R2:W-:Y:S01]  /*206e0*/  @P5 STG.E.U8 desc[UR18][R146.64], R9 ;  /* 0x0000000992005986 */ /* 0x0005e2000c101112 */
[----:B------:R-:W-:-:S02]  /*206f0*/  ISETP.LT.AND P5, PT, R2, UR10, !P1 ;  /* 0x0000000a02007c0c */ /* 0x000fc4000cfa1270 */
[----:B------:R-:W-:Y:S02]  /*20700*/  F2FP.SATFINITE.E4M3.F32.PACK_AB_MERGE_C R65, R65, R64, RZ ;  /* 0x000000404141723e */ /* 0x000fe400048070ff */
[C---:B------:R-:W-:Y:S02]  /*20710*/  ISETP.LT.AND P3, PT, R3.reuse, UR6, !P3 ;  /* 0x0000000603007c0c */ /* 0x040fe4000df61270 */
[C---:B----4-:R-:W-:Y:S02]  /*20720*/  ISETP.LT.AND P2, PT, R3.reuse, UR11, !P2 ;  /* 0x0000000b03007c0c */ /* 0x050fe4000d741270 */
[----:B------:R-:W-:Y:S01]  /*20730*/  ISETP.LT.AND P1, PT, R3, UR7, !P1 ;  /* 0x0000000703007c0c */ /* 0x000fe2000cf21270 */
[----:B------:R-:W-:Y:S01]  /*20740*/  IMAD.MOV.U32 R3, RZ, RZ, R0 ;  /* 0x000000ffff037224 */ /* 0x000fe200078e0000 */
[----:B------:R-:W-:Y:S02]  /*20750*/  F2FP.SATFINITE.E4M3.F32.PACK_AB_MERGE_C R11, R252, R173, RZ ;  /* 0x000000adfc0b723e */ /* 0x000fe400048070ff */
[----:B-1----:R-:W-:-:S02]  /*20760*/  PRMT R5, R65, 0x9910, RZ ;  /* 0x0000991041057816 */ /* 0x002fc400000000ff */
[----:B------:R-:W-:Y:S02]  /*20770*/  F2FP.SATFINITE.E4M3.F32.PACK_AB_MERGE_C R67, R67, R66, RZ ;  /* 0x000000424343723e */ /* 0x000fe400048070ff */
[----:B------:R-:W-:Y:S02]  /*20780*/  SHF.R.S32.HI R3, RZ, 0x8, R3 ;  /* 0x00000008ff037819 */ /* 0x000fe40000011403 */
[----:B0-----:R-:W-:Y:S02]  /*20790*/  PRMT R7, R11, 0x9910, RZ ;  /* 0x000099100b077816 */ /* 0x001fe400000000ff */
[----:B------:R-:W-:Y:S02]  /*207a0*/  SHF.R.S32.HI R5, RZ, 0x8, R5 ;  /* 0x00000008ff057819 */ /* 0x000fe40000011405 */
[----:B--2---:R-:W-:Y:S01]  /*207b0*/  PRMT R9, R67, 0x9910, RZ ;  /* 0x0000991043097816 */ /* 0x004fe200000000ff */
[----:B------:R0:W-:Y:S01]  /*207c0*/  @P0 STG.E.U8 desc[UR18][R144.64], R65 ;  /* 0x0000004190000986 */ /* 0x0001e2000c101112 */
[----:B------:R-:W-:-:S02]  /*207d0*/  SHF.R.S32.HI R7, RZ, 0x8, R7 ;  /* 0x00000008ff077819 */ /* 0x000fc40000011407 */
[----:B------:R-:W-:Y:S01]  /*207e0*/  SHF.R.S32.HI R9, RZ, 0x8, R9 ;  /* 0x00000008ff097819 */ /* 0x000fe20000011409 */
[----:B------:R0:W-:Y:S04]  /*207f0*/  @P6 STG.E.U8 desc[UR18][R142.64], R3 ;  /* 0x000000038e006986 */ /* 0x0001e8000c101112 */
[----:B------:R0:W-:Y:S04]  /*20800*/  @P3 STG.E.U8 desc[UR18][R140.64], R5 ;  /* 0x000000058c003986 */ /* 0x0001e8000c101112 */
[----:B------:R0:W-:Y:S04]  /*20810*/  @P5 STG.E.U8 desc[UR18][R138.64], R11 ;  /* 0x0000000b8a005986 */ /* 0x0001e8000c101112 */
[----:B------:R0:W-:Y:S04]  /*20820*/  @P1 STG.E.U8 desc[UR18][R136.64], R67 ;  /* 0x0000004388001986 */ /* 0x0001e8000c101112 */
[----:B------:R0:W-:Y:S04]  /*20830*/  @P4 STG.E.U8 desc[UR18][R134.64], R7 ;  /* 0x0000000786004986 */ /* 0x0001e8000c101112 */
[----:B------:R0:W-:Y:S01]  /*20840*/  @P2 STG.E.U8 desc[UR18][R132.64], R9 ;  /* 0x0000000984002986 */ /* 0x0001e2000c101112 */
[----:B------:R-:W-:Y:S06]  /*20850*/  BAR.SYNC.DEFER_BLOCKING 0x0 ;  /* 0x0000000000007b1d */ /* 0x000fec0000010000 */
[----:B------:R-:W-:Y:S05]  /*20860*/  BRA.U UP0, `(.L_x_19) ;  /* 0x0000000100a07547 */ /* 0x000fea000b800000 */
[----:B------:R-:W1:Y:S01]  /*20870*/  S2UR UR5, SR_CgaCtaId ;  /* 0x00000000000579c3 */ /* 0x000e620000008800 */
[----:B------:R-:W-:Y:S01]  /*20880*/  NOP ;  /* 0x0000000000007918 */ /* 0x000fe20000000000 */
[----:B------:R-:W-:Y:S01]  /*20890*/  UMOV UR4, 0x50 ;  /* 0x0000005000047882 */ /* 0x000fe20000000000 */
[----:B------:R-:W-:Y:S02]  /*208a0*/  IMAD.U32 R0, RZ, RZ, UR20 ;  /* 0x00000014ff007e24 */ /* 0x000fe4000f8e00ff */
[----:B0-----:R-:W-:Y:S02]  /*208b0*/  IMAD.MOV.U32 R3, RZ, RZ, 0xffff ;  /* 0x0000ffffff037424 */ /* 0x001fe400078e00ff */
[----:B------:R-:W-:Y:S01]  /*208c0*/  IMAD.MOV.U32 R7, RZ, RZ, 0x1 ;  /* 0x00000001ff077424 */ /* 0x000fe200078e00ff */
[----:B------:R-:W-:-:S04]  /*208d0*/  LOP3.LUT R0, R0, 0xffff, RZ, 0xc0, !PT ;  /* 0x0000ffff00007812 */ /* 0x000fc800078ec0ff */
[----:B------:R-:W-:-:S05]  /*208e0*/  SHF.R.U32.HI R0, RZ, 0x5, R0 ;  /* 0x00000005ff007819 */ /* 0x000fca0000011600 */
[----:B------:R-:W-:Y:S01]  /*208f0*/  VIADD R2, R0, 0x10 ;  /* 0x0000001000027836 */ /* 0x000fe20000000000 */
[----:B------:R-:W-:Y:S01]  /*20900*/  SHF.L.U32 R0, R3, R0, RZ ;  /* 0x0000000003007219 */ /* 0x000fe200000006ff */
[----:B-1----:R-:W-:-:S03]  /*20910*/  ULEA UR6, UR5, UR4, 0x18 ;  /* 0x0000000405067291 */ /* 0x002fc6000f8ec0ff */
[----:B------:R-:W-:-:S04]  /*20920*/  SHF.L.U32 R3, R7, R2, RZ ;  /* 0x0000000207037219 */ /* 0x000fc800000006ff */
[----:B------:R-:W-:Y:S02]  /*20930*/  LOP3.LUT R0, R3, R0, RZ, 0xfc, !PT ;  /* 0x0000000003007212 */ /* 0x000fe400078efcff */
[----:B------:R-:W0:Y:S02]  /*20940*/  LDS R5, [UR6] ;  /* 0x00000006ff057984 */ /* 0x000e240008000800 */
[C---:B------:R-:W-:Y:S02]  /*20950*/  LOP3.LUT R2, R0.reuse, 0xffff, RZ, 0xc0, !PT ;  /* 0x0000ffff00027812 */ /* 0x040fe400078ec0ff */
[----:B0-----:R-:W-:-:S04]  /*20960*/  LOP3.LUT R3, R0, 0xffff, R5, 0x80, !PT ;  /* 0x0000ffff00037812 */ /* 0x001fc800078e8005 */
[----:B------:R-:W-:-:S13]  /*20970*/  ISETP.NE.AND P0, PT, R3, R2, PT ;  /* 0x000000020300720c */ /* 0x000fda0003f05270 */
[----:B------:R-:W-:Y:S05]  /*20980*/  @P0 BRA `(.L_x_20) ;  /* 0x0000000000500947 */ /* 0x000fea0003800000 */
[----:B------:R-:W-:Y:S02]  /*20990*/  SHF.R.U32.HI R5, RZ, 0x10, R5 ;  /* 0x00000010ff057819 */ /* 0x000fe40000011605 */
[----:B------:R-:W-:-:S04]  /*209a0*/  SHF.R.U32.HI R2, RZ, 0x10, R0 ;  /* 0x00000010ff027819 */ /* 0x000fc80000011600 */
[----:B------:R-:W-:-:S04]  /*209b0*/  LOP3.LUT R5, R5, R2, RZ, 0xc0, !PT ;  /* 0x0000000205057212 */ /* 0x000fc800078ec0ff */
[----:B------:R-:W-:-:S13]  /*209c0*/  ISETP.NE.AND P0, PT, R5, R2, PT ;  /* 0x000000020500720c */ /* 0x000fda0003f05270 */
[----:B------:R-:W-:Y:S05]  /*209d0*/  @P0 BRA `(.L_x_21) ;  /* 0x0000000000300947 */ /* 0x000fea0003800000 */
[----:B------:R-:W-:Y:S01]  /*209e0*/  R2UR UR4, R0 ;  /* 0x00000000000472ca */ /* 0x000fe200000e0000 */
[----:B------:R-:W-:Y:S01]  /*209f0*/  VOTEU.ANY UR5, UPT, PT ;  /* 0x0000000000057886 */ /* 0x000fe200038e0100 */
[----:B------:R-:W0:Y:S01]  /*20a00*/  S2R R0, SR_LANEID ;  /* 0x0000000000007919 */ /* 0x000e220000000000 */
[----:B------:R-:W-:-:S10]  /*20a10*/  UFLO.U32 UR5, UR5 ;  /* 0x00000005000572bd */ /* 0x000fd400080e0000 */
[----:B------:R-:W-:-:S06]  /*20a20*/  ULOP3.LUT UR4, URZ, UR4, URZ, 0x33, !UPT ;  /* 0x00000004ff047292 */ /* 0x000fcc000f8e33ff */
[----:B------:R-:W-:-:S04]  /*20a30*/  IMAD.U32 R2, RZ, RZ, UR4 ;  /* 0x00000004ff027e24 */ /* 0x000fc8000f8e00ff */
[----:B------:R-:W1:Y:S02]  /*20a40*/  REDUX UR7, R2 ;  /* 0x00000000020773c4 */ /* 0x000e640000000000 */
[----:B------:R2:W-:Y:S01]  /*20a50*/  UTCATOMSWS.AND URZ, UR4 ;  /* 0x0000000400ff79e3 */ /* 0x0005e20008000000 */
[----:B0-----:R-:W-:Y:S01]  /*20a60*/  ISETP.EQ.U32.AND P0, PT, R0, UR5, PT ;  /* 0x0000000500007c0c */ /* 0x001fe2000bf02070 */
[----:B-1----:R-:W-:-:S12]  /*20a70*/  IMAD.U32 R0, RZ, RZ, UR7 ;  /* 0x00000007ff007e24 */ /* 0x002fd8000f8e00ff */
[----:B------:R2:W-:Y:S01]  /*20a80*/  @P0 ATOMS.AND RZ, [UR6], R0 ;  /* 0x00000000ffff098c */ /* 0x0005e2000a800006 */
[----:B------:R-:W-:Y:S05]  /*20a90*/  BRA `(.L_x_19) ;  /* 0x0000000000147947 */ /* 0x000fea0003800000 */
.L_x_21:
[----:B------:R-:W-:-:S07]  /*20aa0*/  MOV R2, 0x20ac0 ;  /* 0x00020ac000027802 */ /* 0x000fce0000000f00 */
[----:B------:R-:W-:Y:S05]  /*20ab0*/  CALL.REL.NOINC `($__internal_0_$__cuda_sm10x_tcgen05_guardrail_trap_col_being_dealloced_not_returned_by_alloc) ;  /* 0x00000000005c7944 */ /* 0x000fea0003c00000 */
[----:B------:R-:W-:Y:S05]  /*20ac0*/  BRA `(.L_x_19) ;  /* 0x0000000000087947 */ /* 0x000fea0003800000 */
.L_x_20:
[----:B------:R-:W-:-:S07]  /*20ad0*/  MOV R2, 0x20af0 ;  /* 0x00020af000027802 */ /* 0x000fce0000000f00 */
[----:B------:R-:W-:Y:S05]  /*20ae0*/  CALL.REL.NOINC `($__internal_2_$__cuda_sm10x_tcgen05_guardrail_trap_unallocated_columns_being_dealloced) ;  /* 0x0000000000687944 */ /* 0x000fea0003c00000 */
.L_x_19:
[----:B------:R-:W-:Y:S01]  /*20af0*/  NOP ;  /* 0x0000000000007918 */ /* 0x000fe20000000000 */
[----:B--2---:R-:W-:Y:S05]  /*20b00*/  EXIT ;  /* 0x000000000000794d */ /* 0x004fea0003800000 */
.L_x_7:
[----:B------:R-:W-:-:S07]  /*20b10*/  IMAD.MOV.U32 R3, RZ, RZ, R2 ;  /* 0x000000ffff037224 */ /* 0x000fce00078e0002 */
.L_x_22:
[----:B-1----:R1:W2:Y:S02]  /*20b20*/  SYNCS.PHASECHK.TRANS64.TRYWAIT P1, [R7+URZ], R3 ;  /* 0x00000003070075a7 */ /* 0x0022a400080211ff */
[----:B--2---:R-:W-:Y:S05]  /*20b30*/  @!P1 NANOSLEEP.SYNCS 0x989680 ;  /* 0x009896800000995d */ /* 0x004fea0003900000 */
[----:B------:R-:W2:Y:S02]  /*20b40*/  @!P1 SYNCS.PHASECHK.TRANS64 P1, [R7+URZ], R3 ;  /* 0x00000003070095a7 */ /* 0x000ea400080210ff */
[----:B--2---:R-:W-:Y:S05]  /*20b50*/  @!P1 BRA `(.L_x_22) ;  /* 0xfffffffc00f09947 */ /* 0x004fea000383ffff */
[----:B------:R-:W-:Y:S05]  /*20b60*/  BRA `(.L_x_6) ;  /* 0xfffffdf400f47947 */ /* 0x000fea000383ffff */
.L_x_10:
[----:B------:R-:W-:-:S07]  /*20b70*/  IMAD.MOV.U32 R3, RZ, RZ, R2 ;  /* 0x000000ffff037224 */ /* 0x000fce00078e0002 */
.L_x_23:
[----:B-1----:R1:W2:Y:S02]  /*20b80*/  SYNCS.PHASECHK.TRANS64.TRYWAIT P0, [R9+URZ], R3 ;  /* 0x00000003090075a7 */ /* 0x0022a400080011ff */
[----:B--2---:R-:W-:Y:S05]  /*20b90*/  @!P0 NANOSLEEP.SYNCS 0x989680 ;  /* 0x009896800000895d */ /* 0x004fea0003900000 */
[----:B------:R-:W2:Y:S02]  /*20ba0*/  @!P0 SYNCS.PHASECHK.TRANS64 P0, [R9+URZ], R3 ;  /* 0x00000003090085a7 */ /* 0x000ea400080010ff */
[----:B--2---:R-:W-:Y:S05]  /*20bb0*/  @!P0 BRA `(.L_x_23) ;  /* 0xfffffffc00f08947 */ /* 0x004fea000383ffff */
[----:B------:R-:W-:Y:S05]  /*20bc0*/  BRA `(.L_x_9) ;  /* 0xfffffdf800587947 */ /* 0x000fea000383ffff */
.L_x_14:
[----:B------:R-:W0:Y:S02]  /*20bd0*/  SYNCS.PHASECHK.TRANS64.TRYWAIT P3, [UR10], R116 ;  /* 0x00000074ff0075a7 */ /* 0x000e24000806110a */
[----:B0-----:R-:W-:Y:S05]  /*20be0*/  @!P3 BRA `(.L_x_14) ;  /* 0xfffffffc00f8b947 */ /* 0x001fea000383ffff */
[----:B------:R-:W-:Y:S05]  /*20bf0*/  BRA `(.L_x_24) ;  /* 0xfffffe6c00c47947 */ /* 0x000fea000383ffff */
.L_x_18:
[----:B------:R-:W0:Y:S02]  /*20c00*/  SYNCS.PHASECHK.TRANS64.TRYWAIT P0, [UR10], R4 ;  /* 0x00000004ff0075a7 */ /* 0x000e24000800110a */
[----:B0-----:R-:W-:Y:S05]  /*20c10*/  @!P0 BRA `(.L_x_18) ;  /* 0xfffffffc00f88947 */ /* 0x001fea000383ffff */
[----:B------:R-:W-:Y:S05]  /*20c20*/  BRA `(.L_x_17) ;  /* 0xfffffe94005c7947 */ /* 0x000fea000383ffff */
        .weak           $__internal_0_$__cuda_sm10x_tcgen05_guardrail_trap_col_being_dealloced_not_returned_by_alloc
        .type           $__internal_0_$__cuda_sm10x_tcgen05_guardrail_trap_col_being_dealloced_not_returned_by_alloc,@function
        .size           $__internal_0_$__cuda_sm10x_tcgen05_guardrail_trap_col_being_dealloced_not_returned_by_alloc,($__internal_1_$__cuda_sm10x_tcgen05_guardrail_trap_phase_invalid_during_alloc - $__internal_0_$__cuda_sm10x_tcgen05_guardrail_trap_col_being_dealloced_not_returned_by_alloc)
$__internal_0_$__cuda_sm10x_tcgen05_guardrail_trap_col_being_dealloced_not_returned_by_alloc:
[----:B------:R-:W-:Y:S05]  /*20c30*/  BPT.TRAP 0x1 ;  /* 0x000000040000795c */ /* 0x000fea0000300000 */
[----:B------:R-:W-:-:S04]  /*20c40*/  IMAD.MOV.U32 R3, RZ, RZ, 0x0 ;  /* 0x00000000ff037424 */ /* 0x000fc800078e00ff */
[----:B------:R-:W-:Y:S05]  /*20c50*/  RET.REL.NODEC R2 `(matmul_kernel) ;  /* 0xfffffdf002e87950 */ /* 0x000fea0003c3ffff */
        .weak           $__internal_1_$__cuda_sm10x_tcgen05_guardrail_trap_phase_invalid_during_alloc
        .type           $__internal_1_$__cuda_sm10x_tcgen05_guardrail_trap_phase_invalid_during_alloc,@function
        .size           $__internal_1_$__cuda_sm10x_tcgen05_guardrail_trap_phase_invalid_during_alloc,($__internal_2_$__cuda_sm10x_tcgen05_guardrail_trap_unallocated_columns_being_dealloced - $__internal_1_$__cuda_sm10x_tcgen05_guardrail_trap_phase_invalid_during_alloc)
$__internal_1_$__cuda_sm10x_tcgen05_guardrail_trap_phase_invalid_during_alloc:
[----:B------:R-:W-:Y:S05]  /*20c60*/  BPT.TRAP 0x1 ;  /* 0x000000040000795c */ /* 0x000fea0000300000 */
[----:B------:R-:W-:-:S04]  /*20c70*/  IMAD.MOV.U32 R3, RZ, RZ, 0x0 ;  /* 0x00000000ff037424 */ /* 0x000fc800078e00ff */
[----:B------:R-:W-:Y:S05]  /*20c80*/  RET.REL.NODEC R2 `(matmul_kernel) ;  /* 0xfffffdf002dc7950 */ /* 0x000fea0003c3ffff */
        .weak           $__internal_2_$__cuda_sm10x_tcgen05_guardrail_trap_unallocated_columns_being_dealloced
        .type           $__internal_2_$__cuda_sm10x_tcgen05_guardrail_trap_unallocated_columns_being_dealloced,@function
        .size           $__internal_2_$__cuda_sm10x_tcgen05_guardrail_trap_unallocated_columns_being_dealloced,(.L_x_28 - $__internal_2_$__cuda_sm10x_tcgen05_guardrail_trap_unallocated_columns_being_dealloced)
$__internal_2_$__cuda_sm10x_tcgen05_guardrail_trap_unallocated_columns_being_dealloced:
[----:B------:R-:W-:Y:S05]  /*20c90*/  BPT.TRAP 0x1 ;  /* 0x000000040000795c */ /* 0x000fea0000300000 */
[----:B------:R-:W-:-:S04]  /*20ca0*/  IMAD.MOV.U32 R3, RZ, RZ, 0x0 ;  /* 0x00000000ff037424 */ /* 0x000fc800078e00ff */
[----:B------:R-:W-:Y:S05]  /*20cb0*/  RET.REL.NODEC R2 `(matmul_kernel) ;  /* 0xfffffdf002d07950 */ /* 0x000fea0003c3ffff */
.L_x_25:
[----:B------:R-:W-:-:S00]  /*20cc0*/  BRA `(.L_x_25) ;  /* 0xfffffffc00fc7947 */ /* 0x000fc0000383ffff */
[----:B------:R-:W-:-:S00]  /*20cd0*/  NOP ;  /* 0x0000000000007918 */ /* 0x000fc00000000000 */
        /* <DEDUP_REMOVED lines=10> */
.L_x_28:


//--------------------- .nv.shared.matmul_kernel  --------------------------
	.section	.nv.shared.matmul_kernel,"aw",@nobits
	.sectionflags	@""
	.align	16
	.zero		1024


//--------------------- .nv.shared.reserved.0     --------------------------
	.section	.nv.shared.reserved.0,"aw",@nobits
	.align	8
	.weak		__nv_reservedSMEM_offset_0_alias
	.size		__nv_reservedSMEM_offset_0_alias, 0, 64
	.other		__nv_reservedSMEM_offset_0_alias,@"STO_CUDA_RESERVED_SHARED STV_DEFAULT"
__nv_reservedSMEM_offset_0_alias:
	.zero		0
.nv.shared.reserved.0:
	.zero		64
	.weak		__nv_reservedSMEM_allocation_phase
	.type		__nv_reservedSMEM_allocation_phase,@object
	.size		__nv_reservedSMEM_allocation_phase,(.L_0 - __nv_reservedSMEM_allocation_phase)
__nv_reservedSMEM_allocation_phase:
	.zero		1
.L_0:
	.zero		7
	.weak		__nv_reservedSMEM_devtool_atexit_pc
	.type		__nv_reservedSMEM_devtool_atexit_pc,@object
	.size		__nv_reservedSMEM_devtool_atexit_pc,(__nv_reservedSMEM_allocation_mask - __nv_reservedSMEM_devtool_atexit_pc)
__nv_reservedSMEM_devtool_atexit_pc:
	.zero		8
	.weak		__nv_reservedSMEM_allocation_mask
	.type		__nv_reservedSMEM_allocation_mask,@object
	.size		__nv_reservedSMEM_allocation_mask,(.L_2 - __nv_reservedSMEM_allocation_mask)
__nv_reservedSMEM_allocation_mask:
	.zero		4
.L_2:
	.zero		4
	.weak		__nv_reservedSMEM_tmem_allocation_pipeline_mbarrier
	.type		__nv_reservedSMEM_tmem_allocation_pipeline_mbarrier,@object
	.size		__nv_reservedSMEM_tmem_allocation_pipeline_mbarrier,(__nv_reservedSMEM_tmem_allocation_pipeline_mbarrier_parity - __nv_reservedSMEM_tmem_allocation_pipeline_mbarrier)
__nv_reservedSMEM_tmem_allocation_pipeline_mbarrier:
	.zero		8
	.weak		__nv_reservedSMEM_tmem_allocation_pipeline_mbarrier_parity
	.type		__nv_reservedSMEM_tmem_allocation_pipeline_mbarrier_parity,@object
	.size		__nv_reservedSMEM_tmem_allocation_pipeline_mbarrier_parity,(.L_4 - __nv_reservedSMEM_tmem_allocation_pipeline_mbarrier_parity)
__nv_reservedSMEM_tmem_allocation_pipeline_mbarrier_parity:
	.zero		4
.L_4:


//--------------------- .nv.constant0.matmul_kernel --------------------------
	.section	.nv.constant0.matmul_kernel,"a",@progbits
	.sectionflags	@""
	.align	4
.nv.constant0.matmul_kernel:
	.zero		976


//--------------------- SYMBOLS --------------------------

	.type		.nv.reservedSmem.offset0,@object
	.size		.nv.reservedSmem.offset0,0x4
	.type		.nv.reservedSmem.cap,@object
	.size		.nv.reservedSmem.cap,0x4
